	.target	sm_90a

	.elftype	@"ET_EXEC"


//--------------------- .note.nv.tkinfo           --------------------------
	.section	.note.nv.tkinfo,"",@"SHT_NOTE"
	.sectionflags	@"SHF_NOTE_NV_TKINFO"
	.tkinfo
        /*0018*/ 	.word	0x00000002
        /*0030*/ 	.string	""
        /*0030*/ 	.string	"ptxas"
        /*0030*/ 	.string	"Cuda compilation tools, release 13.0, V13.0.88"
        /*0030*/ 	.string	"Build cuda_13.0.r13.0/compiler.36424714_0"
        /*0030*/ 	.string	"-v  -suppress-debug-info  -lineinfo  -arch sm_90a "



//--------------------- .note.nv.cuinfo           --------------------------
	.section	.note.nv.cuinfo,"",@"SHT_NOTE"
	.sectionflags	@"SHF_NOTE_NV_CUINFO"
        /*0018*/ 	.short	0x0002
        /*001a*/ 	.short	0x005a
        /*001c*/ 	.short	0x0082
	.zero		2


//--------------------- .nv.info                  --------------------------
	.section	.nv.info,"",@"SHT_CUDA_INFO"
	.align	4


	//----- nvinfo : EIATTR_REGCOUNT
	.align		4
        /*0000*/ 	.byte	0x04, 0x2f
        /*0002*/ 	.short	(.L_1 - .L_0)
	.align		4
.L_0:
        /*0004*/ 	.word	index@(matmul_kernel)
        /*0008*/ 	.word	0x000000ff


	//----- nvinfo : EIATTR_FRAME_SIZE
	.align		4
.L_1:
        /*000c*/ 	.byte	0x04, 0x11
        /*000e*/ 	.short	(.L_3 - .L_2)
	.align		4
.L_2:
        /*0010*/ 	.word	index@(matmul_kernel)
        /*0014*/ 	.word	0x000023e8


	//----- nvinfo : EIATTR_MIN_STACK_SIZE
	.align		4
.L_3:
        /*0018*/ 	.byte	0x04, 0x12
        /*001a*/ 	.short	(.L_5 - .L_4)
	.align		4
.L_4:
        /*001c*/ 	.word	index@(matmul_kernel)
        /*0020*/ 	.word	0x000023e8
.L_5:


//--------------------- .nv.compat                --------------------------
	.section	.nv.compat,"",@"SHT_CUDA_COMPAT_INFO"
	.align	4
        /*0000*/ 	.byte	0x02, 0x09, 0x01, 0x00, 0x02, 0x02, 0x04, 0x00, 0x02, 0x05, 0x05, 0x00, 0x03, 0x07, 0x01, 0x01
        /*0010*/ 	.byte	0x02, 0x03, 0x00, 0x00, 0x02, 0x06, 0x01, 0x00, 0x04, 0x0b, 0x08, 0x00, 0x00, 0x00, 0x00, 0x00
        /*0020*/ 	.byte	0x00, 0x00, 0x00, 0x00


//--------------------- .nv.info.matmul_kernel    --------------------------
	.section	.nv.info.matmul_kernel,"",@"SHT_CUDA_INFO"
	.sectionflags	@""
	.align	4


	//----- nvinfo : EIATTR_CUDA_API_VERSION
	.align		4
        /*0000*/ 	.byte	0x04, 0x37
        /*0002*/ 	.short	(.L_7 - .L_6)
.L_6:
        /*0004*/ 	.word	0x00000082


	//----- nvinfo : EIATTR_KPARAM_INFO
	.align		4
.L_7:
        /*0008*/ 	.byte	0x04, 0x17
        /*000a*/ 	.short	(.L_9 - .L_8)
.L_8:
        /*000c*/ 	.word	0x00000000
        /*0010*/ 	.short	0x000d
        /*0012*/ 	.short	0x0048
        /*0014*/ 	.byte	0x00, 0xf4, 0x21, 0x00


	//----- nvinfo : EIATTR_KPARAM_INFO
	.align		4
.L_9:
        /*0018*/ 	.byte	0x04, 0x17
        /*001a*/ 	.short	(.L_11 - .L_10)
.L_10:
        /*001c*/ 	.word	0x00000000
        /*0020*/ 	.short	0x000c
        /*0022*/ 	.short	0x0040
        /*0024*/ 	.byte	0x00, 0xf4, 0x21, 0x00


	//----- nvinfo : EIATTR_KPARAM_INFO
	.align		4
.L_11:
        /*0028*/ 	.byte	0x04, 0x17
        /*002a*/ 	.short	(.L_13 - .L_12)
.L_12:
        /*002c*/ 	.word	0x00000000
        /*0030*/ 	.short	0x000b
        /*0032*/ 	.short	0x0038
        /*0034*/ 	.byte	0x00, 0xf0, 0x11, 0x00


	//----- nvinfo : EIATTR_KPARAM_INFO
	.align		4
.L_13:
        /*0038*/ 	.byte	0x04, 0x17
        /*003a*/ 	.short	(.L_15 - .L_14)
.L_14:
        /*003c*/ 	.word	0x00000000
        /*0040*/ 	.short	0x000a
        /*0042*/ 	.short	0x0034
        /*0044*/ 	.byte	0x00, 0xf0, 0x11, 0x00


	//----- nvinfo : EIATTR_KPARAM_INFO
	.align		4
.L_15:
        /*0048*/ 	.byte	0x04, 0x17
        /*004a*/ 	.short	(.L_17 - .L_16)
.L_16:
        /*004c*/ 	.word	0x00000000
        /*0050*/ 	.short	0x0009
        /*0052*/ 	.short	0x0030
        /*0054*/ 	.byte	0x00, 0xf0, 0x11, 0x00


	//----- nvinfo : EIATTR_KPARAM_INFO
	.align		4
.L_17:
        /*0058*/ 	.byte	0x04, 0x17
        /*005a*/ 	.short	(.L_19 - .L_18)
.L_18:
        /*005c*/ 	.word	0x00000000
        /*0060*/ 	.short	0x0008
        /*0062*/ 	.short	0x002c
        /*0064*/ 	.byte	0x00, 0xf0, 0x11, 0x00


	//----- nvinfo : EIATTR_KPARAM_INFO
	.align		4
.L_19:
        /*0068*/ 	.byte	0x04, 0x17
        /*006a*/ 	.short	(.L_21 - .L_20)
.L_20:
        /*006c*/ 	.word	0x00000000
        /*0070*/ 	.short	0x0007
        /*0072*/ 	.short	0x0028
        /*0074*/ 	.byte	0x00, 0xf0, 0x11, 0x00


	//----- nvinfo : EIATTR_KPARAM_INFO
	.align		4
.L_21:
        /*0078*/ 	.byte	0x04, 0x17
        /*007a*/ 	.short	(.L_23 - .L_22)
.L_22:
        /*007c*/ 	.word	0x00000000
        /*0080*/ 	.short	0x0006
        /*0082*/ 	.short	0x0024
        /*0084*/ 	.byte	0x00, 0xf0, 0x11, 0x00


	//----- nvinfo : EIATTR_KPARAM_INFO
	.align		4
.L_23:
        /*0088*/ 	.byte	0x04, 0x17
        /*008a*/ 	.short	(.L_25 - .L_24)
.L_24:
        /*008c*/ 	.word	0x00000000
        /*0090*/ 	.short	0x0005
        /*0092*/ 	.short	0x0020
        /*0094*/ 	.byte	0x00, 0xf0, 0x11, 0x00


	//----- nvinfo : EIATTR_KPARAM_INFO
	.align		4
.L_25:
        /*0098*/ 	.byte	0x04, 0x17
        /*009a*/ 	.short	(.L_27 - .L_26)
.L_26:
        /*009c*/ 	.word	0x00000000
        /*00a0*/ 	.short	0x0004
        /*00a2*/ 	.short	0x001c
        /*00a4*/ 	.byte	0x00, 0xf0, 0x11, 0x00


	//----- nvinfo : EIATTR_KPARAM_INFO
	.align		4
.L_27:
        /*00a8*/ 	.byte	0x04, 0x17
        /*00aa*/ 	.short	(.L_29 - .L_28)
.L_28:
        /*00ac*/ 	.word	0x00000000
        /*00b0*/ 	.short	0x0003
        /*00b2*/ 	.short	0x0018
        /*00b4*/ 	.byte	0x00, 0xf0, 0x11, 0x00


	//----- nvinfo : EIATTR_KPARAM_INFO
	.align		4
.L_29:
        /*00b8*/ 	.byte	0x04, 0x17
        /*00ba*/ 	.short	(.L_31 - .L_30)
.L_30:
        /*00bc*/ 	.word	0x00000000
        /*00c0*/ 	.short	0x0002
        /*00c2*/ 	.short	0x0010
        /*00c4*/ 	.byte	0x00, 0xf4, 0x21, 0x00


	//----- nvinfo : EIATTR_KPARAM_INFO
	.align		4
.L_31:
        /*00c8*/ 	.byte	0x04, 0x17
        /*00ca*/ 	.short	(.L_33 - .L_32)
.L_32:
        /*00cc*/ 	.word	0x00000000
        /*00d0*/ 	.short	0x0001
        /*00d2*/ 	.short	0x0008
        /*00d4*/ 	.byte	0x00, 0xf4, 0x21, 0x00


	//----- nvinfo : EIATTR_KPARAM_INFO
	.align		4
.L_33:
        /*00d8*/ 	.byte	0x04, 0x17
        /*00da*/ 	.short	(.L_35 - .L_34)
.L_34:
        /*00dc*/ 	.word	0x00000000
        /*00e0*/ 	.short	0x0000
        /*00e2*/ 	.short	0x0000
        /*00e4*/ 	.byte	0x00, 0xf4, 0x21, 0x00


	//----- nvinfo : EIATTR_SPARSE_MMA_MASK
	.align		4
.L_35:
        /*00e8*/ 	.byte	0x03, 0x50
        /*00ea*/ 	.short	0x0000


	//----- nvinfo : EIATTR_MAXREG_COUNT
	.align		4
        /*00ec*/ 	.byte	0x03, 0x1b
        /*00ee*/ 	.short	0x00ff


	//----- nvinfo : EIATTR_NUM_BARRIERS
	.align		4
        /*00f0*/ 	.byte	0x02, 0x4c
        /*00f2*/ 	.byte	0x01
	.zero		1


	//----- nvinfo : EIATTR_ANNOTATIONS
	.align		4
        /*00f4*/ 	.byte	0x04, 0x55
        /*00f6*/ 	.short	(.L_37 - .L_36)


	//   ....[0]....
.L_36:
        /*00f8*/ 	.word	0x00000001
        /*00fc*/ 	.byte	0x90, 0x01, 0x00, 0x00, 0x01, 0x00, 0x00, 0x00, 0x40, 0x0b, 0x00, 0x00, 0x01, 0x00, 0x00, 0x00
        /* <DEDUP_REMOVED lines=739> */
        /*2f3c*/ 	.byte	0x70, 0x86, 0x01, 0x00


	//----- nvinfo : EIATTR_MERCURY_ISA_VERSION
	.align		4
.L_37:
        /*2f40*/ 	.byte	0x03, 0x5f
        /*2f42*/ 	.short	0x0101


	//----- nvinfo : EIATTR_EXIT_INSTR_OFFSETS
	.align		4
        /*2f44*/ 	.byte	0x04, 0x1c
        /*2f46*/ 	.short	(.L_39 - .L_38)


	//   ....[0]....
.L_38:
        /*2f48*/ 	.word	0x00062df0


	//   ....[1]....
        /*2f4c*/ 	.word	0x00062e10


	//----- nvinfo : EIATTR_REQNTID
	.align		4
.L_39:
        /*2f50*/ 	.byte	0x04, 0x10
        /*2f52*/ 	.short	(.L_41 - .L_40)
.L_40:
        /*2f54*/ 	.word	0x00000080
        /*2f58*/ 	.word	0x00000001
        /*2f5c*/ 	.word	0x00000001


	//----- nvinfo : EIATTR_CBANK_PARAM_SIZE
	.align		4
.L_41:
        /*2f60*/ 	.byte	0x03, 0x19
        /*2f62*/ 	.short	0x0050


	//----- nvinfo : EIATTR_PARAM_CBANK
	.align		4
        /*2f64*/ 	.byte	0x04, 0x0a
        /*2f66*/ 	.short	(.L_43 - .L_42)
	.align		4
.L_42:
        /*2f68*/ 	.word	index@(.nv.constant0.matmul_kernel)
        /*2f6c*/ 	.short	0x0210
        /*2f6e*/ 	.short	0x0050


	//----- nvinfo : EIATTR_SW_WAR
	.align		4
.L_43:
        /*2f70*/ 	.byte	0x04, 0x36
        /*2f72*/ 	.short	(.L_45 - .L_44)
.L_44:
        /*2f74*/ 	.word	0x00000008
.L_45:


//--------------------- .nv.callgraph             --------------------------
	.section	.nv.callgraph,"",@"SHT_CUDA_CALLGRAPH"
	.align	4
	.sectionentsize	8
	.align		4
        /*0000*/ 	.word	0x00000000
	.align		4
        /*0004*/ 	.word	0xffffffff
	.align		4
        /*0008*/ 	.word	0x00000000
	.align		4
        /*000c*/ 	.word	0xfffffffe
	.align		4
        /*0010*/ 	.word	0x00000000
	.align		4
        /*0014*/ 	.word	0xfffffffd
	.align		4
        /*0018*/ 	.word	0x00000000
	.align		4
        /*001c*/ 	.word	0xfffffffc


//--------------------- .text.matmul_kernel       --------------------------
	.section	.text.matmul_kernel,"ax",@progbits
	.align	128
        .global         matmul_kernel
        .type           matmul_kernel,@function
        .size           matmul_kernel,(.L_x_3 - matmul_kernel)
        .other          matmul_kernel,@"STO_CUDA_ENTRY STV_DEFAULT"
matmul_kernel:
.text.matmul_kernel:
[----:B------:R-:W1:Y:S08]  /*0000*/  LDC R1, c[0x0][0x28] ;  /* 0x00000a00ff017b82 */ /* 0x000e700000000800 */
[----:B------:R-:W2:Y:S01]  /*0010*/  LDC.64 R2, c[0x0][0x228] ;  /* 0x00008a00ff027b82 */ /* 0x000ea20000000a00 */
[----:B-1----:R-:W-:Y:S01]  /*0020*/  VIADD R1, R1, 0xffffdc18 ;  /* 0xffffdc1801017836 */ /* 0x002fe20000000000 */
[----:B------:R-:W1:Y:S01]  /*0030*/  S2R R5, SR_CTAID.X ;  /* 0x0000000000057919 */ /* 0x000e620000002500 */
[----:B------:R-:W-:Y:S01]  /*0040*/  ULDC UR4, c[0x0][0x230] ;  /* 0x00008c0000047ab9 */ /* 0x000fe20000000800 */
[----:B------:R-:W-:Y:S01]  /*0050*/  ULDC UR6, c[0x0][0x230] ;  /* 0x00008c0000067ab9 */ /* 0x000fe20000000800 */
[----:B------:R-:W-:Y:S01]  /*0060*/  UIADD3 UR4, UR4, 0x3f, URZ ;  /* 0x0000003f04047890 */ /* 0x000fe2000fffe03f */
[----:B------:R-:W3:Y:S01]  /*0070*/  S2R R156, SR_TID.X ;  /* 0x00000000009c7919 */ /* 0x000ee20000002100 */
[----:B------:R-:W-:Y:S01]  /*0080*/  ULDC UR33, c[0x0][0x240] ;  /* 0x0000900000217ab9 */ /* 0x000fe20000000800 */
[----:B------:R-:W-:Y:S01]  /*0090*/  ULDC UR31, c[0x0][0x240] ;  /* 0x00009000001f7ab9 */ /* 0x000fe20000000800 */
[----:B------:R-:W-:Y:S01]  /*00a0*/  UISETP.GT.AND UP0, UPT, UR4, 0x3f, UPT ;  /* 0x0000003f0400788c */ /* 0x000fe2000bf04270 */
[----:B------:R-:W4:Y:S01]  /*00b0*/  LDC R232, c[0x0][0x230] ;  /* 0x00008c00ffe87b82 */ /* 0x000f220000000800 */
[----:B------:R-:W-:Y:S01]  /*00c0*/  ULDC UR34, c[0x0][0x240] ;  /* 0x0000900000227ab9 */ /* 0x000fe20000000800 */
[----:B------:R-:W-:Y:S01]  /*00d0*/  ULDC UR35, c[0x0][0x240] ;  /* 0x0000900000237ab9 */ /* 0x000fe20000000800 */
[----:B------:R-:W-:Y:S01]  /*00e0*/  USEL UR5, URZ, 0x4, !UP0 ;  /* 0x000000043f057887 */ /* 0x000fe2000c000000 */
[----:B------:R-:W-:Y:S01]  /*00f0*/  ULDC UR36, c[0x0][0x240] ;  /* 0x0000900000247ab9 */ /* 0x000fe20000000800 */
        /* <DEDUP_REMOVED lines=8> */
[----:B--2---:R-:W-:Y:S01]  /*0180*/  IMAD.MOV.U32 R36, RZ, RZ, R3 ;  /* 0x000000ffff247224 */ /* 0x004fe200078e0003 */
[----:B------:R2:W-:Y:S01]  /*0190*/  STL.64 [R1+0x18d8], R2 ;  /* 0x0018d80201007387 */ /* 0x0005e20000100a00 */
[----:B------:R-:W-:Y:S01]  /*01a0*/  IMAD.MOV.U32 R34, RZ, RZ, R2 ;  /* 0x000000ffff227224 */ /* 0x000fe200078e0002 */
[----:B------:R-:W-:Y:S01]  /*01b0*/  ULDC UR46, c[0x0][0x240] ;  /* 0x00009000002e7ab9 */ /* 0x000fe20000000800 */
[----:B------:R-:W-:Y:S01]  /*01c0*/  VIADD R0, R36, 0xff ;  /* 0x000000ff24007836 */ /* 0x000fe20000000000 */
[----:B------:R-:W-:Y:S01]  /*01d0*/  ULDC UR45, c[0x0][0x240] ;  /* 0x00009000002d7ab9 */ /* 0x000fe20000000800 */
[----:B------:R-:W-:Y:S01]  /*01e0*/  ULDC UR47, c[0x0][0x240] ;  /* 0x00009000002f7ab9 */ /* 0x000fe20000000800 */
[----:B------:R-:W-:Y:S01]  /*01f0*/  IABS R11, R34 ;  /* 0x00000022000b7213 */ /* 0x000fe20000000000 */
[----:B------:R-:W-:Y:S01]  /*0200*/  ULDC UR48, c[0x0][0x240] ;  /* 0x0000900000307ab9 */ /* 0x000fe20000000800 */
[----:B------:R-:W-:Y:S01]  /*0210*/  ULDC UR50, c[0x0][0x240] ;  /* 0x0000900000327ab9 */ /* 0x000fe20000000800 */
[----:B-1----:R-:W-:Y:S01]  /*0220*/  IABS R8, R5 ;  /* 0x0000000500087213 */ /* 0x002fe20000000000 */
[----:B------:R-:W-:Y:S01]  /*0230*/  ULDC UR49, c[0x0][0x240] ;  /* 0x0000900000317ab9 */ /* 0x000fe20000000800 */
[----:B------:R-:W-:Y:S01]  /*0240*/  ULDC UR51, c[0x0][0x240] ;  /* 0x0000900000337ab9 */ /* 0x000fe20000000800 */
[----:B--2---:R-:W-:Y:S01]  /*0250*/  SHF.R.S32.HI R3, RZ, 0x1f, R0 ;  /* 0x0000001fff037819 */ /* 0x004fe20000011400 */
[----:B------:R-:W-:Y:S01]  /*0260*/  ULDC UR52, c[0x0][0x240] ;  /* 0x0000900000347ab9 */ /* 0x000fe20000000800 */
[C---:B---3--:R-:W-:Y:S01]  /*0270*/  LOP3.LUT R150, R156.reuse, 0x7f, RZ, 0xc0, !PT ;  /* 0x0000007f9c967812 */ /* 0x048fe200078ec0ff */
[----:B------:R-:W-:Y:S01]  /*0280*/  ULDC UR54, c[0x0][0x240] ;  /* 0x0000900000367ab9 */ /* 0x000fe20000000800 */
[----:B------:R-:W-:Y:S01]  /*0290*/  LEA.HI R3, R3, R0, RZ, 0x8 ;  /* 0x0000000003037211 */ /* 0x000fe200078f40ff */
[----:B------:R-:W-:Y:S01]  /*02a0*/  ULDC UR53, c[0x0][0x240] ;  /* 0x0000900000357ab9 */ /* 0x000fe20000000800 */
[----:B------:R-:W-:Y:S01]  /*02b0*/  LOP3.LUT R252, R156, 0x3f, RZ, 0xc0, !PT ;  /* 0x0000003f9cfc7812 */ /* 0x000fe200078ec0ff */
[----:B------:R-:W-:Y:S01]  /*02c0*/  ULDC UR56, c[0x0][0x240] ;  /* 0x0000900000387ab9 */ /* 0x000fe20000000800 */
[----:B------:R-:W-:Y:S01]  /*02d0*/  SHF.R.S32.HI R3, RZ, 0x8, R3 ;  /* 0x00000008ff037819 */ /* 0x000fe20000011403 */
[----:B------:R-:W-:Y:S01]  /*02e0*/  ULDC UR55, c[0x0][0x240] ;  /* 0x0000900000377ab9 */ /* 0x000fe20000000800 */
[----:B------:R-:W-:Y:S01]  /*02f0*/  ULDC UR58, c[0x0][0x240] ;  /* 0x00009000003a7ab9 */ /* 0x000fe20000000800 */
[----:B------:R-:W-:Y:S01]  /*0300*/  ULDC UR57, c[0x0][0x240] ;  /* 0x0000900000397ab9 */ /* 0x000fe20000000800 */
[----:B------:R-:W-:Y:S01]  /*0310*/  ULDC UR59, c[0x0][0x240] ;  /* 0x00009000003b7ab9 */ /* 0x000fe20000000800 */
[----:B------:R-:W-:Y:S01]  /*0320*/  IMAD.SHL.U32 R4, R3, 0x8, RZ ;  /* 0x0000000803047824 */ /* 0x000fe200078e00ff */
[----:B------:R-:W-:Y:S01]  /*0330*/  ULDC UR60, c[0x0][0x240] ;  /* 0x00009000003c7ab9 */ /* 0x000fe20000000800 */
[----:B------:R-:W-:Y:S01]  /*0340*/  ULDC UR61, c[0x0][0x240] ;  /* 0x00009000003d7ab9 */ /* 0x000fe20000000800 */
[----:B------:R-:W-:Y:S01]  /*0350*/  ULDC UR8, c[0x0][0x240] ;  /* 0x0000900000087ab9 */ /* 0x000fe20000000800 */
[----:B------:R-:W-:Y:S01]  /*0360*/  ULDC UR9, c[0x0][0x240] ;  /* 0x0000900000097ab9 */ /* 0x000fe20000000800 */
[-C--:B------:R-:W-:Y:S01]  /*0370*/  IABS R7, R4.reuse ;  /* 0x0000000400077213 */ /* 0x080fe20000000000 */
[----:B------:R-:W-:Y:S01]  /*0380*/  ULDC UR10, c[0x0][0x240] ;  /* 0x00009000000a7ab9 */ /* 0x000fe20000000800 */
[----:B------:R-:W-:Y:S01]  /*0390*/  IABS R10, R4 ;  /* 0x00000004000a7213 */ /* 0x000fe20000000000 */
[----:B------:R-:W-:Y:S01]  /*03a0*/  ULDC UR11, c[0x0][0x240] ;  /* 0x00009000000b7ab9 */ /* 0x000fe20000000800 */
[----:B------:R-:W1:Y:S01]  /*03b0*/  I2F.RP R0, R7 ;  /* 0x0000000700007306 */ /* 0x000e620000209400 */
        /* <DEDUP_REMOVED lines=14> */
[----:B-1----:R-:W1:Y:S01]  /*04a0*/  MUFU.RCP R0, R0 ;  /* 0x0000000000007308 */ /* 0x002e620000001000 */
[----:B------:R-:W-:Y:S01]  /*04b0*/  ULDC UR26, c[0x0][0x240] ;  /* 0x00009000001a7ab9 */ /* 0x000fe20000000800 */
[----:B------:R-:W-:Y:S01]  /*04c0*/  ULDC UR27, c[0x0][0x240] ;  /* 0x00009000001b7ab9 */ /* 0x000fe20000000800 */
[----:B------:R-:W-:Y:S01]  /*04d0*/  ULDC UR28, c[0x0][0x240] ;  /* 0x00009000001c7ab9 */ /* 0x000fe20000000800 */
[----:B------:R-:W-:Y:S01]  /*04e0*/  ULDC UR29, c[0x0][0x240] ;  /* 0x00009000001d7ab9 */ /* 0x000fe20000000800 */
[----:B------:R-:W-:Y:S01]  /*04f0*/  ULDC UR30, c[0x0][0x240] ;  /* 0x00009000001e7ab9 */ /* 0x000fe20000000800 */
[----:B------:R-:W-:Y:S01]  /*0500*/  ULDC UR32, c[0x0][0x240] ;  /* 0x0000900000207ab9 */ /* 0x000fe20000000800 */
[----:B------:R-:W-:-:S02]  /*0510*/  UISETP.GE.AND UP0, UPT, UR4, 0x40, UPT ;  /* 0x000000400400788c */ /* 0x000fc4000bf06270 */
[----:B------:R-:W-:Y:S01]  /*0520*/  UISETP.GT.AND UP1, UPT, UR4, 0x7f, UPT ;  /* 0x0000007f0400788c */ /* 0x000fe2000bf24270 */
[----:B-1----:R-:W-:Y:S02]  /*0530*/  VIADD R2, R0, 0xffffffe ;  /* 0x0ffffffe00027836 */ /* 0x002fe40000000000 */
[----:B------:R-:W-:Y:S02]  /*0540*/  IMAD.MOV R0, RZ, RZ, -R10 ;  /* 0x000000ffff007224 */ /* 0x000fe400078e0a0a */
[----:B------:R1:W2:Y:S02]  /*0550*/  F2I.FTZ.U32.TRUNC.NTZ R3, R2 ;  /* 0x0000000200037305 */ /* 0x0002a4000021f000 */
[----:B-1----:R-:W-:Y:S02]  /*0560*/  IMAD.MOV.U32 R2, RZ, RZ, RZ ;  /* 0x000000ffff027224 */ /* 0x002fe400078e00ff */
[----:B--2---:R-:W-:-:S04]  /*0570*/  IMAD.MOV R6, RZ, RZ, -R3 ;  /* 0x000000ffff067224 */ /* 0x004fc800078e0a03 */
[----:B------:R-:W-:Y:S02]  /*0580*/  IMAD R9, R6, R7, RZ ;  /* 0x0000000706097224 */ /* 0x000fe400078e02ff */
[----:B------:R-:W-:Y:S02]  /*0590*/  IMAD.MOV.U32 R6, RZ, RZ, R8 ;  /* 0x000000ffff067224 */ /* 0x000fe400078e0008 */
[----:B------:R-:W-:-:S06]  /*05a0*/  IMAD.HI.U32 R3, R3, R9, R2 ;  /* 0x0000000903037227 */ /* 0x000fcc00078e0002 */
[----:B------:R-:W-:-:S04]  /*05b0*/  IMAD.HI.U32 R3, R3, R6, RZ ;  /* 0x0000000603037227 */ /* 0x000fc800078e00ff */
[----:B------:R-:W-:-:S05]  /*05c0*/  IMAD R0, R3, R0, R6 ;  /* 0x0000000003007224 */ /* 0x000fca00078e0206 */
[----:B------:R-:W-:-:S13]  /*05d0*/  ISETP.GT.U32.AND P1, PT, R7, R0, PT ;  /* 0x000000000700720c */ /* 0x000fda0003f24070 */
[----:B------:R-:W-:Y:S02]  /*05e0*/  @!P1 IMAD.IADD R0, R0, 0x1, -R7 ;  /* 0x0000000100009824 */ /* 0x000fe400078e0a07 */
[----:B------:R-:W-:Y:S01]  /*05f0*/  @!P1 VIADD R3, R3, 0x1 ;  /* 0x0000000103039836 */ /* 0x000fe20000000000 */
[----:B------:R-:W-:Y:S02]  /*0600*/  ISETP.NE.AND P1, PT, R4, RZ, PT ;  /* 0x000000ff0400720c */ /* 0x000fe40003f25270 */
[----:B------:R-:W-:Y:S02]  /*0610*/  ISETP.GE.U32.AND P0, PT, R0, R7, PT ;  /* 0x000000070000720c */ /* 0x000fe40003f06070 */
[----:B------:R-:W-:-:S04]  /*0620*/  LOP3.LUT R0, R5, R4, RZ, 0x3c, !PT ;  /* 0x0000000405007212 */ /* 0x000fc800078e3cff */
[----:B------:R-:W-:Y:S01]  /*0630*/  ISETP.GE.AND P2, PT, R0, RZ, PT ;  /* 0x000000ff0000720c */ /* 0x000fe20003f46270 */
[----:B------:R-:W-:-:S06]  /*0640*/  VIADD R0, R34, 0x1ff ;  /* 0x000001ff22007836 */ /* 0x000fcc0000000000 */
[----:B------:R-:W-:-:S04]  /*0650*/  @P0 VIADD R3, R3, 0x1 ;  /* 0x0000000103030836 */ /* 0x000fc80000000000 */
[----:B------:R-:W-:Y:S01]  /*0660*/  IMAD.MOV.U32 R2, RZ, RZ, R3 ;  /* 0x000000ffff027224 */ /* 0x000fe200078e0003 */
[----:B------:R-:W-:-:S03]  /*0670*/  SHF.R.S32.HI R3, RZ, 0x1f, R0 ;  /* 0x0000001fff037819 */ /* 0x000fc60000011400 */
[----:B------:R-:W-:Y:S01]  /*0680*/  @!P2 IMAD.MOV R2, RZ, RZ, -R2 ;  /* 0x000000ffff02a224 */ /* 0x000fe200078e0a02 */
[----:B------:R-:W-:Y:S02]  /*0690*/  @!P1 LOP3.LUT R2, RZ, R4, RZ, 0x33, !PT ;  /* 0x00000004ff029212 */ /* 0x000fe400078e33ff */
[----:B------:R-:W-:-:S03]  /*06a0*/  LEA.HI R3, R3, R0, RZ, 0x9 ;  /* 0x0000000003037211 */ /* 0x000fc600078f48ff */
[----:B------:R-:W-:Y:S02]  /*06b0*/  IMAD.SHL.U32 R9, R2, 0x8, RZ ;  /* 0x0000000802097824 */ /* 0x000fe400078e00ff */
[----:B------:R-:W-:-:S03]  /*06c0*/  IMAD.MOV R2, RZ, RZ, -R2 ;  /* 0x000000ffff027224 */ /* 0x000fc600078e0a02 */
[----:B------:R-:W-:Y:S01]  /*06d0*/  LEA.HI.SX32 R3, R3, -R9, 0x17 ;  /* 0x8000000903037211 */ /* 0x000fe200078fbaff */
[----:B------:R-:W-:Y:S02]  /*06e0*/  IMAD R10, R4, R2, R5 ;  /* 0x00000002040a7224 */ /* 0x000fe400078e0205 */
[----:B------:R-:W-:Y:S01]  /*06f0*/  IMAD.MOV.U32 R2, RZ, RZ, RZ ;  /* 0x000000ffff027224 */ /* 0x000fe200078e00ff */
[----:B------:R-:W-:-:S04]  /*0700*/  VIMNMX R13, R3, 0x8, PT ;  /* 0x00000008030d7848 */ /* 0x000fc80003fe0100 */
[-C--:B------:R-:W-:Y:S02]  /*0710*/  IABS R6, R13.reuse ;  /* 0x0000000d00067213 */ /* 0x080fe40000000000 */
[----:B------:R-:W-:Y:S02]  /*0720*/  IABS R4, R13 ;  /* 0x0000000d00047213 */ /* 0x000fe40000000000 */
[----:B------:R-:W1:Y:S08]  /*0730*/  I2F.RP R0, R6 ;  /* 0x0000000600007306 */ /* 0x000e700000209400 */
[----:B-1----:R-:W1:Y:S02]  /*0740*/  MUFU.RCP R0, R0 ;  /* 0x0000000000007308 */ /* 0x002e640000001000 */
[----:B-1----:R-:W-:-:S06]  /*0750*/  VIADD R3, R0, 0xffffffe ;  /* 0x0ffffffe00037836 */ /* 0x002fcc0000000000 */
[----:B------:R-:W1:Y:S02]  /*0760*/  F2I.FTZ.U32.TRUNC.NTZ R3, R3 ;  /* 0x0000000300037305 */ /* 0x000e64000021f000 */
[----:B-1----:R-:W-:-:S05]  /*0770*/  IADD3 R7, RZ, -R3, RZ ;  /* 0x80000003ff077210 */ /* 0x002fca0007ffe0ff */
[----:B------:R-:W-:Y:S01]  /*0780*/  IMAD.MOV.U32 R5, RZ, RZ, R7 ;  /* 0x000000ffff057224 */ /* 0x000fe200078e0007 */
[----:B------:R-:W-:-:S03]  /*0790*/  IABS R7, R10 ;  /* 0x0000000a00077213 */ /* 0x000fc60000000000 */
[----:B------:R-:W-:-:S04]  /*07a0*/  IMAD R5, R5, R6, RZ ;  /* 0x0000000605057224 */ /* 0x000fc800078e02ff */
[----:B------:R-:W-:-:S04]  /*07b0*/  IMAD.HI.U32 R2, R3, R5, R2 ;  /* 0x0000000503027227 */ /* 0x000fc800078e0002 */
[----:B------:R-:W-:Y:S02]  /*07c0*/  IMAD.MOV R3, RZ, RZ, -R4 ;  /* 0x000000ffff037224 */ /* 0x000fe400078e0a04 */
[----:B------:R-:W-:Y:S01]  /*07d0*/  IMAD.HI.U32 R0, R2, R7, RZ ;  /* 0x0000000702007227 */ /* 0x000fe200078e00ff */
[----:B------:R-:W1:Y:S01]  /*07e0*/  I2F.RP R4, R11 ;  /* 0x0000000b00047306 */ /* 0x000e620000209400 */
[----:B------:R-:W-:Y:S02]  /*07f0*/  IABS R2, R36 ;  /* 0x0000002400027213 */ /* 0x000fe40000000000 */
[----:B------:R-:W-:-:S05]  /*0800*/  IMAD R3, R0, R3, R7 ;  /* 0x0000000300037224 */ /* 0x000fca00078e0207 */
[----:B------:R-:W-:Y:S01]  /*0810*/  ISETP.GT.U32.AND P1, PT, R6, R3, PT ;  /* 0x000000030600720c */ /* 0x000fe20003f24070 */
[----:B------:R-:W2:Y:S08]  /*0820*/  I2F.RP R8, R2 ;  /* 0x0000000200087306 */ /* 0x000eb00000209400 */
[----:B-1----:R-:W1:Y:S04]  /*0830*/  MUFU.RCP R4, R4 ;  /* 0x0000000400047308 */ /* 0x002e680000001000 */
[----:B------:R-:W-:-:S02]  /*0840*/  @!P1 IMAD.IADD R3, R3, 0x1, -R6 ;  /* 0x0000000103039824 */ /* 0x000fc400078e0a06 */
[----:B------:R-:W-:Y:S01]  /*0850*/  @!P1 VIADD R0, R0, 0x1 ;  /* 0x0000000100009836 */ /* 0x000fe20000000000 */
[----:B------:R-:W-:Y:S01]  /*0860*/  ISETP.NE.AND P1, PT, R13, RZ, PT ;  /* 0x000000ff0d00720c */ /* 0x000fe20003f25270 */
[----:B--2---:R-:W2:Y:S01]  /*0870*/  MUFU.RCP R8, R8 ;  /* 0x0000000800087308 */ /* 0x004ea20000001000 */
[----:B------:R-:W-:Y:S02]  /*0880*/  ISETP.GE.U32.AND P0, PT, R3, R6, PT ;  /* 0x000000060300720c */ /* 0x000fe40003f06070 */
[----:B------:R-:W-:-:S04]  /*0890*/  LOP3.LUT R3, R10, R13, RZ, 0x3c, !PT ;  /* 0x0000000d0a037212 */ /* 0x000fc800078e3cff */
[----:B------:R-:W-:Y:S01]  /*08a0*/  ISETP.GE.AND P2, PT, R3, RZ, PT ;  /* 0x000000ff0300720c */ /* 0x000fe20003f46270 */
[----:B-1----:R-:W-:Y:S01]  /*08b0*/  VIADD R5, R4, 0xffffffe ;  /* 0x0ffffffe04057836 */ /* 0x002fe20000000000 */
[----:B------:R-:W-:Y:S01]  /*08c0*/  SHF.R.S32.HI R3, RZ, 0x6, R156 ;  /* 0x00000006ff037819 */ /* 0x000fe2000001149c */
[----:B------:R-:W-:-:S04]  /*08d0*/  IMAD.SHL.U32 R4, R156, 0x4, RZ ;  /* 0x000000049c047824 */ /* 0x000fc800078e00ff */
[----:B------:R-:W-:Y:S01]  /*08e0*/  @P0 VIADD R0, R0, 0x1 ;  /* 0x0000000100000836 */ /* 0x000fe20000000000 */
[----:B------:R-:W1:Y:S01]  /*08f0*/  F2I.FTZ.U32.TRUNC.NTZ R5, R5 ;  /* 0x0000000500057305 */ /* 0x000e62000021f000 */
[----:B------:R-:W-:Y:S01]  /*0900*/  SGXT R3, R3, 0x1 ;  /* 0x000000010303781a */ /* 0x000fe20000000200 */
[----:B--2---:R-:W-:Y:S02]  /*0910*/  VIADD R6, R8, 0xffffffe ;  /* 0x0ffffffe08067836 */ /* 0x004fe40000000000 */
[----:B------:R-:W-:Y:S01]  /*0920*/  IMAD.MOV.U32 R22, RZ, RZ, R0 ;  /* 0x000000ffff167224 */ /* 0x000fe200078e0000 */
[----:B------:R-:W-:-:S03]  /*0930*/  LOP3.LUT R3, R3, 0x90, RZ, 0xc0, !PT ;  /* 0x0000009003037812 */ /* 0x000fc600078ec0ff */
[----:B------:R-:W-:Y:S01]  /*0940*/  @!P2 IMAD.MOV R22, RZ, RZ, -R22 ;  /* 0x000000ffff16a224 */ /* 0x000fe200078e0a16 */
[----:B------:R-:W-:Y:S01]  /*0950*/  @!P1 LOP3.LUT R22, RZ, R13, RZ, 0x33, !PT ;  /* 0x0000000dff169212 */ /* 0x000fe200078e33ff */
[----:B------:R2:W3:Y:S04]  /*0960*/  F2I.FTZ.U32.TRUNC.NTZ R7, R6 ;  /* 0x0000000600077305 */ /* 0x0004e8000021f000 */
[----:B------:R-:W-:Y:S01]  /*0970*/  IMAD.MOV R0, RZ, RZ, -R22 ;  /* 0x000000ffff007224 */ /* 0x000fe200078e0a16 */
[----:B------:R-:W-:Y:S01]  /*0980*/  SHF.L.U32 R22, R22, 0x8, RZ ;  /* 0x0000000816167819 */ /* 0x000fe200000006ff */
[----:B-1----:R-:W-:Y:S02]  /*0990*/  IMAD.MOV R8, RZ, RZ, -R5 ;  /* 0x000000ffff087224 */ /* 0x002fe400078e0a05 */
[----:B------:R-:W-:-:S02]  /*09a0*/  IMAD R0, R13, R0, R10 ;  /* 0x000000000d007224 */ /* 0x000fc400078e020a */
[----:B--2---:R-:W-:Y:S02]  /*09b0*/  IMAD.MOV.U32 R6, RZ, RZ, RZ ;  /* 0x000000ffff067224 */ /* 0x004fe400078e00ff */
[----:B------:R-:W-:Y:S02]  /*09c0*/  IMAD.IADD R0, R9, 0x1, R0 ;  /* 0x0000000109007824 */ /* 0x000fe400078e0200 */
[----:B------:R-:W-:Y:S01]  /*09d0*/  IMAD R9, R8, R11, RZ ;  /* 0x0000000b08097224 */ /* 0x000fe200078e02ff */
[----:B------:R-:W-:Y:S01]  /*09e0*/  LOP3.LUT R8, R3, 0x7c, R4, 0x78, !PT ;  /* 0x0000007c03087812 */ /* 0x000fe200078e7804 */
[----:B------:R-:W-:Y:S01]  /*09f0*/  IMAD R23, R0, 0x200, R150 ;  /* 0x0000020000177824 */ /* 0x000fe200078e0296 */
[----:B------:R-:W-:Y:S01]  /*0a00*/  SHF.R.U32.HI R3, RZ, 0x6, R156 ;  /* 0x00000006ff037819 */ /* 0x000fe2000001169c */
[----:B------:R-:W-:Y:S02]  /*0a10*/  IMAD.MOV.U32 R4, RZ, RZ, RZ ;  /* 0x000000ffff047224 */ /* 0x000fe400078e00ff */
[----:B---3--:R-:W-:Y:S01]  /*0a20*/  IMAD.MOV R13, RZ, RZ, -R7 ;  /* 0x000000ffff0d7224 */ /* 0x008fe200078e0a07 */
[----:B------:R-:W-:Y:S01]  /*0a30*/  IABS R0, R23 ;  /* 0x0000001700007213 */ /* 0x000fe20000000000 */
[----:B------:R-:W-:Y:S01]  /*0a40*/  IMAD.HI.U32 R4, R5, R9, R4 ;  /* 0x0000000905047227 */ /* 0x000fe200078e0004 */
[----:B------:R-:W-:-:S03]  /*0a50*/  SGXT.U32 R3, R3, 0x1 ;  /* 0x000000010303781a */ /* 0x000fc60000000000 */
[----:B------:R-:W-:Y:S01]  /*0a60*/  IMAD.MOV.U32 R9, RZ, RZ, R0 ;  /* 0x000000ffff097224 */ /* 0x000fe200078e0000 */
[----:B------:R-:W-:Y:S01]  /*0a70*/  LOP3.LUT R3, R22, R3, RZ, 0xfc, !PT ;  /* 0x0000000316037212 */ /* 0x000fe200078efcff */
[----:B------:R-:W-:Y:S02]  /*0a80*/  IMAD.SHL.U32 R5, R156, 0x400, RZ ;  /* 0x000004009c057824 */ /* 0x000fe400078e00ff */
[----:B------:R-:W-:Y:S01]  /*0a90*/  IMAD.HI.U32 R0, R4, R9, RZ ;  /* 0x0000000904007227 */ /* 0x000fe200078e00ff */
[----:B------:R-:W-:Y:S02]  /*0aa0*/  IABS R25, R3 ;  /* 0x0000000300197213 */ /* 0x000fe40000000000 */
[----:B------:R-:W-:Y:S01]  /*0ab0*/  LOP3.LUT R216, R8, 0x8000, R5, 0xf8, !PT ;  /* 0x0000800008d87812 */ /* 0x000fe200078ef805 */
[----:B------:R-:W-:Y:S01]  /*0ac0*/  IMAD R5, R13, R2, RZ ;  /* 0x000000020d057224 */ /* 0x000fe200078e02ff */
[C---:B------:R-:W-:Y:S01]  /*0ad0*/  LOP3.LUT R16, R3.reuse, 0x4e, RZ, 0xfc, !PT ;  /* 0x0000004e03107812 */ /* 0x040fe200078efcff */
[----:B------:R-:W-:Y:S01]  /*0ae0*/  IMAD.MOV R0, RZ, RZ, -R0 ;  /* 0x000000ffff007224 */ /* 0x000fe200078e0a00 */
[----:B------:R-:W-:Y:S01]  /*0af0*/  LOP3.LUT R17, R3, 0xda, RZ, 0xfc, !PT ;  /* 0x000000da03117812 */ /* 0x000fe200078efcff */
[----:B------:R-:W-:Y:S01]  /*0b00*/  VIADD R152, R23, 0x80 ;  /* 0x0000008017987836 */ /* 0x000fe20000000000 */
[----:B------:R-:W-:Y:S01]  /*0b10*/  IABS R119, R16 ;  /* 0x0000001000777213 */ /* 0x000fe20000000000 */
[----:B------:R-:W-:Y:S01]  /*0b20*/  IMAD.HI.U32 R7, R7, R5, R6 ;  /* 0x0000000507077227 */ /* 0x000fe200078e0006 */
[----:B------:R-:W-:Y:S01]  /*0b30*/  LOP3.LUT R5, R3, 0xfe, RZ, 0xfc, !PT ;  /* 0x000000fe03057812 */ /* 0x000fe200078efcff */
[----:B------:R-:W-:Y:S01]  /*0b40*/  STL [R1+0x18b8], R216 ;  /* 0x0018b8d801007387 */ /* 0x000fe20000100800 */
[----:B------:R-:W-:Y:S01]  /*0b50*/  IABS R45, R17 ;  /* 0x00000011002d7213 */ /* 0x000fe20000000000 */
[----:B------:R-:W-:Y:S01]  /*0b60*/  IMAD R0, R11, R0, R9 ;  /* 0x000000000b007224 */ /* 0x000fe200078e0209 */
[----:B------:R-:W-:Y:S01]  /*0b70*/  IABS R9, R152 ;  /* 0x0000009800097213 */ /* 0x000fe20000000000 */
[----:B------:R-:W-:Y:S01]  /*0b80*/  VIADD R154, R23, 0x100 ;  /* 0x00000100179a7836 */ /* 0x000fe20000000000 */
[----:B------:R-:W-:Y:S01]  /*0b90*/  ISETP.GE.AND P4, PT, R5, RZ, PT ;  /* 0x000000ff0500720c */ /* 0x000fe20003f86270 */
[----:B------:R-:W-:Y:S01]  /*0ba0*/  VIADD R153, R23, 0x180 ;  /* 0x0000018017997836 */ /* 0x000fe20000000000 */
[----:B------:R-:W-:Y:S01]  /*0bb0*/  IABS R21, R5 ;  /* 0x0000000500157213 */ /* 0x000fe20000000000 */
[----:B------:R-:W-:Y:S01]  /*0bc0*/  IMAD.HI.U32 R6, R7, R25, RZ ;  /* 0x0000001907067227 */ /* 0x000fe200078e00ff */
[----:B------:R-:W-:Y:S01]  /*0bd0*/  IABS R12, R154 ;  /* 0x0000009a000c7213 */ /* 0x000fe20000000000 */
[----:B------:R1:W-:Y:S01]  /*0be0*/  STL.64 [R1+0x1b18], R22 ;  /* 0x001b181601007387 */ /* 0x0003e20000100a00 */
[----:B------:R-:W-:Y:S01]  /*0bf0*/  IABS R13, R153 ;  /* 0x00000099000d7213 */ /* 0x000fe20000000000 */
[C---:B------:R-:W-:Y:S01]  /*0c00*/  IMAD.HI.U32 R5, R4.reuse, R9, RZ ;  /* 0x0000000904057227 */ /* 0x040fe200078e00ff */
[----:B------:R-:W-:Y:S01]  /*0c10*/  ISETP.GT.U32.AND P0, PT, R11, R0, PT ;  /* 0x000000000b00720c */ /* 0x000fe20003f04070 */
[----:B------:R2:W-:Y:S01]  /*0c20*/  STL.64 [R1+0x1b20], R152 ;  /* 0x001b209801007387 */ /* 0x0005e20000100a00 */
[C---:B------:R-:W-:Y:S01]  /*0c30*/  LOP3.LUT R18, R3.reuse, 0xde, RZ, 0xfc, !PT ;  /* 0x000000de03127812 */ /* 0x040fe200078efcff */
[----:B------:R-:W-:Y:S01]  /*0c40*/  IMAD.MOV R14, RZ, RZ, -R6 ;  /* 0x000000ffff0e7224 */ /* 0x000fe200078e0a06 */
[----:B------:R-:W-:Y:S01]  /*0c50*/  LOP3.LUT R19, R3, 0xe0, RZ, 0xfc, !PT ;  /* 0x000000e003137812 */ /* 0x000fe200078efcff */
[----:B------:R-:W-:Y:S01]  /*0c60*/  IMAD.HI.U32 R6, R4, R12, RZ ;  /* 0x0000000c04067227 */ /* 0x000fe200078e00ff */
[----:B------:R-:W-:-:S02]  /*0c70*/  IABS R43, R18 ;  /* 0x00000012002b7213 */ /* 0x000fc40000000000 */
[----:B------:R-:W-:Y:S01]  /*0c80*/  IABS R67, R19 ;  /* 0x0000001300437213 */ /* 0x000fe20000000000 */
[----:B------:R-:W-:Y:S01]  /*0c90*/  IMAD.MOV R10, RZ, RZ, -R5 ;  /* 0x000000ffff0a7224 */ /* 0x000fe200078e0a05 */
[----:B------:R-:W-:Y:S01]  /*0ca0*/  LOP3.LUT R20, R3, 0xee, RZ, 0xfc, !PT ;  /* 0x000000ee03147812 */ /* 0x000fe200078efcff */
[----:B------:R-:W-:Y:S01]  /*0cb0*/  IMAD.HI.U32 R8, R7, R21, RZ ;  /* 0x0000001507087227 */ /* 0x000fe200078e00ff */
[C---:B------:R-:W-:Y:S02]  /*0cc0*/  LOP3.LUT R24, R3.reuse, 0xf0, RZ, 0xfc, !PT ;  /* 0x000000f003187812 */ /* 0x040fe400078efcff */
[C---:B------:R-:W-:Y:S01]  /*0cd0*/  LOP3.LUT R26, R3.reuse, 0xf2, RZ, 0xfc, !PT ;  /* 0x000000f2031a7812 */ /* 0x040fe200078efcff */
[----:B------:R-:W-:Y:S01]  /*0ce0*/  IMAD.HI.U32 R5, R4, R13, RZ ;  /* 0x0000000d04057227 */ /* 0x000fe200078e00ff */
[----:B------:R-:W-:Y:S02]  /*0cf0*/  IABS R39, R24 ;  /* 0x0000001800277213 */ /* 0x000fe40000000000 */
[C---:B------:R-:W-:Y:S01]  /*0d00*/  LOP3.LUT R28, R3.reuse, 0xf4, RZ, 0xfc, !PT ;  /* 0x000000f4031c7812 */ /* 0x040fe200078efcff */
[----:B------:R-:W-:Y:S01]  /*0d10*/  IMAD.MOV R6, RZ, RZ, -R6 ;  /* 0x000000ffff067224 */ /* 0x000fe200078e0a06 */
[----:B------:R-:W-:Y:S01]  /*0d20*/  LOP3.LUT R30, R3, 0xf6, RZ, 0xfc, !PT ;  /* 0x000000f6031e7812 */ /* 0x000fe200078efcff */
[----:B------:R-:W-:Y:S01]  /*0d30*/  IMAD R4, R11, R10, R9 ;  /* 0x0000000a0b047224 */ /* 0x000fe200078e0209 */
[----:B------:R-:W-:Y:S01]  /*0d40*/  LOP3.LUT R9, R3, 0x4, RZ, 0xfc, !PT ;  /* 0x0000000403097812 */ /* 0x000fe200078efcff */
[----:B------:R-:W-:Y:S01]  /*0d50*/  IMAD.MOV R15, RZ, RZ, -R8 ;  /* 0x000000ffff0f7224 */ /* 0x000fe200078e0a08 */
[----:B------:R-:W-:Y:S01]  /*0d60*/  IABS R37, R30 ;  /* 0x0000001e00257213 */ /* 0x000fe20000000000 */
[----:B------:R-:W-:Y:S01]  /*0d70*/  IMAD.MOV R8, RZ, RZ, -R5 ;  /* 0x000000ffff087224 */ /* 0x000fe200078e0a05 */
[C---:B------:R-:W-:Y:S01]  /*0d80*/  ISETP.GT.U32.AND P2, PT, R11.reuse, R4, PT ;  /* 0x000000040b00720c */ /* 0x040fe20003f44070 */
[----:B------:R-:W-:Y:S01]  /*0d90*/  IMAD R5, R11, R6, R12 ;  /* 0x000000060b057224 */ /* 0x000fe200078e020c */
[----:B------:R-:W-:Y:S01]  /*0da0*/  LOP3.LUT R12, R3, 0x6, RZ, 0xfc, !PT ;  /* 0x00000006030c7812 */ /* 0x000fe200078efcff */
[----:B------:R-:W-:Y:S01]  /*0db0*/  IMAD R6, R11, R8, R13 ;  /* 0x000000080b067224 */ /* 0x000fe200078e020d */
[----:B------:R-:W-:Y:S01]  /*0dc0*/  LOP3.LUT R8, R3, 0x2, RZ, 0xfc, !PT ;  /* 0x0000000203087812 */ /* 0x000fe200078efcff */
[----:B------:R-:W-:Y:S01]  /*0dd0*/  @!P0 IMAD.IADD R0, R0, 0x1, -R11 ;  /* 0x0000000100008824 */ /* 0x000fe200078e0a0b */
[C---:B------:R-:W-:Y:S01]  /*0de0*/  ISETP.GT.U32.AND P5, PT, R11.reuse, R5, PT ;  /* 0x000000050b00720c */ /* 0x040fe20003fa4070 */
[C---:B------:R-:W-:Y:S01]  /*0df0*/  IMAD R21, R2.reuse, R15, R21 ;  /* 0x0000000f02157224 */ /* 0x040fe200078e0215 */
[C---:B------:R-:W-:Y:S01]  /*0e00*/  ISETP.GT.U32.AND P3, PT, R11.reuse, R6, PT ;  /* 0x000000060b00720c */ /* 0x040fe20003f64070 */
[----:B------:R-:W-:Y:S01]  /*0e10*/  IMAD R25, R2, R14, R25 ;  /* 0x0000000e02197224 */ /* 0x000fe200078e0219 */
[----:B------:R-:W-:-:S02]  /*0e20*/  ISETP.GT.U32.AND P6, PT, R11, R0, PT ;  /* 0x000000000b00720c */ /* 0x000fc40003fc4070 */
[----:B------:R-:W-:Y:S01]  /*0e30*/  IABS R27, R8 ;  /* 0x00000008001b7213 */ /* 0x000fe20000000000 */
[--C-:B------:R-:W-:Y:S01]  /*0e40*/  @!P2 IMAD.IADD R4, R4, 0x1, -R11.reuse ;  /* 0x000000010404a824 */ /* 0x100fe200078e0a0b */
[----:B------:R-:W-:Y:S02]  /*0e50*/  ISETP.GT.U32.AND P2, PT, R2, R21, PT ;  /* 0x000000150200720c */ /* 0x000fe40003f44070 */
[----:B------:R-:W-:Y:S01]  /*0e60*/  ISETP.GE.AND P0, PT, R8, RZ, PT ;  /* 0x000000ff0800720c */ /* 0x000fe20003f06270 */
[----:B------:R-:W-:Y:S01]  /*0e70*/  IMAD.HI.U32 R8, R7, R27, RZ ;  /* 0x0000001b07087227 */ /* 0x000fe200078e00ff */
[----:B------:R-:W-:Y:S02]  /*0e80*/  IABS R33, R12 ;  /* 0x0000000c00217213 */ /* 0x000fe40000000000 */
[----:B------:R-:W-:Y:S01]  /*0e90*/  IABS R29, R9 ;  /* 0x00000009001d7213 */ /* 0x000fe20000000000 */
[--C-:B------:R-:W-:Y:S01]  /*0ea0*/  @!P5 IMAD.IADD R5, R5, 0x1, -R11.reuse ;  /* 0x000000010505d824 */ /* 0x100fe200078e0a0b */
[----:B------:R-:W-:Y:S01]  /*0eb0*/  ISETP.GT.U32.AND P5, PT, R11, R4, PT ;  /* 0x000000040b00720c */ /* 0x000fe20003fa4070 */
[--C-:B------:R-:W-:Y:S01]  /*0ec0*/  @!P3 IMAD.IADD R6, R6, 0x1, -R11.reuse ;  /* 0x000000010606b824 */ /* 0x100fe200078e0a0b */
[----:B------:R-:W-:Y:S01]  /*0ed0*/  ISETP.GE.AND P1, PT, R9, RZ, PT ;  /* 0x000000ff0900720c */ /* 0x000fe20003f26270 */
[----:B------:R-:W-:Y:S01]  /*0ee0*/  @!P6 IMAD.IADD R0, R0, 0x1, -R11 ;  /* 0x000000010000e824 */ /* 0x000fe200078e0a0b */
[----:B------:R-:W-:Y:S01]  /*0ef0*/  ISETP.GT.U32.AND P3, PT, R11, R5, PT ;  /* 0x000000050b00720c */ /* 0x000fe20003f64070 */
[----:B------:R-:W-:Y:S01]  /*0f00*/  @!P2 IMAD.IADD R21, R21, 0x1, -R2 ;  /* 0x000000011515a824 */ /* 0x000fe200078e0a02 */
[----:B------:R-:W-:Y:S01]  /*0f10*/  ISETP.GT.U32.AND P6, PT, R11, R6, PT ;  /* 0x000000060b00720c */ /* 0x000fe20003fc4070 */
[----:B------:R-:W-:Y:S01]  /*0f20*/  IMAD.MOV R8, RZ, RZ, -R8 ;  /* 0x000000ffff087224 */ /* 0x000fe200078e0a08 */
[----:B------:R-:W-:Y:S01]  /*0f30*/  ISETP.GT.U32.AND P2, PT, R2, R25, PT ;  /* 0x000000190200720c */ /* 0x000fe20003f44070 */
[----:B------:R-:W-:Y:S01]  /*0f40*/  IMAD.HI.U32 R10, R7, R33, RZ ;  /* 0x00000021070a7227 */ /* 0x000fe200078e00ff */
[----:B------:R-:W-:-:S02]  /*0f50*/  LOP3.LUT R13, R3, 0x10, RZ, 0xfc, !PT ;  /* 0x00000010030d7812 */ /* 0x000fc400078efcff */
[----:B------:R-:W-:Y:S01]  /*0f60*/  LOP3.LUT R14, R3, 0x12, RZ, 0xfc, !PT ;  /* 0x00000012030e7812 */ /* 0x000fe200078efcff */
[----:B------:R-:W-:Y:S01]  /*0f70*/  @!P5 IMAD.IADD R4, R4, 0x1, -R11 ;  /* 0x000000010404d824 */ /* 0x000fe200078e0a0b */
[C---:B------:R-:W-:Y:S01]  /*0f80*/  ISETP.GT.U32.AND P5, PT, R2.reuse, R21, PT ;  /* 0x000000150200720c */ /* 0x040fe20003fa4070 */
[----:B------:R-:W-:Y:S01]  /*0f90*/  IMAD R27, R2, R8, R27 ;  /* 0x00000008021b7224 */ /* 0x000fe200078e021b */
[----:B------:R-:W-:Y:S01]  /*0fa0*/  IADD3 R10, -R10, RZ, RZ ;  /* 0x000000ff0a0a7210 */ /* 0x000fe20007ffe1ff */
[----:B------:R-:W-:Y:S01]  /*0fb0*/  IMAD.HI.U32 R9, R7, R29, RZ ;  /* 0x0000001d07097227 */ /* 0x000fe200078e00ff */
[----:B------:R-:W-:Y:S02]  /*0fc0*/  LOP3.LUT R8, R3, 0x8, RZ, 0xfc, !PT ;  /* 0x0000000803087812 */ /* 0x000fe400078efcff */
[----:B------:R-:W-:Y:S01]  /*0fd0*/  IABS R59, R13 ;  /* 0x0000000d003b7213 */ /* 0x000fe20000000000 */
[----:B------:R-:W-:Y:S01]  /*0fe0*/  @!P6 IMAD.IADD R6, R6, 0x1, -R11 ;  /* 0x000000010606e824 */ /* 0x000fe200078e0a0b */
[----:B------:R-:W-:Y:S01]  /*0ff0*/  ISETP.GT.U32.AND P6, PT, R2, R27, PT ;  /* 0x0000001b0200720c */ /* 0x000fe20003fc4070 */
[--C-:B------:R-:W-:Y:S01]  /*1000*/  @!P2 IMAD.IADD R25, R25, 0x1, -R2.reuse ;  /* 0x000000011919a824 */ /* 0x100fe200078e0a02 */
[----:B------:R-:W-:Y:S01]  /*1010*/  IABS R31, R8 ;  /* 0x00000008001f7213 */ /* 0x000fe20000000000 */
[----:B------:R-:W-:Y:S01]  /*1020*/  IMAD.MOV R9, RZ, RZ, -R9 ;  /* 0x000000ffff097224 */ /* 0x000fe200078e0a09 */
[----:B------:R-:W-:Y:S01]  /*1030*/  ISETP.GE.AND P2, PT, R8, RZ, PT ;  /* 0x000000ff0800720c */ /* 0x000fe20003f46270 */
[----:B------:R-:W-:Y:S01]  /*1040*/  @!P5 IMAD.IADD R21, R21, 0x1, -R2 ;  /* 0x000000011515d824 */ /* 0x000fe200078e0a02 */
[C---:B------:R-:W-:Y:S01]  /*1050*/  ISETP.GT.U32.AND P5, PT, R2.reuse, R25, PT ;  /* 0x000000190200720c */ /* 0x040fe20003fa4070 */
[C---:B------:R-:W-:Y:S01]  /*1060*/  IMAD R33, R2.reuse, R10, R33 ;  /* 0x0000000a02217224 */ /* 0x040fe200078e0221 */
[----:B------:R-:W-:Y:S01]  /*1070*/  LOP3.LUT R10, R3, 0xa, RZ, 0xfc, !PT ;  /* 0x0000000a030a7812 */ /* 0x000fe200078efcff */
[----:B------:R-:W-:Y:S01]  /*1080*/  IMAD R29, R2, R9, R29 ;  /* 0x00000009021d7224 */ /* 0x000fe200078e021d */
[----:B------:R-:W-:Y:S01]  /*1090*/  IABS R149, R14 ;  /* 0x0000000e00957213 */ /* 0x000fe20000000000 */
[----:B------:R-:W-:Y:S01]  /*10a0*/  IMAD.HI.U32 R8, R7, R31, RZ ;  /* 0x0000001f07087227 */ /* 0x000fe200078e00ff */
[----:B------:R-:W-:-:S02]  /*10b0*/  IABS R53, R10 ;  /* 0x0000000a00357213 */ /* 0x000fc40000000000 */
[----:B------:R-:W-:Y:S01]  /*10c0*/  LOP3.LUT R15, R3, 0x4c, RZ, 0xfc, !PT ;  /* 0x0000004c030f7812 */ /* 0x000fe200078efcff */
[--C-:B------:R-:W-:Y:S01]  /*10d0*/  @!P6 IMAD.IADD R27, R27, 0x1, -R2.reuse ;  /* 0x000000011b1be824 */ /* 0x100fe200078e0a02 */
[----:B------:R-:W-:Y:S01]  /*10e0*/  LOP3.LUT R32, R3, 0xf8, RZ, 0xfc, !PT ;  /* 0x000000f803207812 */ /* 0x000fe200078efcff */
[----:B------:R-:W-:Y:S01]  /*10f0*/  IMAD.HI.U32 R9, R7, R53, RZ ;  /* 0x0000003507097227 */ /* 0x000fe200078e00ff */
[----:B------:R-:W-:Y:S02]  /*1100*/  IABS R97, R15 ;  /* 0x0000000f00617213 */ /* 0x000fe40000000000 */
[C---:B------:R-:W-:Y:S01]  /*1110*/  ISETP.GT.U32.AND P6, PT, R2.reuse, R27, PT ;  /* 0x0000001b0200720c */ /* 0x040fe20003fc4070 */
[----:B------:R-:W-:Y:S01]  /*1120*/  @!P5 IMAD.IADD R25, R25, 0x1, -R2 ;  /* 0x000000011919d824 */ /* 0x000fe200078e0a02 */
[----:B------:R-:W-:Y:S01]  /*1130*/  ISETP.GT.U32.AND P5, PT, R2, R29, PT ;  /* 0x0000001d0200720c */ /* 0x000fe20003fa4070 */
[----:B------:R-:W-:Y:S02]  /*1140*/  IMAD.MOV R8, RZ, RZ, -R8 ;  /* 0x000000ffff087224 */ /* 0x000fe400078e0a08 */
[----:B------:R-:W-:Y:S01]  /*1150*/  @!P4 IMAD.MOV R21, RZ, RZ, -R21 ;  /* 0x000000ffff15c224 */ /* 0x000fe200078e0a15 */
[----:B------:R-:W-:Y:S01]  /*1160*/  ISETP.GE.AND P4, PT, R3, RZ, PT ;  /* 0x000000ff0300720c */ /* 0x000fe20003f86270 */
[----:B------:R-:W-:-:S02]  /*1170*/  IMAD.MOV R9, RZ, RZ, -R9 ;  /* 0x000000ffff097224 */ /* 0x000fc400078e0a09 */
[C---:B------:R-:W-:Y:S02]  /*1180*/  IMAD R31, R2.reuse, R8, R31 ;  /* 0x00000008021f7224 */ /* 0x040fe400078e021f */
[C---:B------:R-:W-:Y:S02]  /*1190*/  IMAD R53, R2.reuse, R9, R53 ;  /* 0x0000000902357224 */ /* 0x040fe400078e0235 */
[--C-:B------:R-:W-:Y:S01]  /*11a0*/  @!P6 IMAD.IADD R27, R27, 0x1, -R2.reuse ;  /* 0x000000011b1be824 */ /* 0x100fe200078e0a02 */
[C---:B------:R-:W-:Y:S01]  /*11b0*/  ISETP.GT.U32.AND P6, PT, R2.reuse, R31, PT ;  /* 0x0000001f0200720c */ /* 0x040fe20003fc4070 */
[----:B------:R-:W-:Y:S01]  /*11c0*/  @!P3 IMAD.IADD R5, R5, 0x1, -R11 ;  /* 0x000000010505b824 */ /* 0x000fe200078e0a0b */
[----:B------:R-:W-:Y:S01]  /*11d0*/  LOP3.LUT R11, R3, 0xc, RZ, 0xfc, !PT ;  /* 0x0000000c030b7812 */ /* 0x000fe200078efcff */
[----:B------:R-:W-:Y:S01]  /*11e0*/  @!P5 IMAD.IADD R29, R29, 0x1, -R2 ;  /* 0x000000011d1dd824 */ /* 0x000fe200078e0a02 */
[----:B------:R-:W-:Y:S01]  /*11f0*/  ISETP.GT.U32.AND P5, PT, R2, R53, PT ;  /* 0x000000350200720c */ /* 0x000fe20003fa4070 */
[----:B------:R-:W-:Y:S01]  /*1200*/  @!P4 IMAD.MOV R25, RZ, RZ, -R25 ;  /* 0x000000ffff19c224 */ /* 0x000fe200078e0a19 */
[----:B------:R-:W-:Y:S01]  /*1210*/  IABS R55, R11 ;  /* 0x0000000b00377213 */ /* 0x000fe20000000000 */
[----:B------:R-:W-:Y:S01]  /*1220*/  @!P0 IMAD.MOV R27, RZ, RZ, -R27 ;  /* 0x000000ffff1b8224 */ /* 0x000fe200078e0a1b */
[----:B------:R-:W-:Y:S01]  /*1230*/  ISETP.GE.AND P3, PT, R12, RZ, PT ;  /* 0x000000ff0c00720c */ /* 0x000fe20003f66270 */
[----:B------:R-:W-:Y:S01]  /*1240*/  IMAD.HI.U32 R9, R7, R149, RZ ;  /* 0x0000009507097227 */ /* 0x000fe200078e00ff */
[----:B------:R-:W-:-:S02]  /*1250*/  ISETP.GT.U32.AND P4, PT, R2, R33, PT ;  /* 0x000000210200720c */ /* 0x000fc40003f84070 */
[----:B------:R-:W-:Y:S01]  /*1260*/  LOP3.LUT R12, R3, 0xe, RZ, 0xfc, !PT ;  /* 0x0000000e030c7812 */ /* 0x000fe200078efcff */
[----:B------:R-:W-:-:S03]  /*1270*/  IMAD.HI.U32 R8, R7, R55, RZ ;  /* 0x0000003707087227 */ /* 0x000fc600078e00ff */
[----:B------:R-:W-:Y:S01]  /*1280*/  IABS R57, R12 ;  /* 0x0000000c00397213 */ /* 0x000fe20000000000 */
[----:B------:R-:W-:Y:S02]  /*1290*/  @!P6 IMAD.IADD R31, R31, 0x1, -R2 ;  /* 0x000000011f1fe824 */ /* 0x000fe400078e0a02 */
[----:B------:R-:W-:Y:S02]  /*12a0*/  IMAD.MOV R8, RZ, RZ, -R8 ;  /* 0x000000ffff087224 */ /* 0x000fe400078e0a08 */
[----:B------:R-:W-:Y:S01]  /*12b0*/  @!P5 IMAD.IADD R53, R53, 0x1, -R2 ;  /* 0x000000013535d824 */ /* 0x000fe200078e0a02 */
[C---:B------:R-:W-:Y:S01]  /*12c0*/  ISETP.GT.U32.AND P5, PT, R2.reuse, R31, PT ;  /* 0x0000001f0200720c */ /* 0x040fe20003fa4070 */
[C---:B------:R-:W-:Y:S02]  /*12d0*/  IMAD R55, R2.reuse, R8, R55 ;  /* 0x0000000802377224 */ /* 0x040fe400078e0237 */
[----:B------:R-:W-:Y:S01]  /*12e0*/  IMAD.HI.U32 R8, R7, R57, RZ ;  /* 0x0000003907087227 */ /* 0x000fe200078e00ff */
[----:B------:R-:W-:-:S03]  /*12f0*/  ISETP.GT.U32.AND P0, PT, R2, R53, PT ;  /* 0x000000350200720c */ /* 0x000fc60003f04070 */
[----:B------:R-:W-:Y:S01]  /*1300*/  @!P4 IMAD.IADD R33, R33, 0x1, -R2 ;  /* 0x000000012121c824 */ /* 0x000fe200078e0a02 */
[C---:B------:R-:W-:Y:S01]  /*1310*/  ISETP.GT.U32.AND P4, PT, R2.reuse, R29, PT ;  /* 0x0000001d0200720c */ /* 0x040fe20003f84070 */
[----:B------:R-:W-:Y:S02]  /*1320*/  IMAD.MOV R8, RZ, RZ, -R8 ;  /* 0x000000ffff087224 */ /* 0x000fe400078e0a08 */
[----:B------:R-:W-:Y:S01]  /*1330*/  IMAD.MOV R9, RZ, RZ, -R9 ;  /* 0x000000ffff097224 */ /* 0x000fe200078e0a09 */
[C---:B------:R-:W-:Y:S01]  /*1340*/  ISETP.GT.U32.AND P6, PT, R2.reuse, R33, PT ;  /* 0x000000210200720c */ /* 0x040fe20003fc4070 */
[C---:B------:R-:W-:Y:S02]  /*1350*/  IMAD R57, R2.reuse, R8, R57 ;  /* 0x0000000802397224 */ /* 0x040fe400078e0239 */
[----:B------:R-:W-:Y:S02]  /*1360*/  @!P5 IMAD.IADD R31, R31, 0x1, -R2 ;  /* 0x000000011f1fd824 */ /* 0x000fe400078e0a02 */
[----:B------:R-:W-:Y:S01]  /*1370*/  IMAD.HI.U32 R8, R7, R59, RZ ;  /* 0x0000003b07087227 */ /* 0x000fe200078e00ff */
[----:B------:R-:W-:-:S03]  /*1380*/  ISETP.GT.U32.AND P5, PT, R2, R57, PT ;  /* 0x000000390200720c */ /* 0x000fc60003fa4070 */
[----:B------:R-:W-:Y:S02]  /*1390*/  IMAD.MOV R8, RZ, RZ, -R8 ;  /* 0x000000ffff087224 */ /* 0x000fe400078e0a08 */
[--C-:B------:R-:W-:Y:S01]  /*13a0*/  @!P4 IMAD.IADD R29, R29, 0x1, -R2.reuse ;  /* 0x000000011d1dc824 */ /* 0x100fe200078e0a02 */
[C---:B------:R-:W-:Y:S01]  /*13b0*/  ISETP.GT.U32.AND P4, PT, R2.reuse, R55, PT ;  /* 0x000000370200720c */ /* 0x040fe20003f84070 */
[----:B------:R-:W-:Y:S01]  /*13c0*/  IMAD R59, R2, R8, R59 ;  /* 0x00000008023b7224 */ /* 0x000fe200078e023b */
[----:B------:R-:W-:Y:S01]  /*13d0*/  @!P6 IADD3 R33, R33, -R2, RZ ;  /* 0x800000022121e210 */ /* 0x000fe20007ffe0ff */
[--C-:B------:R-:W-:Y:S01]  /*13e0*/  @!P0 IMAD.IADD R53, R53, 0x1, -R2.reuse ;  /* 0x0000000135358824 */ /* 0x100fe200078e0a02 */
[----:B------:R-:W-:Y:S01]  /*13f0*/  ISETP.GE.AND P6, PT, R10, RZ, PT ;  /* 0x000000ff0a00720c */ /* 0x000fe20003fc6270 */
[C---:B------:R-:W-:Y:S01]  /*1400*/  IMAD R149, R2.reuse, R9, R149 ;  /* 0x0000000902957224 */ /* 0x040fe200078e0295 */
[----:B------:R-:W-:Y:S01]  /*1410*/  LOP3.LUT R10, R3, 0x14, RZ, 0xfc, !PT ;  /* 0x00000014030a7812 */ /* 0x000fe200078efcff */
[--C-:B------:R-:W-:Y:S01]  /*1420*/  @!P5 IMAD.IADD R57, R57, 0x1, -R2.reuse ;  /* 0x000000013939d824 */ /* 0x100fe200078e0a02 */
[----:B------:R-:W-:Y:S01]  /*1430*/  ISETP.GE.AND P0, PT, R11, RZ, PT ;  /* 0x000000ff0b00720c */ /* 0x000fe20003f06270 */
[----:B------:R-:W-:Y:S01]  /*1440*/  @!P1 IMAD.MOV R29, RZ, RZ, -R29 ;  /* 0x000000ffff1d9224 */ /* 0x000fe200078e0a1d */
[----:B------:R-:W-:Y:S01]  /*1450*/  IABS R69, R10 ;  /* 0x0000000a00457213 */ /* 0x000fe20000000000 */
[----:B------:R-:W-:Y:S01]  /*1460*/  @!P3 IMAD.MOV R33, RZ, RZ, -R33 ;  /* 0x000000ffff21b224 */ /* 0x000fe200078e0a21 */
[----:B------:R-:W-:Y:S01]  /*1470*/  ISETP.GT.U32.AND P5, PT, R2, R57, PT ;  /* 0x000000390200720c */ /* 0x000fe20003fa4070 */
[----:B------:R-:W-:Y:S01]  /*1480*/  @!P4 IMAD.IADD R55, R55, 0x1, -R2 ;  /* 0x000000013737c824 */ /* 0x000fe200078e0a02 */
[----:B------:R-:W-:Y:S01]  /*1490*/  LOP3.LUT R11, R3, 0x16, RZ, 0xfc, !PT ;  /* 0x00000016030b7812 */ /* 0x000fe200078efcff */
[----:B------:R-:W-:Y:S01]  /*14a0*/  IMAD.HI.U32 R8, R7, R69, RZ ;  /* 0x0000004507087227 */ /* 0x000fe200078e00ff */
[----:B------:R-:W-:-:S02]  /*14b0*/  ISETP.GE.AND P4, PT, R12, RZ, PT ;  /* 0x000000ff0c00720c */ /* 0x000fc40003f86270 */
[C---:B------:R-:W-:Y:S01]  /*14c0*/  ISETP.GT.U32.AND P1, PT, R2.reuse, R55, PT ;  /* 0x000000370200720c */ /* 0x040fe20003f24070 */
[----:B------:R-:W-:Y:S01]  /*14d0*/  IMAD.MOV R8, RZ, RZ, -R8 ;  /* 0x000000ffff087224 */ /* 0x000fe200078e0a08 */
[----:B------:R-:W-:Y:S01]  /*14e0*/  IABS R147, R11 ;  /* 0x0000000b00937213 */ /* 0x000fe20000000000 */
[----:B------:R-:W-:Y:S01]  /*14f0*/  @!P6 IMAD.MOV R53, RZ, RZ, -R53 ;  /* 0x000000ffff35e224 */ /* 0x000fe200078e0a35 */
[C---:B------:R-:W-:Y:S01]  /*1500*/  ISETP.GT.U32.AND P6, PT, R2.reuse, R149, PT ;  /* 0x000000950200720c */ /* 0x040fe20003fc4070 */
[C---:B------:R-:W-:Y:S01]  /*1510*/  IMAD R69, R2.reuse, R8, R69 ;  /* 0x0000000802457224 */ /* 0x040fe200078e0245 */
[----:B------:R-:W-:Y:S01]  /*1520*/  LOP3.LUT R12, R3, 0x18, RZ, 0xfc, !PT ;  /* 0x00000018030c7812 */ /* 0x000fe200078efcff */
[----:B------:R-:W-:Y:S01]  /*1530*/  @!P5 IMAD.IADD R57, R57, 0x1, -R2 ;  /* 0x000000013939d824 */ /* 0x000fe200078e0a02 */
[C---:B------:R-:W-:Y:S01]  /*1540*/  ISETP.GT.U32.AND P3, PT, R2.reuse, R59, PT ;  /* 0x0000003b0200720c */ /* 0x040fe20003f64070 */
[----:B------:R-:W-:Y:S01]  /*1550*/  IMAD.HI.U32 R8, R7, R147, RZ ;  /* 0x0000009307087227 */ /* 0x000fe200078e00ff */
[----:B------:R-:W-:-:S02]  /*1560*/  ISETP.GT.U32.AND P5, PT, R2, R69, PT ;  /* 0x000000450200720c */ /* 0x000fc40003fa4070 */
[----:B------:R-:W-:Y:S01]  /*1570*/  IABS R71, R12 ;  /* 0x0000000c00477213 */ /* 0x000fe20000000000 */
[----:B------:R-:W-:Y:S02]  /*1580*/  IMAD.MOV R9, RZ, RZ, -R8 ;  /* 0x000000ffff097224 */ /* 0x000fe400078e0a08 */
[----:B------:R-:W-:Y:S01]  /*1590*/  @!P1 IMAD.IADD R55, R55, 0x1, -R2 ;  /* 0x0000000137379824 */ /* 0x000fe200078e0a02 */
[----:B------:R-:W-:Y:S01]  /*15a0*/  ISETP.GE.AND P1, PT, R14, RZ, PT ;  /* 0x000000ff0e00720c */ /* 0x000fe20003f26270 */
[----:B------:R-:W-:Y:S01]  /*15b0*/  IMAD.HI.U32 R8, R7, R71, RZ ;  /* 0x0000004707087227 */ /* 0x000fe200078e00ff */
[----:B------:R-:W-:-:S03]  /*15c0*/  LOP3.LUT R14, R3, 0x4a, RZ, 0xfc, !PT ;  /* 0x0000004a030e7812 */ /* 0x000fc600078efcff */
[--C-:B------:R-:W-:Y:S01]  /*15d0*/  @!P6 IMAD.IADD R149, R149, 0x1, -R2.reuse ;  /* 0x000000019595e824 */ /* 0x100fe200078e0a02 */
[----:B------:R-:W-:Y:S01]  /*15e0*/  IABS R121, R14 ;  /* 0x0000000e00797213 */ /* 0x000fe20000000000 */
[----:B------:R-:W-:Y:S02]  /*15f0*/  @!P5 IMAD.IADD R69, R69, 0x1, -R2 ;  /* 0x000000014545d824 */ /* 0x000fe400078e0a02 */
[----:B------:R-:W-:Y:S02]  /*1600*/  IMAD.MOV R8, RZ, RZ, -R8 ;  /* 0x000000ffff087224 */ /* 0x000fe400078e0a08 */
[----:B------:R-:W-:Y:S01]  /*1610*/  @!P0 IMAD.MOV R55, RZ, RZ, -R55 ;  /* 0x000000ffff378224 */ /* 0x000fe200078e0a37 */
[C---:B------:R-:W-:Y:S01]  /*1620*/  ISETP.GT.U32.AND P5, PT, R2.reuse, R69, PT ;  /* 0x000000450200720c */ /* 0x040fe20003fa4070 */
[C---:B------:R-:W-:Y:S01]  /*1630*/  IMAD R71, R2.reuse, R8, R71 ;  /* 0x0000000802477224 */ /* 0x040fe200078e0247 */
[----:B------:R-:W-:Y:S01]  /*1640*/  ISETP.GT.U32.AND P0, PT, R2, R149, PT ;  /* 0x000000950200720c */ /* 0x000fe20003f04070 */
[----:B------:R-:W-:Y:S01]  /*1650*/  @!P3 IMAD.IADD R59, R59, 0x1, -R2 ;  /* 0x000000013b3bb824 */ /* 0x000fe200078e0a02 */
[----:B------:R-:W-:Y:S01]  /*1660*/  ISETP.GE.AND P3, PT, R10, RZ, PT ;  /* 0x000000ff0a00720c */ /* 0x000fe20003f66270 */
[----:B------:R-:W-:Y:S01]  /*1670*/  @!P2 IMAD.MOV R31, RZ, RZ, -R31 ;  /* 0x000000ffff1fa224 */ /* 0x000fe200078e0a1f */
[----:B------:R-:W-:Y:S01]  /*1680*/  LOP3.LUT R10, R3, 0x1a, RZ, 0xfc, !PT ;  /* 0x0000001a030a7812 */ /* 0x000fe200078efcff */
[C---:B------:R-:W-:Y:S01]  /*1690*/  IMAD R147, R2.reuse, R9, R147 ;  /* 0x0000000902937224 */ /* 0x040fe200078e0293 */
[----:B------:R-:W-:Y:S01]  /*16a0*/  ISETP.GE.AND P2, PT, R13, RZ, PT ;  /* 0x000000ff0d00720c */ /* 0x000fe20003f46270 */
[----:B------:R-:W-:Y:S01]  /*16b0*/  @!P4 IMAD.MOV R57, RZ, RZ, -R57 ;  /* 0x000000ffff39c224 */ /* 0x000fe200078e0a39 */
[----:B------:R-:W-:-:S02]  /*16c0*/  ISETP.GT.U32.AND P6, PT, R2, R59, PT ;  /* 0x0000003b0200720c */ /* 0x000fc40003fc4070 */
[----:B------:R-:W-:Y:S01]  /*16d0*/  LOP3.LUT R13, R3, 0x1c, RZ, 0xfc, !PT ;  /* 0x0000001c030d7812 */ /* 0x000fe200078efcff */
[--C-:B------:R-:W-:Y:S01]  /*16e0*/  @!P5 IMAD.IADD R69, R69, 0x1, -R2.reuse ;  /* 0x000000014545d824 */ /* 0x100fe200078e0a02 */
[----:B------:R-:W-:Y:S01]  /*16f0*/  ISETP.GT.U32.AND P5, PT, R2, R71, PT ;  /* 0x000000470200720c */ /* 0x000fe20003fa4070 */
[----:B------:R-:W-:Y:S01]  /*1700*/  @!P0 IMAD.IADD R149, R149, 0x1, -R2 ;  /* 0x0000000195958824 */ /* 0x000fe200078e0a02 */
[----:B------:R-:W-:Y:S01]  /*1710*/  IABS R145, R10 ;  /* 0x0000000a00917213 */ /* 0x000fe20000000000 */
[----:B------:R-:W-:Y:S01]  /*1720*/  @!P3 IMAD.MOV R69, RZ, RZ, -R69 ;  /* 0x000000ffff45b224 */ /* 0x000fe200078e0a45 */
[----:B------:R-:W-:Y:S01]  /*1730*/  IABS R73, R13 ;  /* 0x0000000d00497213 */ /* 0x000fe20000000000 */
[----:B------:R-:W-:Y:S01]  /*1740*/  @!P1 IMAD.MOV R149, RZ, RZ, -R149 ;  /* 0x000000ffff959224 */ /* 0x000fe200078e0a95 */
[----:B------:R-:W-:Y:S01]  /*1750*/  ISETP.GE.AND P0, PT, R11, RZ, PT ;  /* 0x000000ff0b00720c */ /* 0x000fe20003f06270 */
[----:B------:R-:W-:Y:S01]  /*1760*/  IMAD.HI.U32 R8, R7, R145, RZ ;  /* 0x0000009107087227 */ /* 0x000fe200078e00ff */
[----:B------:R-:W-:-:S02]  /*1770*/  LOP3.LUT R11, R3, 0x1e, RZ, 0xfc, !PT ;  /* 0x0000001e030b7812 */ /* 0x000fc400078efcff */
[----:B------:R-:W-:Y:S01]  /*1780*/  @!P6 IADD3 R59, R59, -R2, RZ ;  /* 0x800000023b3be210 */ /* 0x000fe20007ffe0ff */
[----:B------:R-:W-:Y:S01]  /*1790*/  IMAD.HI.U32 R9, R7, R73, RZ ;  /* 0x0000004907097227 */ /* 0x000fe200078e00ff */
[----:B------:R-:W-:Y:S02]  /*17a0*/  IABS R143, R11 ;  /* 0x0000000b008f7213 */ /* 0x000fe40000000000 */
[----:B------:R-:W-:Y:S01]  /*17b0*/  ISETP.GT.U32.AND P6, PT, R2, R147, PT ;  /* 0x000000930200720c */ /* 0x000fe20003fc4070 */
[----:B------:R-:W-:Y:S01]  /*17c0*/  IMAD.MOV R8, RZ, RZ, -R8 ;  /* 0x000000ffff087224 */ /* 0x000fe200078e0a08 */
[----:B------:R-:W-:Y:S01]  /*17d0*/  ISETP.GE.AND P1, PT, R10, RZ, PT ;  /* 0x000000ff0a00720c */ /* 0x000fe20003f26270 */
[----:B------:R-:W-:Y:S01]  /*17e0*/  @!P5 IMAD.IADD R71, R71, 0x1, -R2 ;  /* 0x000000014747d824 */ /* 0x000fe200078e0a02 */
[C---:B------:R-:W-:Y:S01]  /*17f0*/  LOP3.LUT R10, R3.reuse, 0x24, RZ, 0xfc, !PT ;  /* 0x00000024030a7812 */ /* 0x040fe200078efcff */
[----:B------:R-:W-:Y:S02]  /*1800*/  IMAD.MOV R9, RZ, RZ, -R9 ;  /* 0x000000ffff097224 */ /* 0x000fe400078e0a09 */
[C---:B------:R-:W-:Y:S01]  /*1810*/  IMAD R145, R2.reuse, R8, R145 ;  /* 0x0000000802917224 */ /* 0x040fe200078e0291 */
[C---:B------:R-:W-:Y:S01]  /*1820*/  ISETP.GT.U32.AND P4, PT, R2.reuse, R71, PT ;  /* 0x000000470200720c */ /* 0x040fe20003f84070 */
[----:B------:R-:W-:Y:S01]  /*1830*/  IMAD R73, R2, R9, R73 ;  /* 0x0000000902497224 */ /* 0x000fe200078e0249 */
[----:B------:R-:W-:Y:S01]  /*1840*/  LOP3.LUT R9, R3, 0x22, RZ, 0xfc, !PT ;  /* 0x0000002203097812 */ /* 0x000fe200078efcff */
[----:B------:R-:W-:Y:S01]  /*1850*/  IMAD.HI.U32 R8, R7, R143, RZ ;  /* 0x0000008f07087227 */ /* 0x000fe200078e00ff */
[----:B------:R-:W-:-:S02]  /*1860*/  IABS R77, R10 ;  /* 0x0000000a004d7213 */ /* 0x000fc40000000000 */
[C---:B------:R-:W-:Y:S01]  /*1870*/  ISETP.GT.U32.AND P3, PT, R2.reuse, R73, PT ;  /* 0x000000490200720c */ /* 0x040fe20003f64070 */
[----:B------:R-:W-:Y:S01]  /*1880*/  @!P2 IMAD.MOV R59, RZ, RZ, -R59 ;  /* 0x000000ffff3ba224 */ /* 0x000fe200078e0a3b */
[----:B------:R-:W-:Y:S01]  /*1890*/  ISETP.GT.U32.AND P2, PT, R2, R145, PT ;  /* 0x000000910200720c */ /* 0x000fe20003f44070 */
[----:B------:R-:W-:Y:S01]  /*18a0*/  IMAD.MOV R8, RZ, RZ, -R8 ;  /* 0x000000ffff087224 */ /* 0x000fe200078e0a08 */
[----:B------:R-:W-:Y:S01]  /*18b0*/  IABS R141, R9 ;  /* 0x00000009008d7213 */ /* 0x000fe20000000000 */
[--C-:B------:R-:W-:Y:S01]  /*18c0*/  @!P6 IMAD.IADD R147, R147, 0x1, -R2.reuse ;  /* 0x000000019393e824 */ /* 0x100fe200078e0a02 */
[----:B------:R-:W-:Y:S01]  /*18d0*/  ISETP.GE.AND P6, PT, R12, RZ, PT ;  /* 0x000000ff0c00720c */ /* 0x000fe20003fc6270 */
[C---:B------:R-:W-:Y:S01]  /*18e0*/  IMAD R143, R2.reuse, R8, R143 ;  /* 0x00000008028f7224 */ /* 0x040fe200078e028f */
[----:B------:R-:W-:Y:S01]  /*18f0*/  LOP3.LUT R12, R3, 0x20, RZ, 0xfc, !PT ;  /* 0x00000020030c7812 */ /* 0x000fe200078efcff */
[----:B------:R-:W-:Y:S01]  /*1900*/  @!P4 IMAD.IADD R71, R71, 0x1, -R2 ;  /* 0x000000014747c824 */ /* 0x000fe200078e0a02 */
[----:B------:R-:W-:-:S02]  /*1910*/  ISETP.GT.U32.AND P5, PT, R2, R147, PT ;  /* 0x000000930200720c */ /* 0x000fc40003fa4070 */
[C---:B------:R-:W-:Y:S01]  /*1920*/  ISETP.GT.U32.AND P4, PT, R2.reuse, R143, PT ;  /* 0x0000008f0200720c */ /* 0x040fe20003f84070 */
[--C-:B------:R-:W-:Y:S01]  /*1930*/  @!P3 IMAD.IADD R73, R73, 0x1, -R2.reuse ;  /* 0x000000014949b824 */ /* 0x100fe200078e0a02 */
[----:B------:R-:W-:Y:S01]  /*1940*/  IABS R75, R12 ;  /* 0x0000000c004b7213 */ /* 0x000fe20000000000 */
[----:B------:R-:W-:Y:S01]  /*1950*/  @!P2 IMAD.IADD R145, R145, 0x1, -R2 ;  /* 0x000000019191a824 */ /* 0x000fe200078e0a02 */
[----:B------:R-:W-:Y:S02]  /*1960*/  ISETP.GE.AND P2, PT, R11, RZ, PT ;  /* 0x000000ff0b00720c */ /* 0x000fe40003f46270 */
[----:B------:R-:W-:Y:S01]  /*1970*/  LOP3.LUT R11, R3, 0x26, RZ, 0xfc, !PT ;  /* 0x00000026030b7812 */ /* 0x000fe200078efcff */
[----:B------:R-:W-:Y:S01]  /*1980*/  IMAD.HI.U32 R8, R7, R75, RZ ;  /* 0x0000004b07087227 */ /* 0x000fe200078e00ff */
[----:B------:R-:W-:Y:S02]  /*1990*/  ISETP.GT.U32.AND P3, PT, R2, R145, PT ;  /* 0x000000910200720c */ /* 0x000fe40003f64070 */
[----:B------:R-:W-:Y:S01]  /*19a0*/  IABS R139, R11 ;  /* 0x0000000b008b7213 */ /* 0x000fe20000000000 */
[----:B------:R-:W-:-:S02]  /*19b0*/  IMAD.MOV R8, RZ, RZ, -R8 ;  /* 0x000000ffff087224 */ /* 0x000fc400078e0a08 */
[----:B------:R-:W-:Y:S02]  /*19c0*/  @!P4 IMAD.IADD R143, R143, 0x1, -R2 ;  /* 0x000000018f8fc824 */ /* 0x000fe400078e0a02 */
[C---:B------:R-:W-:Y:S02]  /*19d0*/  IMAD R75, R2.reuse, R8, R75 ;  /* 0x00000008024b7224 */ /* 0x040fe400078e024b */
[----:B------:R-:W-:Y:S01]  /*19e0*/  IMAD.HI.U32 R8, R7, R141, RZ ;  /* 0x0000008d07087227 */ /* 0x000fe200078e00ff */
[----:B------:R-:W-:-:S03]  /*19f0*/  ISETP.GT.U32.AND P4, PT, R2, R143, PT ;  /* 0x0000008f0200720c */ /* 0x000fc60003f84070 */
[--C-:B------:R-:W-:Y:S01]  /*1a00*/  @!P3 IMAD.IADD R145, R145, 0x1, -R2.reuse ;  /* 0x000000019191b824 */ /* 0x100fe200078e0a02 */
[----:B------:R-:W-:Y:S01]  /*1a10*/  ISETP.GT.U32.AND P3, PT, R2, R75, PT ;  /* 0x0000004b0200720c */ /* 0x000fe20003f64070 */
[--C-:B------:R-:W-:Y:S01]  /*1a20*/  @!P5 IMAD.IADD R147, R147, 0x1, -R2.reuse ;  /* 0x000000019393d824 */ /* 0x100fe200078e0a02 */
[----:B------:R-:W-:Y:S01]  /*1a30*/  IADD3 R8, -R8, RZ, RZ ;  /* 0x000000ff08087210 */ /* 0x000fe20007ffe1ff */
[----:B------:R-:W-:Y:S01]  /*1a40*/  @!P6 IMAD.MOV R71, RZ, RZ, -R71 ;  /* 0x000000ffff47e224 */ /* 0x000fe200078e0a47 */
[----:B------:R-:W-:Y:S01]  /*1a50*/  ISETP.GE.AND P5, PT, R13, RZ, PT ;  /* 0x000000ff0d00720c */ /* 0x000fe20003fa6270 */
[----:B------:R-:W-:Y:S01]  /*1a60*/  @!P0 IMAD.MOV R147, RZ, RZ, -R147 ;  /* 0x000000ffff938224 */ /* 0x000fe200078e0a93 */
[C---:B------:R-:W-:Y:S01]  /*1a70*/  ISETP.GT.U32.AND P0, PT, R2.reuse, R73, PT ;  /* 0x000000490200720c */ /* 0x040fe20003f04070 */
[----:B------:R-:W-:Y:S01]  /*1a80*/  IMAD R141, R2, R8, R141 ;  /* 0x00000008028d7224 */ /* 0x000fe200078e028d */
[----:B------:R-:W-:Y:S01]  /*1a90*/  ISETP.GE.AND P6, PT, R12, RZ, PT ;  /* 0x000000ff0c00720c */ /* 0x000fe20003fc6270 */
[----:B------:R-:W-:Y:S01]  /*1aa0*/  @!P4 IMAD.IADD R143, R143, 0x1, -R2 ;  /* 0x000000018f8fc824 */ /* 0x000fe200078e0a02 */
[----:B------:R-:W-:Y:S01]  /*1ab0*/  LOP3.LUT R12, R3, 0x28, RZ, 0xfc, !PT ;  /* 0x00000028030c7812 */ /* 0x000fe200078efcff */
[----:B------:R-:W-:Y:S01]  /*1ac0*/  IMAD.HI.U32 R8, R7, R77, RZ ;  /* 0x0000004d07087227 */ /* 0x000fe200078e00ff */
[----:B------:R-:W-:-:S02]  /*1ad0*/  ISETP.GT.U32.AND P4, PT, R2, R141, PT ;  /* 0x0000008d0200720c */ /* 0x000fc40003f84070 */
[----:B------:R-:W-:Y:S01]  /*1ae0*/  IABS R79, R12 ;  /* 0x0000000c004f7213 */ /* 0x000fe20000000000 */
[----:B------:R-:W-:Y:S01]  /*1af0*/  @!P3 IMAD.IADD R75, R75, 0x1, -R2 ;  /* 0x000000014b4bb824 */ /* 0x000fe200078e0a02 */
[----:B------:R-:W-:Y:S01]  /*1b00*/  ISETP.GE.AND P3, PT, R10, RZ, PT ;  /* 0x000000ff0a00720c */ /* 0x000fe20003f66270 */
[----:B------:R-:W-:Y:S01]  /*1b10*/  IMAD.MOV R8, RZ, RZ, -R8 ;  /* 0x000000ffff087224 */ /* 0x000fe200078e0a08 */
[----:B------:R-:W-:Y:S01]  /*1b20*/  LOP3.LUT R10, R3, 0x2a, RZ, 0xfc, !PT ;  /* 0x0000002a030a7812 */ /* 0x000fe200078efcff */
[----:B------:R-:W-:Y:S01]  /*1b30*/  @!P1 IMAD.MOV R145, RZ, RZ, -R145 ;  /* 0x000000ffff919224 */ /* 0x000fe200078e0a91 */
[C---:B------:R-:W-:Y:S01]  /*1b40*/  ISETP.GT.U32.AND P1, PT, R2.reuse, R75, PT ;  /* 0x0000004b0200720c */ /* 0x040fe20003f24070 */
[----:B------:R-:W-:Y:S01]  /*1b50*/  @!P0 IMAD.IADD R73, R73, 0x1, -R2 ;  /* 0x0000000149498824 */ /* 0x000fe200078e0a02 */
[----:B------:R-:W-:Y:S01]  /*1b60*/  ISETP.GE.AND P0, PT, R9, RZ, PT ;  /* 0x000000ff0900720c */ /* 0x000fe20003f06270 */
[----:B------:R-:W-:Y:S01]  /*1b70*/  IMAD R77, R2, R8, R77 ;  /* 0x00000008024d7224 */ /* 0x000fe200078e024d */
[----:B------:R-:W-:Y:S01]  /*1b80*/  IABS R137, R10 ;  /* 0x0000000a00897213 */ /* 0x000fe20000000000 */
[----:B------:R-:W-:Y:S01]  /*1b90*/  IMAD.HI.U32 R9, R7, R79, RZ ;  /* 0x0000004f07097227 */ /* 0x000fe200078e00ff */
[----:B------:R-:W-:-:S03]  /*1ba0*/  LOP3.LUT R13, R3, 0x36, RZ, 0xfc, !PT ;  /* 0x00000036030d7812 */ /* 0x000fc600078efcff */
[----:B------:R-:W-:Y:S01]  /*1bb0*/  @!P5 IMAD.MOV R73, RZ, RZ, -R73 ;  /* 0x000000ffff49d224 */ /* 0x000fe200078e0a49 */
[C---:B------:R-:W-:Y:S01]  /*1bc0*/  ISETP.GT.U32.AND P5, PT, R2.reuse, R77, PT ;  /* 0x0000004d0200720c */ /* 0x040fe20003fa4070 */
[----:B------:R-:W-:Y:S01]  /*1bd0*/  @!P4 IMAD.IADD R141, R141, 0x1, -R2 ;  /* 0x000000018d8dc824 */ /* 0x000fe200078e0a02 */
[----:B------:R-:W-:Y:S01]  /*1be0*/  IABS R131, R13 ;  /* 0x0000000d00837213 */ /* 0x000fe20000000000 */
[----:B------:R-:W-:Y:S02]  /*1bf0*/  IMAD.MOV R9, RZ, RZ, -R9 ;  /* 0x000000ffff097224 */ /* 0x000fe400078e0a09 */
[----:B------:R-:W-:Y:S01]  /*1c00*/  IMAD.HI.U32 R8, R7, R139, RZ ;  /* 0x0000008b07087227 */ /* 0x000fe200078e00ff */
[----:B------:R-:W-:-:S03]  /*1c10*/  ISETP.GT.U32.AND P4, PT, R2, R141, PT ;  /* 0x0000008d0200720c */ /* 0x000fc60003f84070 */
[----:B------:R-:W-:Y:S01]  /*1c20*/  @!P1 IMAD.IADD R75, R75, 0x1, -R2 ;  /* 0x000000014b4b9824 */ /* 0x000fe200078e0a02 */
[----:B------:R-:W-:Y:S01]  /*1c30*/  ISETP.GE.AND P1, PT, R12, RZ, PT ;  /* 0x000000ff0c00720c */ /* 0x000fe20003f26270 */
[C---:B------:R-:W-:Y:S01]  /*1c40*/  IMAD R79, R2.reuse, R9, R79 ;  /* 0x00000009024f7224 */ /* 0x040fe200078e024f */
[C---:B------:R-:W-:Y:S01]  /*1c50*/  LOP3.LUT R9, R3.reuse, 0x2c, RZ, 0xfc, !PT ;  /* 0x0000002c03097812 */ /* 0x040fe200078efcff */
[----:B------:R-:W-:Y:S01]  /*1c60*/  IMAD.MOV R8, RZ, RZ, -R8 ;  /* 0x000000ffff087224 */ /* 0x000fe200078e0a08 */
[----:B------:R-:W-:Y:S01]  /*1c70*/  LOP3.LUT R12, R3, 0x34, RZ, 0xfc, !PT ;  /* 0x00000034030c7812 */ /* 0x000fe200078efcff */
[----:B------:R-:W-:Y:S01]  /*1c80*/  @!P6 IMAD.MOV R75, RZ, RZ, -R75 ;  /* 0x000000ffff4be224 */ /* 0x000fe200078e0a4b */
[C---:B------:R-:W-:Y:S01]  /*1c90*/  ISETP.GT.U32.AND P6, PT, R2.reuse, R79, PT ;  /* 0x0000004f0200720c */ /* 0x040fe20003fc4070 */
[--C-:B------:R-:W-:Y:S01]  /*1ca0*/  @!P5 IMAD.IADD R77, R77, 0x1, -R2.reuse ;  /* 0x000000014d4dd824 */ /* 0x100fe200078e0a02 */
[----:B------:R-:W-:Y:S01]  /*1cb0*/  IABS R81, R9 ;  /* 0x0000000900517213 */ /* 0x000fe20000000000 */
[C---:B------:R-:W-:Y:S01]  /*1cc0*/  IMAD R139, R2.reuse, R8, R139 ;  /* 0x00000008028b7224 */ /* 0x040fe200078e028b */
[----:B------:R-:W-:Y:S01]  /*1cd0*/  IABS R85, R12 ;  /* 0x0000000c00557213 */ /* 0x000fe20000000000 */
[----:B------:R-:W-:Y:S01]  /*1ce0*/  @!P4 IMAD.IADD R141, R141, 0x1, -R2 ;  /* 0x000000018d8dc824 */ /* 0x000fe200078e0a02 */
[C---:B------:R-:W-:Y:S01]  /*1cf0*/  ISETP.GT.U32.AND P5, PT, R2.reuse, R77, PT ;  /* 0x0000004d0200720c */ /* 0x040fe20003fa4070 */
[----:B------:R-:W-:Y:S01]  /*1d00*/  @!P2 IMAD.MOV R143, RZ, RZ, -R143 ;  /* 0x000000ffff8fa224 */ /* 0x000fe200078e0a8f */
[----:B------:R-:W-:Y:S01]  /*1d10*/  ISETP.GT.U32.AND P4, PT, R2, R139, PT ;  /* 0x0000008b0200720c */ /* 0x000fe20003f84070 */
[----:B------:R-:W-:Y:S01]  /*1d20*/  IMAD.HI.U32 R8, R7, R137, RZ ;  /* 0x0000008907087227 */ /* 0x000fe200078e00ff */
[----:B------:R-:W-:-:S02]  /*1d30*/  ISETP.GE.AND P2, PT, R11, RZ, PT ;  /* 0x000000ff0b00720c */ /* 0x000fc40003f46270 */
[----:B------:R-:W-:Y:S01]  /*1d40*/  LOP3.LUT R11, R3, 0x2e, RZ, 0xfc, !PT ;  /* 0x0000002e030b7812 */ /* 0x000fe200078efcff */
[----:B------:R-:W-:Y:S01]  /*1d50*/  @!P0 IMAD.MOV R141, RZ, RZ, -R141 ;  /* 0x000000ffff8d8224 */ /* 0x000fe200078e0a8d */
[----:B------:R-:W-:Y:S02]  /*1d60*/  @!P6 IADD3 R79, R79, -R2, RZ ;  /* 0x800000024f4fe210 */ /* 0x000fe40007ffe0ff */
[----:B------:R-:W-:Y:S02]  /*1d70*/  IABS R135, R11 ;  /* 0x0000000b00877213 */ /* 0x000fe40000000000 */
[----:B------:R-:W-:Y:S01]  /*1d80*/  ISETP.GT.U32.AND P6, PT, R2, R79, PT ;  /* 0x0000004f0200720c */ /* 0x000fe20003fc4070 */
[--C-:B------:R-:W-:Y:S01]  /*1d90*/  @!P5 IMAD.IADD R77, R77, 0x1, -R2.reuse ;  /* 0x000000014d4dd824 */ /* 0x100fe200078e0a02 */
[----:B------:R-:W-:Y:S01]  /*1da0*/  ISETP.GE.AND P5, PT, R9, RZ, PT ;  /* 0x000000ff0900720c */ /* 0x000fe20003fa6270 */
[----:B------:R-:W-:Y:S01]  /*1db0*/  @!P4 IMAD.IADD R139, R139, 0x1, -R2 ;  /* 0x000000018b8bc824 */ /* 0x000fe200078e0a02 */
[----:B------:R-:W-:Y:S01]  /*1dc0*/  ISETP.GE.AND P0, PT, R10, RZ, PT ;  /* 0x000000ff0a00720c */ /* 0x000fe20003f06270 */
[----:B------:R-:W-:-:S03]  /*1dd0*/  IMAD.HI.U32 R9, R7, R135, RZ ;  /* 0x0000008707097227 */ /* 0x000fc600078e00ff */
[C---:B------:R-:W-:Y:S01]  /*1de0*/  ISETP.GT.U32.AND P4, PT, R2.reuse, R139, PT ;  /* 0x0000008b0200720c */ /* 0x040fe20003f84070 */
[----:B------:R-:W-:Y:S02]  /*1df0*/  IMAD.MOV R9, RZ, RZ, -R9 ;  /* 0x000000ffff097224 */ /* 0x000fe400078e0a09 */
[----:B------:R-:W-:Y:S02]  /*1e00*/  IMAD.MOV R10, RZ, RZ, -R8 ;  /* 0x000000ffff0a7224 */ /* 0x000fe400078e0a08 */
[C---:B------:R-:W-:Y:S02]  /*1e10*/  IMAD R135, R2.reuse, R9, R135 ;  /* 0x0000000902877224 */ /* 0x040fe400078e0287 */
[----:B------:R-:W-:Y:S02]  /*1e20*/  @!P6 IMAD.IADD R79, R79, 0x1, -R2 ;  /* 0x000000014f4fe824 */ /* 0x000fe400078e0a02 */
[C---:B------:R-:W-:Y:S02]  /*1e30*/  IMAD R137, R2.reuse, R10, R137 ;  /* 0x0000000a02897224 */ /* 0x040fe400078e0289 */
[----:B------:R-:W-:Y:S01]  /*1e40*/  @!P1 IMAD.MOV R79, RZ, RZ, -R79 ;  /* 0x000000ffff4f9224 */ /* 0x000fe200078e0a4f */
[----:B------:R-:W-:Y:S01]  /*1e50*/  ISETP.GT.U32.AND P1, PT, R2, R135, PT ;  /* 0x000000870200720c */ /* 0x000fe20003f24070 */
[----:B------:R-:W-:-:S04]  /*1e60*/  IMAD.HI.U32 R8, R7, R81, RZ ;  /* 0x0000005107087227 */ /* 0x000fc800078e00ff */
[----:B------:R-:W-:Y:S01]  /*1e70*/  @!P3 IMAD.MOV R77, RZ, RZ, -R77 ;  /* 0x000000ffff4db224 */ /* 0x000fe200078e0a4d */
[----:B------:R-:W-:Y:S01]  /*1e80*/  ISETP.GE.AND P3, PT, R11, RZ, PT ;  /* 0x000000ff0b00720c */ /* 0x000fe20003f66270 */
[----:B------:R-:W-:Y:S01]  /*1e90*/  @!P4 IMAD.IADD R139, R139, 0x1, -R2 ;  /* 0x000000018b8bc824 */ /* 0x000fe200078e0a02 */
[C---:B------:R-:W-:Y:S01]  /*1ea0*/  ISETP.GT.U32.AND P4, PT, R2.reuse, R137, PT ;  /* 0x000000890200720c */ /* 0x040fe20003f84070 */
[----:B------:R-:W-:Y:S01]  /*1eb0*/  IMAD.MOV R8, RZ, RZ, -R8 ;  /* 0x000000ffff087224 */ /* 0x000fe200078e0a08 */
[----:B------:R-:W-:Y:S01]  /*1ec0*/  LOP3.LUT R11, R3, 0x32, RZ, 0xfc, !PT ;  /* 0x00000032030b7812 */ /* 0x000fe200078efcff */
[----:B------:R-:W-:Y:S02]  /*1ed0*/  @!P2 IMAD.MOV R139, RZ, RZ, -R139 ;  /* 0x000000ffff8ba224 */ /* 0x000fe400078e0a8b */
[----:B------:R-:W-:Y:S01]  /*1ee0*/  IMAD R81, R2, R8, R81 ;  /* 0x0000000802517224 */ /* 0x000fe200078e0251 */
[----:B------:R-:W-:Y:S01]  /*1ef0*/  IABS R133, R11 ;  /* 0x0000000b00857213 */ /* 0x000fe20000000000 */
[----:B------:R-:W-:Y:S01]  /*1f00*/  @!P1 IMAD.IADD R135, R135, 0x1, -R2 ;  /* 0x0000000187879824 */ /* 0x000fe200078e0a02 */
[----:B------:R-:W-:-:S02]  /*1f10*/  LOP3.LUT R8, R3, 0x30, RZ, 0xfc, !PT ;  /* 0x0000003003087812 */ /* 0x000fc400078efcff */
[C---:B------:R-:W-:Y:S01]  /*1f20*/  ISETP.GT.U32.AND P2, PT, R2.reuse, R81, PT ;  /* 0x000000510200720c */ /* 0x040fe20003f44070 */
[----:B------:R-:W-:Y:S01]  /*1f30*/  IMAD.HI.U32 R9, R7, R133, RZ ;  /* 0x0000008507097227 */ /* 0x000fe200078e00ff */
[----:B------:R-:W-:Y:S02]  /*1f40*/  ISETP.GT.U32.AND P1, PT, R2, R135, PT ;  /* 0x000000870200720c */ /* 0x000fe40003f24070 */
[----:B------:R-:W-:Y:S01]  /*1f50*/  IABS R83, R8 ;  /* 0x0000000800537213 */ /* 0x000fe20000000000 */
[----:B------:R-:W-:Y:S01]  /*1f60*/  @!P4 IMAD.IADD R137, R137, 0x1, -R2 ;  /* 0x000000018989c824 */ /* 0x000fe200078e0a02 */
[----:B------:R-:W-:Y:S01]  /*1f70*/  ISETP.GE.AND P6, PT, R8, RZ, PT ;  /* 0x000000ff0800720c */ /* 0x000fe20003fc6270 */
[----:B------:R-:W-:Y:S02]  /*1f80*/  IMAD.MOV R9, RZ, RZ, -R9 ;  /* 0x000000ffff097224 */ /* 0x000fe400078e0a09 */
[----:B------:R-:W-:Y:S01]  /*1f90*/  IMAD.HI.U32 R8, R7, R83, RZ ;  /* 0x0000005307087227 */ /* 0x000fe200078e00ff */
[----:B------:R-:W-:-:S03]  /*1fa0*/  ISETP.GT.U32.AND P4, PT, R2, R137, PT ;  /* 0x000000890200720c */ /* 0x000fc60003f84070 */
[----:B------:R-:W-:Y:S02]  /*1fb0*/  IMAD R133, R2, R9, R133 ;  /* 0x0000000902857224 */ /* 0x000fe400078e0285 */
[----:B------:R-:W-:Y:S01]  /*1fc0*/  IMAD.HI.U32 R9, R7, R131, RZ ;  /* 0x0000008307097227 */ /* 0x000fe200078e00ff */
[----:B------:R-:W-:-:S03]  /*1fd0*/  @!P1 IADD3 R135, R135, -R2, RZ ;  /* 0x8000000287879210 */ /* 0x000fc60007ffe0ff */
[----:B------:R-:W-:Y:S02]  /*1fe0*/  @!P2 IMAD.IADD R81, R81, 0x1, -R2 ;  /* 0x000000015151a824 */ /* 0x000fe400078e0a02 */
[----:B------:R-:W-:Y:S02]  /*1ff0*/  IMAD.MOV R9, RZ, RZ, -R9 ;  /* 0x000000ffff097224 */ /* 0x000fe400078e0a09 */
[----:B------:R-:W-:Y:S01]  /*2000*/  IMAD.MOV R10, RZ, RZ, -R8 ;  /* 0x000000ffff0a7224 */ /* 0x000fe200078e0a08 */
[C---:B------:R-:W-:Y:S01]  /*2010*/  ISETP.GT.U32.AND P2, PT, R2.reuse, R81, PT ;  /* 0x000000510200720c */ /* 0x040fe20003f44070 */
[C---:B------:R-:W-:Y:S02]  /*2020*/  IMAD R131, R2.reuse, R9, R131 ;  /* 0x0000000902837224 */ /* 0x040fe400078e0283 */
[----:B------:R-:W-:Y:S01]  /*2030*/  @!P4 IMAD.IADD R137, R137, 0x1, -R2 ;  /* 0x000000018989c824 */ /* 0x000fe200078e0a02 */
[----:B------:R-:W-:Y:S01]  /*2040*/  ISETP.GE.AND P4, PT, R11, RZ, PT ;  /* 0x000000ff0b00720c */ /* 0x000fe20003f86270 */
[----:B------:R-:W-:Y:S01]  /*2050*/  @!P3 IMAD.MOV R135, RZ, RZ, -R135 ;  /* 0x000000ffff87b224 */ /* 0x000fe200078e0a87 */
[C---:B------:R-:W-:Y:S01]  /*2060*/  ISETP.GT.U32.AND P3, PT, R2.reuse, R131, PT ;  /* 0x000000830200720c */ /* 0x040fe20003f64070 */
[----:B------:R-:W-:Y:S01]  /*2070*/  IMAD R83, R2, R10, R83 ;  /* 0x0000000a02537224 */ /* 0x000fe200078e0253 */
[----:B------:R-:W-:Y:S01]  /*2080*/  LOP3.LUT R10, R3, 0x38, RZ, 0xfc, !PT ;  /* 0x00000038030a7812 */ /* 0x000fe200078efcff */
[----:B------:R-:W-:Y:S01]  /*2090*/  IMAD.HI.U32 R8, R7, R85, RZ ;  /* 0x0000005507087227 */ /* 0x000fe200078e00ff */
[----:B------:R-:W-:-:S02]  /*20a0*/  LOP3.LUT R11, R3, 0x3a, RZ, 0xfc, !PT ;  /* 0x0000003a030b7812 */ /* 0x000fc400078efcff */
[----:B------:R-:W-:Y:S01]  /*20b0*/  IABS R87, R10 ;  /* 0x0000000a00577213 */ /* 0x000fe20000000000 */
[----:B------:R-:W-:Y:S01]  /*20c0*/  @!P0 IMAD.MOV R137, RZ, RZ, -R137 ;  /* 0x000000ffff898224 */ /* 0x000fe200078e0a89 */
[C---:B------:R-:W-:Y:S01]  /*20d0*/  ISETP.GT.U32.AND P0, PT, R2.reuse, R133, PT ;  /* 0x000000850200720c */ /* 0x040fe20003f04070 */
[----:B------:R-:W-:Y:S01]  /*20e0*/  IMAD.MOV R8, RZ, RZ, -R8 ;  /* 0x000000ffff087224 */ /* 0x000fe200078e0a08 */
[----:B------:R-:W-:Y:S01]  /*20f0*/  IABS R129, R11 ;  /* 0x0000000b00817213 */ /* 0x000fe20000000000 */
[----:B------:R-:W-:Y:S01]  /*2100*/  @!P2 IMAD.IADD R81, R81, 0x1, -R2 ;  /* 0x000000015151a824 */ /* 0x000fe200078e0a02 */
[C---:B------:R-:W-:Y:S01]  /*2110*/  ISETP.GT.U32.AND P2, PT, R2.reuse, R83, PT ;  /* 0x000000530200720c */ /* 0x040fe20003f44070 */
[----:B------:R-:W-:Y:S02]  /*2120*/  IMAD R85, R2, R8, R85 ;  /* 0x0000000802557224 */ /* 0x000fe400078e0255 */
[----:B------:R-:W-:-:S03]  /*2130*/  IMAD.HI.U32 R8, R7, R87, RZ ;  /* 0x0000005707087227 */ /* 0x000fc600078e00ff */
[C---:B------:R-:W-:Y:S01]  /*2140*/  ISETP.GT.U32.AND P1, PT, R2.reuse, R85, PT ;  /* 0x000000550200720c */ /* 0x040fe20003f24070 */
[----:B------:R-:W-:Y:S02]  /*2150*/  @!P3 IMAD.IADD R131, R131, 0x1, -R2 ;  /* 0x000000018383b824 */ /* 0x000fe400078e0a02 */
[----:B------:R-:W-:Y:S02]  /*2160*/  IMAD.MOV R8, RZ, RZ, -R8 ;  /* 0x000000ffff087224 */ /* 0x000fe400078e0a08 */
[----:B------:R-:W-:Y:S01]  /*2170*/  @!P0 IMAD.IADD R133, R133, 0x1, -R2 ;  /* 0x0000000185858824 */ /* 0x000fe200078e0a02 */
[C---:B------:R-:W-:Y:S01]  /*2180*/  ISETP.GT.U32.AND P3, PT, R2.reuse, R131, PT ;  /* 0x000000830200720c */ /* 0x040fe20003f64070 */
[C---:B------:R-:W-:Y:S02]  /*2190*/  IMAD R87, R2.reuse, R8, R87 ;  /* 0x0000000802577224 */ /* 0x040fe400078e0257 */
[----:B------:R-:W-:Y:S01]  /*21a0*/  IMAD.HI.U32 R8, R7, R129, RZ ;  /* 0x0000008107087227 */ /* 0x000fe200078e00ff */
[----:B------:R-:W-:-:S03]  /*21b0*/  ISETP.GT.U32.AND P0, PT, R2, R133, PT ;  /* 0x000000850200720c */ /* 0x000fc60003f04070 */
[----:B------:R-:W-:Y:S02]  /*21c0*/  @!P2 IMAD.IADD R83, R83, 0x1, -R2 ;  /* 0x000000015353a824 */ /* 0x000fe400078e0a02 */
[----:B------:R-:W-:Y:S02]  /*21d0*/  IMAD.MOV R8, RZ, RZ, -R8 ;  /* 0x000000ffff087224 */ /* 0x000fe400078e0a08 */
[--C-:B------:R-:W-:Y:S01]  /*21e0*/  @!P1 IMAD.IADD R85, R85, 0x1, -R2.reuse ;  /* 0x0000000155559824 */ /* 0x100fe200078e0a02 */
[C---:B------:R-:W-:Y:S01]  /*21f0*/  ISETP.GT.U32.AND P2, PT, R2.reuse, R83, PT ;  /* 0x000000530200720c */ /* 0x040fe20003f44070 */
[----:B------:R-:W-:Y:S01]  /*2200*/  IMAD R129, R2, R8, R129 ;  /* 0x0000000802817224 */ /* 0x000fe200078e0281 */
[----:B------:R-:W-:Y:S01]  /*2210*/  LOP3.LUT R8, R3, 0x3e, RZ, 0xfc, !PT ;  /* 0x0000003e03087812 */ /* 0x000fe200078efcff */
[----:B------:R-:W-:Y:S01]  /*2220*/  @!P5 IMAD.MOV R81, RZ, RZ, -R81 ;  /* 0x000000ffff51d224 */ /* 0x000fe200078e0a51 */
[----:B------:R-:W-:Y:S01]  /*2230*/  ISETP.GE.AND P5, PT, R12, RZ, PT ;  /* 0x000000ff0c00720c */ /* 0x000fe20003fa6270 */
[--C-:B------:R-:W-:Y:S01]  /*2240*/  @!P3 IMAD.IADD R131, R131, 0x1, -R2.reuse ;  /* 0x000000018383b824 */ /* 0x100fe200078e0a02 */
[----:B------:R-:W-:Y:S01]  /*2250*/  LOP3.LUT R12, R3, 0x3c, RZ, 0xfc, !PT ;  /* 0x0000003c030c7812 */ /* 0x000fe200078efcff */
[----:B------:R-:W-:Y:S01]  /*2260*/  @!P0 IMAD.IADD R133, R133, 0x1, -R2 ;  /* 0x0000000185858824 */ /* 0x000fe200078e0a02 */
[----:B------:R-:W-:-:S02]  /*2270*/  ISETP.GT.U32.AND P1, PT, R2, R85, PT ;  /* 0x000000550200720c */ /* 0x000fc40003f24070 */
[C---:B------:R-:W-:Y:S01]  /*2280*/  ISETP.GT.U32.AND P3, PT, R2.reuse, R129, PT ;  /* 0x000000810200720c */ /* 0x040fe20003f64070 */
[----:B------:R-:W-:Y:S01]  /*2290*/  @!P4 IMAD.MOV R133, RZ, RZ, -R133 ;  /* 0x000000ffff85c224 */ /* 0x000fe200078e0a85 */
[----:B------:R-:W-:Y:S01]  /*22a0*/  IABS R89, R12 ;  /* 0x0000000c00597213 */ /* 0x000fe20000000000 */
[--C-:B------:R-:W-:Y:S01]  /*22b0*/  @!P2 IMAD.IADD R83, R83, 0x1, -R2.reuse ;  /* 0x000000015353a824 */ /* 0x100fe200078e0a02 */
[----:B------:R-:W-:Y:S02]  /*22c0*/  ISETP.GT.U32.AND P0, PT, R2, R87, PT ;  /* 0x000000570200720c */ /* 0x000fe40003f04070 */
[----:B------:R-:W-:Y:S01]  /*22d0*/  ISETP.GE.AND P2, PT, R13, RZ, PT ;  /* 0x000000ff0d00720c */ /* 0x000fe20003f46270 */
[----:B------:R-:W-:Y:S01]  /*22e0*/  IMAD.HI.U32 R9, R7, R89, RZ ;  /* 0x0000005907097227 */ /* 0x000fe200078e00ff */
[----:B------:R-:W-:Y:S02]  /*22f0*/  IABS R127, R8 ;  /* 0x00000008007f7213 */ /* 0x000fe40000000000 */
[----:B------:R-:W-:Y:S01]  /*2300*/  ISETP.GE.AND P4, PT, R11, RZ, PT ;  /* 0x000000ff0b00720c */ /* 0x000fe20003f86270 */
[----:B------:R-:W-:Y:S01]  /*2310*/  IMAD.MOV R9, RZ, RZ, -R9 ;  /* 0x000000ffff097224 */ /* 0x000fe200078e0a09 */
[----:B------:R-:W-:Y:S01]  /*2320*/  LOP3.LUT R11, R3, 0x44, RZ, 0xfc, !PT ;  /* 0x00000044030b7812 */ /* 0x000fe200078efcff */
[--C-:B------:R-:W-:Y:S01]  /*2330*/  @!P1 IMAD.IADD R85, R85, 0x1, -R2.reuse ;  /* 0x0000000155559824 */ /* 0x100fe200078e0a02 */
[----:B------:R-:W-:Y:S01]  /*2340*/  ISETP.GE.AND P1, PT, R12, RZ, PT ;  /* 0x000000ff0c00720c */ /* 0x000fe20003f26270 */
[--C-:B------:R-:W-:Y:S01]  /*2350*/  @!P3 IMAD.IADD R129, R129, 0x1, -R2.reuse ;  /* 0x000000018181b824 */ /* 0x100fe200078e0a02 */
[----:B------:R-:W-:Y:S01]  /*2360*/  IABS R93, R11 ;  /* 0x0000000b005d7213 */ /* 0x000fe20000000000 */
[C---:B------:R-:W-:Y:S01]  /*2370*/  IMAD R89, R2.reuse, R9, R89 ;  /* 0x0000000902597224 */ /* 0x040fe200078e0259 */
[----:B------:R-:W-:Y:S01]  /*2380*/  LOP3.LUT R9, R3, 0x40, RZ, 0xfc, !PT ;  /* 0x0000004003097812 */ /* 0x000fe200078efcff */
[----:B------:R-:W-:Y:S01]  /*2390*/  @!P0 IMAD.IADD R87, R87, 0x1, -R2 ;  /* 0x0000000157578824 */ /* 0x000fe200078e0a02 */
[----:B------:R-:W-:Y:S01]  /*23a0*/  ISETP.GT.U32.AND P3, PT, R2, R129, PT ;  /* 0x000000810200720c */ /* 0x000fe20003f64070 */
[----:B------:R-:W-:Y:S01]  /*23b0*/  @!P5 IMAD.MOV R85, RZ, RZ, -R85 ;  /* 0x000000ffff55d224 */ /* 0x000fe200078e0a55 */
[----:B------:R-:W-:Y:S01]  /*23c0*/  ISETP.GE.AND P5, PT, R8, RZ, PT ;  /* 0x000000ff0800720c */ /* 0x000fe20003fa6270 */
[----:B------:R-:W-:Y:S01]  /*23d0*/  IMAD.HI.U32 R8, R7, R127, RZ ;  /* 0x0000007f07087227 */ /* 0x000fe200078e00ff */
[----:B------:R-:W-:-:S02]  /*23e0*/  IABS R91, R9 ;  /* 0x00000009005b7213 */ /* 0x000fc40000000000 */
[----:B------:R-:W-:Y:S01]  /*23f0*/  ISETP.GT.U32.AND P0, PT, R2, R87, PT ;  /* 0x000000570200720c */ /* 0x000fe20003f04070 */
[----:B------:R-:W-:Y:S01]  /*2400*/  @!P2 IMAD.MOV R131, RZ, RZ, -R131 ;  /* 0x000000ffff83a224 */ /* 0x000fe200078e0a83 */
[----:B------:R-:W-:Y:S01]  /*2410*/  ISETP.GE.AND P2, PT, R9, RZ, PT ;  /* 0x000000ff0900720c */ /* 0x000fe20003f46270 */
[----:B------:R-:W-:Y:S01]  /*2420*/  IMAD.MOV R8, RZ, RZ, -R8 ;  /* 0x000000ffff087224 */ /* 0x000fe200078e0a08 */
[----:B------:R-:W-:Y:S01]  /*2430*/  LOP3.LUT R12, R3, 0x46, RZ, 0xfc, !PT ;  /* 0x00000046030c7812 */ /* 0x000fe200078efcff */
[----:B------:R-:W-:Y:S01]  /*2440*/  @!P6 IMAD.MOV R83, RZ, RZ, -R83 ;  /* 0x000000ffff53e224 */ /* 0x000fe200078e0a53 */
[----:B------:R-:W-:Y:S01]  /*2450*/  ISETP.GE.AND P6, PT, R10, RZ, PT ;  /* 0x000000ff0a00720c */ /* 0x000fe20003fc6270 */
[----:B------:R-:W-:Y:S01]  /*2460*/  IMAD.HI.U32 R9, R7, R91, RZ ;  /* 0x0000005b07097227 */ /* 0x000fe200078e00ff */
[----:B------:R-:W-:Y:S02]  /*2470*/  LOP3.LUT R10, R3, 0x42, RZ, 0xfc, !PT ;  /* 0x00000042030a7812 */ /* 0x000fe400078efcff */
[----:B------:R-:W-:Y:S01]  /*2480*/  IABS R123, R12 ;  /* 0x0000000c007b7213 */ /* 0x000fe20000000000 */
[C---:B------:R-:W-:Y:S01]  /*2490*/  IMAD R127, R2.reuse, R8, R127 ;  /* 0x00000008027f7224 */ /* 0x040fe200078e027f */
[----:B------:R-:W-:Y:S01]  /*24a0*/  IADD3 R9, -R9, RZ, RZ ;  /* 0x000000ff09097210 */ /* 0x000fe20007ffe1ff */
[--C-:B------:R-:W-:Y:S01]  /*24b0*/  @!P3 IMAD.IADD R129, R129, 0x1, -R2.reuse ;  /* 0x000000018181b824 */ /* 0x100fe200078e0a02 */
[----:B------:R-:W-:Y:S01]  /*24c0*/  IABS R125, R10 ;  /* 0x0000000a007d7213 */ /* 0x000fe20000000000 */
[----:B------:R-:W-:Y:S01]  /*24d0*/  @!P0 IMAD.IADD R87, R87, 0x1, -R2 ;  /* 0x0000000157578824 */ /* 0x000fe200078e0a02 */
[C---:B------:R-:W-:Y:S01]  /*24e0*/  ISETP.GT.U32.AND P3, PT, R2.reuse, R127, PT ;  /* 0x0000007f0200720c */ /* 0x040fe20003f64070 */
[C---:B------:R-:W-:Y:S01]  /*24f0*/  IMAD R91, R2.reuse, R9, R91 ;  /* 0x00000009025b7224 */ /* 0x040fe200078e025b */
[C---:B------:R-:W-:Y:S01]  /*2500*/  ISETP.GT.U32.AND P0, PT, R2.reuse, R89, PT ;  /* 0x000000590200720c */ /* 0x040fe20003f04070 */
[----:B------:R-:W-:Y:S01]  /*2510*/  @!P6 IMAD.MOV R87, RZ, RZ, -R87 ;  /* 0x000000ffff57e224 */ /* 0x000fe200078e0a57 */
[----:B------:R-:W-:Y:S01]  /*2520*/  LOP3.LUT R13, R3, 0x48, RZ, 0xfc, !PT ;  /* 0x00000048030d7812 */ /* 0x000fe200078efcff */
[----:B------:R-:W-:Y:S01]  /*2530*/  IMAD.HI.U32 R8, R7, R125, RZ ;  /* 0x0000007d07087227 */ /* 0x000fe200078e00ff */
[----:B------:R-:W-:-:S02]  /*2540*/  ISETP.GT.U32.AND P6, PT, R2, R91, PT ;  /* 0x0000005b0200720c */ /* 0x000fc40003fc4070 */
[----:B------:R-:W-:Y:S01]  /*2550*/  IABS R95, R13 ;  /* 0x0000000d005f7213 */ /* 0x000fe20000000000 */
[----:B------:R-:W-:Y:S02]  /*2560*/  IMAD.MOV R8, RZ, RZ, -R8 ;  /* 0x000000ffff087224 */ /* 0x000fe400078e0a08 */
[----:B------:R-:W-:-:S04]  /*2570*/  IMAD.HI.U32 R9, R7, R93, RZ ;  /* 0x0000005d07097227 */ /* 0x000fc800078e00ff */
[--C-:B------:R-:W-:Y:S02]  /*2580*/  @!P3 IMAD.IADD R127, R127, 0x1, -R2.reuse ;  /* 0x000000017f7fb824 */ /* 0x100fe400078e0a02 */
[--C-:B------:R-:W-:Y:S02]  /*2590*/  @!P0 IMAD.IADD R89, R89, 0x1, -R2.reuse ;  /* 0x0000000159598824 */ /* 0x100fe400078e0a02 */
[----:B------:R-:W-:Y:S01]  /*25a0*/  @!P6 IMAD.IADD R91, R91, 0x1, -R2 ;  /* 0x000000015b5be824 */ /* 0x000fe200078e0a02 */
[C---:B------:R-:W-:Y:S01]  /*25b0*/  ISETP.GT.U32.AND P3, PT, R2.reuse, R127, PT ;  /* 0x0000007f0200720c */ /* 0x040fe20003f64070 */
[C---:B------:R-:W-:Y:S01]  /*25c0*/  IMAD R125, R2.reuse, R8, R125 ;  /* 0x00000008027d7224 */ /* 0x040fe200078e027d */
[C---:B------:R-:W-:Y:S01]  /*25d0*/  ISETP.GT.U32.AND P0, PT, R2.reuse, R89, PT ;  /* 0x000000590200720c */ /* 0x040fe20003f04070 */
[----:B------:R-:W-:Y:S01]  /*25e0*/  IMAD.MOV R9, RZ, RZ, -R9 ;  /* 0x000000ffff097224 */ /* 0x000fe200078e0a09 */
[----:B------:R-:W-:Y:S01]  /*25f0*/  ISETP.GT.U32.AND P6, PT, R2, R91, PT ;  /* 0x0000005b0200720c */ /* 0x000fe20003fc4070 */
[----:B------:R-:W-:-:S04]  /*2600*/  IMAD.HI.U32 R8, R7, R123, RZ ;  /* 0x0000007b07087227 */ /* 0x000fc800078e00ff */
[----:B------:R-:W-:Y:S01]  /*2610*/  @!P4 IMAD.MOV R129, RZ, RZ, -R129 ;  /* 0x000000ffff81c224 */ /* 0x000fe200078e0a81 */
[----:B------:R-:W-:Y:S01]  /*2620*/  ISETP.GE.AND P4, PT, R10, RZ, PT ;  /* 0x000000ff0a00720c */ /* 0x000fe20003f86270 */
[C---:B------:R-:W-:Y:S02]  /*2630*/  IMAD R93, R2.reuse, R9, R93 ;  /* 0x00000009025d7224 */ /* 0x040fe400078e025d */
[----:B------:R-:W-:Y:S01]  /*2640*/  @!P3 IMAD.IADD R127, R127, 0x1, -R2 ;  /* 0x000000017f7fb824 */ /* 0x000fe200078e0a02 */
[C---:B------:R-:W-:Y:S01]  /*2650*/  ISETP.GT.U32.AND P3, PT, R2.reuse, R125, PT ;  /* 0x0000007d0200720c */ /* 0x040fe20003f64070 */
[----:B------:R-:W-:Y:S02]  /*2660*/  IMAD.MOV R10, RZ, RZ, -R8 ;  /* 0x000000ffff0a7224 */ /* 0x000fe400078e0a08 */
[----:B------:R-:W-:Y:S01]  /*2670*/  @!P6 IMAD.IADD R91, R91, 0x1, -R2 ;  /* 0x000000015b5be824 */ /* 0x000fe200078e0a02 */
[----:B------:R-:W-:Y:S01]  /*2680*/  ISETP.GT.U32.AND P6, PT, R2, R93, PT ;  /* 0x0000005d0200720c */ /* 0x000fe20003fc4070 */
[----:B------:R-:W-:-:S04]  /*2690*/  IMAD.HI.U32 R8, R7, R95, RZ ;  /* 0x0000005f07087227 */ /* 0x000fc800078e00ff */
[C---:B------:R-:W-:Y:S02]  /*26a0*/  IMAD R123, R2.reuse, R10, R123 ;  /* 0x0000000a027b7224 */ /* 0x040fe400078e027b */
[----:B------:R-:W-:Y:S01]  /*26b0*/  @!P0 IMAD.IADD R89, R89, 0x1, -R2 ;  /* 0x0000000159598824 */ /* 0x000fe200078e0a02 */
[----:B------:R-:W-:Y:S01]  /*26c0*/  ISETP.GE.AND P0, PT, R11, RZ, PT ;  /* 0x000000ff0b00720c */ /* 0x000fe20003f06270 */
[----:B------:R-:W-:Y:S02]  /*26d0*/  IMAD.MOV R11, RZ, RZ, -R8 ;  /* 0x000000ffff0b7224 */ /* 0x000fe400078e0a08 */
[--C-:B------:R-:W-:Y:S01]  /*26e0*/  @!P3 IMAD.IADD R125, R125, 0x1, -R2.reuse ;  /* 0x000000017d7db824 */ /* 0x100fe200078e0a02 */
[C---:B------:R-:W-:Y:S01]  /*26f0*/  ISETP.GT.U32.AND P3, PT, R2.reuse, R123, PT ;  /* 0x0000007b0200720c */ /* 0x040fe20003f64070 */
[C---:B------:R-:W-:Y:S01]  /*2700*/  IMAD R95, R2.reuse, R11, R95 ;  /* 0x0000000b025f7224 */ /* 0x040fe200078e025f */
[----:B------:R-:W-:Y:S01]  /*2710*/  LOP3.LUT R11, R3, 0x52, RZ, 0xfc, !PT ;  /* 0x00000052030b7812 */ /* 0x000fe200078efcff */
[----:B------:R-:W-:Y:S01]  /*2720*/  @!P6 IMAD.IADD R93, R93, 0x1, -R2 ;  /* 0x000000015d5de824 */ /* 0x000fe200078e0a02 */
[----:B------:R-:W-:Y:S01]  /*2730*/  @!P1 IADD3 R89, -R89, RZ, RZ ;  /* 0x000000ff59599210 */ /* 0x000fe20007ffe1ff */
[----:B------:R-:W-:Y:S01]  /*2740*/  IMAD.HI.U32 R9, R7, R121, RZ ;  /* 0x0000007907097227 */ /* 0x000fe200078e00ff */
[----:B------:R-:W-:-:S02]  /*2750*/  ISETP.GT.U32.AND P6, PT, R2, R95, PT ;  /* 0x0000005f0200720c */ /* 0x000fc40003fc4070 */
[C---:B------:R-:W-:Y:S01]  /*2760*/  ISETP.GT.U32.AND P1, PT, R2.reuse, R93, PT ;  /* 0x0000005d0200720c */ /* 0x040fe20003f24070 */
[----:B------:R-:W-:Y:S01]  /*2770*/  IMAD.MOV R9, RZ, RZ, -R9 ;  /* 0x000000ffff097224 */ /* 0x000fe200078e0a09 */
[----:B------:R-:W-:Y:S01]  /*2780*/  IABS R117, R11 ;  /* 0x0000000b00757213 */ /* 0x000fe20000000000 */
[----:B------:R-:W-:Y:S02]  /*2790*/  @!P5 IMAD.MOV R127, RZ, RZ, -R127 ;  /* 0x000000ffff7fd224 */ /* 0x000fe400078e0a7f */
[----:B------:R-:W-:Y:S01]  /*27a0*/  @!P3 IMAD.IADD R123, R123, 0x1, -R2 ;  /* 0x000000017b7bb824 */ /* 0x000fe200078e0a02 */
[C---:B------:R-:W-:Y:S01]  /*27b0*/  ISETP.GT.U32.AND P3, PT, R2.reuse, R125, PT ;  /* 0x0000007d0200720c */ /* 0x040fe20003f64070 */
[C---:B------:R-:W-:Y:S02]  /*27c0*/  IMAD R121, R2.reuse, R9, R121 ;  /* 0x0000000902797224 */ /* 0x040fe400078e0279 */
[----:B------:R-:W-:Y:S01]  /*27d0*/  IMAD.HI.U32 R8, R7, R119, RZ ;  /* 0x0000007707087227 */ /* 0x000fe200078e00ff */
[----:B------:R-:W-:-:S03]  /*27e0*/  ISETP.GT.U32.AND P5, PT, R2, R123, PT ;  /* 0x0000007b0200720c */ /* 0x000fc60003fa4070 */
[----:B------:R-:W-:Y:S02]  /*27f0*/  @!P6 IMAD.IADD R95, R95, 0x1, -R2 ;  /* 0x000000015f5fe824 */ /* 0x000fe400078e0a02 */
[----:B------:R-:W-:Y:S01]  /*2800*/  @!P2 IMAD.MOV R91, RZ, RZ, -R91 ;  /* 0x000000ffff5ba224 */ /* 0x000fe200078e0a5b */
[C---:B------:R-:W-:Y:S01]  /*2810*/  ISETP.GT.U32.AND P2, PT, R2.reuse, R121, PT ;  /* 0x000000790200720c */ /* 0x040fe20003f44070 */
[----:B------:R-:W-:Y:S01]  /*2820*/  IMAD.HI.U32 R10, R7, R97, RZ ;  /* 0x00000061070a7227 */ /* 0x000fe200078e00ff */
[----:B------:R-:W-:-:S03]  /*2830*/  ISETP.GT.U32.AND P6, PT, R2, R95, PT ;  /* 0x0000005f0200720c */ /* 0x000fc60003fc4070 */
[----:B------:R-:W-:Y:S02]  /*2840*/  IMAD.MOV R8, RZ, RZ, -R8 ;  /* 0x000000ffff087224 */ /* 0x000fe400078e0a08 */
[----:B------:R-:W-:Y:S02]  /*2850*/  IMAD.MOV R10, RZ, RZ, -R10 ;  /* 0x000000ffff0a7224 */ /* 0x000fe400078e0a0a */
[C---:B------:R-:W-:Y:S02]  /*2860*/  IMAD R119, R2.reuse, R8, R119 ;  /* 0x0000000802777224 */ /* 0x040fe400078e0277 */
[C---:B------:R-:W-:Y:S01]  /*2870*/  IMAD R97, R2.reuse, R10, R97 ;  /* 0x0000000a02617224 */ /* 0x040fe200078e0261 */
[----:B------:R-:W-:Y:S01]  /*2880*/  LOP3.LUT R10, R3, 0x50, RZ, 0xfc, !PT ;  /* 0x00000050030a7812 */ /* 0x000fe200078efcff */
[--C-:B------:R-:W-:Y:S01]  /*2890*/  @!P5 IMAD.IADD R123, R123, 0x1, -R2.reuse ;  /* 0x000000017b7bd824 */ /* 0x100fe200078e0a02 */
[C---:B------:R-:W-:Y:S01]  /*28a0*/  ISETP.GT.U32.AND P5, PT, R2.reuse, R119, PT ;  /* 0x000000770200720c */ /* 0x040fe20003fa4070 */
[--C-:B------:R-:W-:Y:S01]  /*28b0*/  @!P3 IMAD.IADD R125, R125, 0x1, -R2.reuse ;  /* 0x000000017d7db824 */ /* 0x100fe200078e0a02 */
[----:B------:R-:W-:Y:S01]  /*28c0*/  ISETP.GT.U32.AND P3, PT, R2, R97, PT ;  /* 0x000000610200720c */ /* 0x000fe20003f64070 */
[----:B------:R-:W-:Y:S01]  /*28d0*/  @!P2 IMAD.IADD R121, R121, 0x1, -R2 ;  /* 0x000000017979a824 */ /* 0x000fe200078e0a02 */
[----:B------:R-:W-:Y:S01]  /*28e0*/  IABS R99, R10 ;  /* 0x0000000a00637213 */ /* 0x000fe20000000000 */
[----:B------:R-:W-:Y:S01]  /*28f0*/  IMAD.HI.U32 R9, R7, R117, RZ ;  /* 0x0000007507097227 */ /* 0x000fe200078e00ff */
[----:B------:R-:W-:-:S02]  /*2900*/  ISETP.GE.AND P2, PT, R14, RZ, PT ;  /* 0x000000ff0e00720c */ /* 0x000fc40003f46270 */
[----:B------:R-:W-:Y:S01]  /*2910*/  LOP3.LUT R14, R3, 0x78, RZ, 0xfc, !PT ;  /* 0x00000078030e7812 */ /* 0x000fe200078efcff */
[--C-:B------:R-:W-:Y:S01]  /*2920*/  @!P6 IMAD.IADD R95, R95, 0x1, -R2.reuse ;  /* 0x000000015f5fe824 */ /* 0x100fe200078e0a02 */
[----:B------:R-:W-:Y:S01]  /*2930*/  ISETP.GE.AND P6, PT, R13, RZ, PT ;  /* 0x000000ff0d00720c */ /* 0x000fe20003fc6270 */
[----:B------:R-:W-:Y:S01]  /*2940*/  @!P4 IMAD.MOV R125, RZ, RZ, -R125 ;  /* 0x000000ffff7dc224 */ /* 0x000fe200078e0a7d */
[----:B------:R-:W-:Y:S01]  /*2950*/  ISETP.GT.U32.AND P4, PT, R2, R121, PT ;  /* 0x000000790200720c */ /* 0x000fe20003f84070 */
[----:B------:R-:W-:Y:S01]  /*2960*/  IMAD.MOV R9, RZ, RZ, -R9 ;  /* 0x000000ffff097224 */ /* 0x000fe200078e0a09 */
[----:B------:R-:W-:Y:S01]  /*2970*/  LOP3.LUT R13, R3, 0x64, RZ, 0xfc, !PT ;  /* 0x00000064030d7812 */ /* 0x000fe200078efcff */
[----:B------:R-:W-:Y:S01]  /*2980*/  @!P1 IMAD.IADD R93, R93, 0x1, -R2 ;  /* 0x000000015d5d9824 */ /* 0x000fe200078e0a02 */
[----:B------:R-:W-:Y:S01]  /*2990*/  ISETP.GE.AND P1, PT, R12, RZ, PT ;  /* 0x000000ff0c00720c */ /* 0x000fe20003f26270 */
[----:B------:R-:W-:Y:S01]  /*29a0*/  IMAD.HI.U32 R8, R7, R99, RZ ;  /* 0x0000006307087227 */ /* 0x000fe200078e00ff */
[----:B------:R-:W-:-:S02]  /*29b0*/  LOP3.LUT R12, R3, 0x56, RZ, 0xfc, !PT ;  /* 0x00000056030c7812 */ /* 0x000fc400078efcff */
[----:B------:R-:W-:Y:S01]  /*29c0*/  IABS R161, R13 ;  /* 0x0000000d00a17213 */ /* 0x000fe20000000000 */
[C---:B------:R-:W-:Y:S01]  /*29d0*/  IMAD R117, R2.reuse, R9, R117 ;  /* 0x0000000902757224 */ /* 0x040fe200078e0275 */
[----:B------:R-:W-:Y:S01]  /*29e0*/  LOP3.LUT R9, R3, 0x54, RZ, 0xfc, !PT ;  /* 0x0000005403097812 */ /* 0x000fe200078efcff */
[----:B------:R-:W-:Y:S01]  /*29f0*/  @!P5 IMAD.IADD R119, R119, 0x1, -R2 ;  /* 0x000000017777d824 */ /* 0x000fe200078e0a02 */
[----:B------:R-:W-:Y:S01]  /*2a00*/  IABS R115, R12 ;  /* 0x0000000c00737213 */ /* 0x000fe20000000000 */
[----:B------:R-:W-:Y:S01]  /*2a10*/  IMAD.MOV R8, RZ, RZ, -R8 ;  /* 0x000000ffff087224 */ /* 0x000fe200078e0a08 */
[----:B------:R-:W-:Y:S01]  /*2a20*/  IABS R101, R9 ;  /* 0x0000000900657213 */ /* 0x000fe20000000000 */
[--C-:B------:R-:W-:Y:S01]  /*2a30*/  @!P3 IMAD.IADD R97, R97, 0x1, -R2.reuse ;  /* 0x000000016161b824 */ /* 0x100fe200078e0a02 */
[C---:B------:R-:W-:Y:S01]  /*2a40*/  ISETP.GT.U32.AND P5, PT, R2.reuse, R119, PT ;  /* 0x000000770200720c */ /* 0x040fe20003fa4070 */
[C---:B------:R-:W-:Y:S01]  /*2a50*/  IMAD R99, R2.reuse, R8, R99 ;  /* 0x0000000802637224 */ /* 0x040fe200078e0263 */
[----:B------:R-:W-:Y:S01]  /*2a60*/  ISETP.GE.AND P3, PT, R15, RZ, PT ;  /* 0x000000ff0f00720c */ /* 0x000fe20003f66270 */
[----:B------:R-:W-:Y:S01]  /*2a70*/  @!P0 IMAD.MOV R93, RZ, RZ, -R93 ;  /* 0x000000ffff5d8224 */ /* 0x000fe200078e0a5d */
[----:B------:R-:W-:Y:S01]  /*2a80*/  ISETP.GT.U32.AND P0, PT, R2, R97, PT ;  /* 0x000000610200720c */ /* 0x000fe20003f04070 */
[----:B------:R-:W-:Y:S01]  /*2a90*/  @!P6 IMAD.MOV R95, RZ, RZ, -R95 ;  /* 0x000000ffff5fe224 */ /* 0x000fe200078e0a5f */
[----:B------:R-:W-:Y:S01]  /*2aa0*/  ISETP.GE.AND P6, PT, R16, RZ, PT ;  /* 0x000000ff1000720c */ /* 0x000fe20003fc6270 */
[----:B------:R-:W-:Y:S01]  /*2ab0*/  @!P4 IMAD.IADD R121, R121, 0x1, -R2 ;  /* 0x000000017979c824 */ /* 0x000fe200078e0a02 */
[----:B------:R-:W-:Y:S01]  /*2ac0*/  ISETP.GT.U32.AND P4, PT, R2, R117, PT ;  /* 0x000000750200720c */ /* 0x000fe20003f84070 */
[----:B------:R-:W-:Y:S01]  /*2ad0*/  IMAD.HI.U32 R8, R7, R101, RZ ;  /* 0x0000006507087227 */ /* 0x000fe200078e00ff */
[----:B------:R-:W-:-:S02]  /*2ae0*/  IABS R181, R14 ;  /* 0x0000000e00b57213 */ /* 0x000fc40000000000 */
[----:B------:R-:W-:Y:S01]  /*2af0*/  LOP3.LUT R15, R3, 0xbe, RZ, 0xfc, !PT ;  /* 0x000000be030f7812 */ /* 0x000fe200078efcff */
[----:B------:R-:W-:Y:S01]  /*2b00*/  @!P1 IMAD.MOV R123, RZ, RZ, -R123 ;  /* 0x000000ffff7b9224 */ /* 0x000fe200078e0a7b */
[C---:B------:R-:W-:Y:S01]  /*2b10*/  ISETP.GT.U32.AND P1, PT, R2.reuse, R99, PT ;  /* 0x000000630200720c */ /* 0x040fe20003f24070 */
[----:B------:R-:W-:Y:S01]  /*2b20*/  IMAD.MOV R8, RZ, RZ, -R8 ;  /* 0x000000ffff087224 */ /* 0x000fe200078e0a08 */
[----:B------:R-:W-:Y:S01]  /*2b30*/  IABS R251, R15 ;  /* 0x0000000f00fb7213 */ /* 0x000fe20000000000 */
[--C-:B------:R-:W-:Y:S01]  /*2b40*/  @!P5 IMAD.IADD R119, R119, 0x1, -R2.reuse ;  /* 0x000000017777d824 */ /* 0x100fe200078e0a02 */
[----:B------:R-:W-:Y:S01]  /*2b50*/  ISETP.GE.AND P5, PT, R11, RZ, PT ;  /* 0x000000ff0b00720c */ /* 0x000fe20003fa6270 */
[C---:B------:R-:W-:Y:S01]  /*2b60*/  IMAD R101, R2.reuse, R8, R101 ;  /* 0x0000000802657224 */ /* 0x040fe200078e0265 */
[----:B------:R-:W-:Y:S01]  /*2b70*/  LOP3.LUT R8, R3, 0x58, RZ, 0xfc, !PT ;  /* 0x0000005803087812 */ /* 0x000fe200078efcff */
[--C-:B------:R-:W-:Y:S01]  /*2b80*/  @!P0 IMAD.IADD R97, R97, 0x1, -R2.reuse ;  /* 0x0000000161618824 */ /* 0x100fe200078e0a02 */
[----:B------:R-:W-:Y:S01]  /*2b90*/  LOP3.LUT R11, R3, 0x5c, RZ, 0xfc, !PT ;  /* 0x0000005c030b7812 */ /* 0x000fe200078efcff */
[----:B------:R-:W-:Y:S01]  /*2ba0*/  @!P4 IMAD.IADD R117, R117, 0x1, -R2 ;  /* 0x000000017575c824 */ /* 0x000fe200078e0a02 */
[----:B------:R-:W-:Y:S01]  /*2bb0*/  IABS R103, R8 ;  /* 0x0000000800677213 */ /* 0x000fe20000000000 */
[----:B------:R-:W-:Y:S01]  /*2bc0*/  @!P6 IMAD.MOV R119, RZ, RZ, -R119 ;  /* 0x000000ffff77e224 */ /* 0x000fe200078e0a77 */
[C---:B------:R-:W-:Y:S01]  /*2bd0*/  ISETP.GT.U32.AND P6, PT, R2.reuse, R101, PT ;  /* 0x000000650200720c */ /* 0x040fe20003fc4070 */
[----:B------:R-:W-:Y:S01]  /*2be0*/  @!P3 IMAD.MOV R97, RZ, RZ, -R97 ;  /* 0x000000ffff61b224 */ /* 0x000fe200078e0a61 */
[----:B------:R-:W-:Y:S01]  /*2bf0*/  @!P1 IADD3 R99, R99, -R2, RZ ;  /* 0x8000000263639210 */ /* 0x000fe20007ffe0ff */
[----:B------:R-:W-:Y:S01]  /*2c00*/  @!P2 IMAD.MOV R121, RZ, RZ, -R121 ;  /* 0x000000ffff79a224 */ /* 0x000fe200078e0a79 */
[----:B------:R-:W-:Y:S01]  /*2c10*/  ISETP.GE.AND P1, PT, R9, RZ, PT ;  /* 0x000000ff0900720c */ /* 0x000fe20003f26270 */
[----:B------:R-:W-:Y:S01]  /*2c20*/  IMAD.HI.U32 R9, R7, R115, RZ ;  /* 0x0000007307097227 */ /* 0x000fe200078e00ff */
[----:B------:R-:W-:-:S02]  /*2c30*/  ISETP.GT.U32.AND P3, PT, R2, R117, PT ;  /* 0x000000750200720c */ /* 0x000fc40003f64070 */
[----:B------:R-:W-:Y:S01]  /*2c40*/  ISETP.GT.U32.AND P2, PT, R2, R99, PT ;  /* 0x000000630200720c */ /* 0x000fe20003f44070 */
[----:B------:R-:W-:Y:S01]  /*2c50*/  IMAD.MOV R9, RZ, RZ, -R9 ;  /* 0x000000ffff097224 */ /* 0x000fe200078e0a09 */
[----:B------:R-:W-:Y:S02]  /*2c60*/  IABS R105, R11 ;  /* 0x0000000b00697213 */ /* 0x000fe40000000000 */
[----:B------:R-:W-:Y:S01]  /*2c70*/  ISETP.GE.AND P0, PT, R10, RZ, PT ;  /* 0x000000ff0a00720c */ /* 0x000fe20003f06270 */
[----:B------:R-:W-:Y:S01]  /*2c80*/  IMAD R115, R2, R9, R115 ;  /* 0x0000000902737224 */ /* 0x000fe200078e0273 */
[----:B------:R-:W-:Y:S01]  /*2c90*/  LOP3.LUT R9, R3, 0x5a, RZ, 0xfc, !PT ;  /* 0x0000005a03097812 */ /* 0x000fe200078efcff */
[----:B------:R-:W-:Y:S01]  /*2ca0*/  @!P6 IMAD.IADD R101, R101, 0x1, -R2 ;  /* 0x000000016565e824 */ /* 0x000fe200078e0a02 */
[----:B------:R-:W-:Y:S01]  /*2cb0*/  ISETP.GE.AND P4, PT, R12, RZ, PT ;  /* 0x000000ff0c00720c */ /* 0x000fe20003f86270 */
[----:B------:R-:W-:Y:S01]  /*2cc0*/  IMAD.HI.U32 R10, R7, R105, RZ ;  /* 0x00000069070a7227 */ /* 0x000fe200078e00ff */
[----:B------:R-:W-:-:S02]  /*2cd0*/  IABS R113, R9 ;  /* 0x0000000900717213 */ /* 0x000fc40000000000 */
[C---:B------:R-:W-:Y:S01]  /*2ce0*/  ISETP.GT.U32.AND P6, PT, R2.reuse, R101, PT ;  /* 0x000000650200720c */ /* 0x040fe20003fc4070 */
[--C-:B------:R-:W-:Y:S01]  /*2cf0*/  @!P3 IMAD.IADD R117, R117, 0x1, -R2.reuse ;  /* 0x000000017575b824 */ /* 0x100fe200078e0a02 */
[----:B------:R-:W-:Y:S01]  /*2d00*/  ISETP.GT.U32.AND P3, PT, R2, R115, PT ;  /* 0x000000730200720c */ /* 0x000fe20003f64070 */
[----:B------:R-:W-:Y:S01]  /*2d10*/  @!P2 IMAD.IADD R99, R99, 0x1, -R2 ;  /* 0x000000016363a824 */ /* 0x000fe200078e0a02 */
[----:B------:R-:W-:Y:S01]  /*2d20*/  ISETP.GE.AND P2, PT, R8, RZ, PT ;  /* 0x000000ff0800720c */ /* 0x000fe20003f46270 */
[----:B------:R-:W-:Y:S01]  /*2d30*/  IMAD.HI.U32 R8, R7, R103, RZ ;  /* 0x0000006707087227 */ /* 0x000fe200078e00ff */
[C---:B------:R-:W-:Y:S02]  /*2d40*/  LOP3.LUT R12, R3.reuse, 0x62, RZ, 0xfc, !PT ;  /* 0x00000062030c7812 */ /* 0x040fe400078efcff */
[----:B------:R-:W-:Y:S01]  /*2d50*/  LOP3.LUT R16, R3, 0xc0, RZ, 0xfc, !PT ;  /* 0x000000c003107812 */ /* 0x000fe200078efcff */
[----:B------:R-:W-:Y:S01]  /*2d60*/  IMAD.MOV R8, RZ, RZ, -R8 ;  /* 0x000000ffff087224 */ /* 0x000fe200078e0a08 */
[----:B------:R-:W-:Y:S01]  /*2d70*/  IABS R109, R12 ;  /* 0x0000000c006d7213 */ /* 0x000fe20000000000 */
[----:B------:R-:W-:Y:S01]  /*2d80*/  IMAD.MOV R10, RZ, RZ, -R10 ;  /* 0x000000ffff0a7224 */ /* 0x000fe200078e0a0a */
[----:B------:R-:W-:Y:S01]  /*2d90*/  IABS R58, R16 ;  /* 0x00000010003a7213 */ /* 0x000fe20000000000 */
[----:B------:R-:W-:-:S02]  /*2da0*/  IMAD R103, R2, R8, R103 ;  /* 0x0000000802677224 */ /* 0x000fc400078e0267 */
[--C-:B------:R-:W-:Y:S02]  /*2db0*/  @!P3 IMAD.IADD R115, R115, 0x1, -R2.reuse ;  /* 0x000000017373b824 */ /* 0x100fe400078e0a02 */
[----:B------:R-:W-:Y:S01]  /*2dc0*/  @!P6 IMAD.IADD R101, R101, 0x1, -R2 ;  /* 0x000000016565e824 */ /* 0x000fe200078e0a02 */
[C---:B------:R-:W-:Y:S01]  /*2dd0*/  ISETP.GT.U32.AND P6, PT, R2.reuse, R103, PT ;  /* 0x000000670200720c */ /* 0x040fe20003fc4070 */
[C---:B------:R-:W-:Y:S01]  /*2de0*/  IMAD R105, R2.reuse, R10, R105 ;  /* 0x0000000a02697224 */ /* 0x040fe200078e0269 */
[C---:B------:R-:W-:Y:S01]  /*2df0*/  ISETP.GT.U32.AND P3, PT, R2.reuse, R115, PT ;  /* 0x000000730200720c */ /* 0x040fe20003f64070 */
[----:B------:R-:W-:Y:S01]  /*2e00*/  @!P0 IMAD.MOV R99, RZ, RZ, -R99 ;  /* 0x000000ffff638224 */ /* 0x000fe200078e0a63 */
[----:B------:R-:W-:Y:S01]  /*2e10*/  ISETP.GE.AND P0, PT, R9, RZ, PT ;  /* 0x000000ff0900720c */ /* 0x000fe20003f06270 */
[----:B------:R-:W-:Y:S01]  /*2e20*/  @!P1 IMAD.MOV R101, RZ, RZ, -R101 ;  /* 0x000000ffff659224 */ /* 0x000fe200078e0a65 */
[----:B------:R-:W-:Y:S01]  /*2e30*/  ISETP.GT.U32.AND P1, PT, R2, R105, PT ;  /* 0x000000690200720c */ /* 0x000fe20003f24070 */
[----:B------:R-:W-:-:S04]  /*2e40*/  IMAD.HI.U32 R9, R7, R113, RZ ;  /* 0x0000007107097227 */ /* 0x000fc800078e00ff */
[----:B------:R-:W-:Y:S02]  /*2e50*/  IMAD.MOV R9, RZ, RZ, -R9 ;  /* 0x000000ffff097224 */ /* 0x000fe400078e0a09 */
[--C-:B------:R-:W-:Y:S02]  /*2e60*/  @!P6 IMAD.IADD R103, R103, 0x1, -R2.reuse ;  /* 0x000000016767e824 */ /* 0x100fe400078e0a02 */
[C---:B------:R-:W-:Y:S01]  /*2e70*/  IMAD R113, R2.reuse, R9, R113 ;  /* 0x0000000902717224 */ /* 0x040fe200078e0271 */
[----:B------:R-:W-:Y:S01]  /*2e80*/  LOP3.LUT R9, R3, 0x5e, RZ, 0xfc, !PT ;  /* 0x0000005e03097812 */ /* 0x000fe200078efcff */
[--C-:B------:R-:W-:Y:S01]  /*2e90*/  @!P3 IMAD.IADD R115, R115, 0x1, -R2.reuse ;  /* 0x000000017373b824 */ /* 0x100fe200078e0a02 */
[C---:B------:R-:W-:Y:S01]  /*2ea0*/  ISETP.GT.U32.AND P6, PT, R2.reuse, R103, PT ;  /* 0x000000670200720c */ /* 0x040fe20003fc4070 */
[----:B------:R-:W-:Y:S01]  /*2eb0*/  @!P1 IMAD.IADD R105, R105, 0x1, -R2 ;  /* 0x0000000169699824 */ /* 0x000fe200078e0a02 */
[----:B------:R-:W-:Y:S01]  /*2ec0*/  IABS R111, R9 ;  /* 0x00000009006f7213 */ /* 0x000fe20000000000 */
[----:B------:R-:W-:Y:S01]  /*2ed0*/  @!P4 IMAD.MOV R115, RZ, RZ, -R115 ;  /* 0x000000ffff73c224 */ /* 0x000fe200078e0a73 */
[----:B------:R-:W-:Y:S01]  /*2ee0*/  ISETP.GE.AND P4, PT, R9, RZ, PT ;  /* 0x000000ff0900720c */ /* 0x000fe20003f86270 */
[----:B------:R-:W-:Y:S01]  /*2ef0*/  IMAD.HI.U32 R9, R7, R109, RZ ;  /* 0x0000006d07097227 */ /* 0x000fe200078e00ff */
[----:B------:R-:W-:-:S02]  /*2f00*/  ISETP.GT.U32.AND P1, PT, R2, R105, PT ;  /* 0x000000690200720c */ /* 0x000fc40003f24070 */
[----:B------:R-:W-:Y:S01]  /*2f10*/  ISETP.GT.U32.AND P3, PT, R2, R113, PT ;  /* 0x000000710200720c */ /* 0x000fe20003f64070 */
[----:B------:R-:W-:-:S04]  /*2f20*/  IMAD.HI.U32 R8, R7, R111, RZ ;  /* 0x0000006f07087227 */ /* 0x000fc800078e00ff */
[----:B------:R-:W-:Y:S01]  /*2f30*/  @!P5 IMAD.MOV R117, RZ, RZ, -R117 ;  /* 0x000000ffff75d224 */ /* 0x000fe200078e0a75 */
[----:B------:R-:W-:Y:S01]  /*2f40*/  ISETP.GE.AND P5, PT, R11, RZ, PT ;  /* 0x000000ff0b00720c */ /* 0x000fe20003fa6270 */
[----:B------:R-:W-:Y:S01]  /*2f50*/  IMAD.MOV R8, RZ, RZ, -R8 ;  /* 0x000000ffff087224 */ /* 0x000fe200078e0a08 */
[----:B------:R-:W-:Y:S01]  /*2f60*/  LOP3.LUT R11, R3, 0x60, RZ, 0xfc, !PT ;  /* 0x00000060030b7812 */ /* 0x000fe200078efcff */
[----:B------:R-:W-:-:S03]  /*2f70*/  IMAD.HI.U32 R10, R7, R161, RZ ;  /* 0x000000a1070a7227 */ /* 0x000fc600078e00ff */
[----:B------:R-:W-:Y:S01]  /*2f80*/  IABS R107, R11 ;  /* 0x0000000b006b7213 */ /* 0x000fe20000000000 */
[----:B------:R-:W-:Y:S01]  /*2f90*/  IMAD.MOV R9, RZ, RZ, -R9 ;  /* 0x000000ffff097224 */ /* 0x000fe200078e0a09 */
[----:B------:R-:W-:Y:S01]  /*2fa0*/  @!P3 IADD3 R113, R113, -R2, RZ ;  /* 0x800000027171b210 */ /* 0x000fe20007ffe0ff */
[C---:B------:R-:W-:Y:S02]  /*2fb0*/  IMAD R111, R2.reuse, R8, R111 ;  /* 0x00000008026f7224 */ /* 0x040fe400078e026f */
[----:B------:R-:W-:Y:S01]  /*2fc0*/  IMAD.MOV R10, RZ, RZ, -R10 ;  /* 0x000000ffff0a7224 */ /* 0x000fe200078e0a0a */
[C---:B------:R-:W-:Y:S01]  /*2fd0*/  ISETP.GT.U32.AND P3, PT, R2.reuse, R113, PT ;  /* 0x000000710200720c */ /* 0x040fe20003f64070 */
[----:B------:R-:W-:Y:S01]  /*2fe0*/  IMAD R109, R2, R9, R109 ;  /* 0x00000009026d7224 */ /* 0x000fe200078e026d */
[----:B------:R-:W-:Y:S01]  /*2ff0*/  LOP3.LUT R9, R3, 0x66, RZ, 0xfc, !PT ;  /* 0x0000006603097812 */ /* 0x000fe200078efcff */
[----:B------:R-:W-:-:S03]  /*3000*/  IMAD.HI.U32 R8, R7, R107, RZ ;  /* 0x0000006b07087227 */ /* 0x000fc600078e00ff */
[----:B------:R-:W-:Y:S01]  /*3010*/  IABS R163, R9 ;  /* 0x0000000900a37213 */ /* 0x000fe20000000000 */
[--C-:B------:R-:W-:Y:S01]  /*3020*/  @!P6 IMAD.IADD R103, R103, 0x1, -R2.reuse ;  /* 0x000000016767e824 */ /* 0x100fe200078e0a02 */
[C---:B------:R-:W-:Y:S01]  /*3030*/  ISETP.GT.U32.AND P6, PT, R2.reuse, R111, PT ;  /* 0x0000006f0200720c */ /* 0x040fe20003fc4070 */
[C---:B------:R-:W-:Y:S01]  /*3040*/  IMAD R161, R2.reuse, R10, R161 ;  /* 0x0000000a02a17224 */ /* 0x040fe200078e02a1 */
[----:B------:R-:W-:Y:S01]  /*3050*/  LOP3.LUT R10, R3, 0x68, RZ, 0xfc, !PT ;  /* 0x00000068030a7812 */ /* 0x000fe200078efcff */
[----:B------:R-:W-:Y:S01]  /*3060*/  @!P1 IMAD.IADD R105, R105, 0x1, -R2 ;  /* 0x0000000169699824 */ /* 0x000fe200078e0a02 */
[C---:B------:R-:W-:Y:S01]  /*3070*/  ISETP.GT.U32.AND P1, PT, R2.reuse, R109, PT ;  /* 0x0000006d0200720c */ /* 0x040fe20003f24070 */
[----:B------:R-:W-:Y:S01]  /*3080*/  IMAD.MOV R8, RZ, RZ, -R8 ;  /* 0x000000ffff087224 */ /* 0x000fe200078e0a08 */
[----:B------:R-:W-:Y:S01]  /*3090*/  IABS R165, R10 ;  /* 0x0000000a00a57213 */ /* 0x000fe20000000000 */
[----:B------:R-:W-:Y:S01]  /*30a0*/  @!P5 IMAD.MOV R105, RZ, RZ, -R105 ;  /* 0x000000ffff69d224 */ /* 0x000fe200078e0a69 */
[C---:B------:R-:W-:Y:S01]  /*30b0*/  ISETP.GT.U32.AND P5, PT, R2.reuse, R161, PT ;  /* 0x000000a10200720c */ /* 0x040fe20003fa4070 */
[----:B------:R-:W-:-:S02]  /*30c0*/  IMAD R107, R2, R8, R107 ;  /* 0x00000008026b7224 */ /* 0x000fc400078e026b */
[----:B------:R-:W-:-:S04]  /*30d0*/  IMAD.HI.U32 R8, R7, R163, RZ ;  /* 0x000000a307087227 */ /* 0x000fc800078e00ff */
[----:B------:R-:W-:Y:S02]  /*30e0*/  IMAD.MOV R8, RZ, RZ, -R8 ;  /* 0x000000ffff087224 */ /* 0x000fe400078e0a08 */
[--C-:B------:R-:W-:Y:S02]  /*30f0*/  @!P6 IMAD.IADD R111, R111, 0x1, -R2.reuse ;  /* 0x000000016f6fe824 */ /* 0x100fe400078e0a02 */
[----:B------:R-:W-:Y:S02]  /*3100*/  @!P1 IMAD.IADD R109, R109, 0x1, -R2 ;  /* 0x000000016d6d9824 */ /* 0x000fe400078e0a02 */
[C---:B------:R-:W-:Y:S01]  /*3110*/  IMAD R163, R2.reuse, R8, R163 ;  /* 0x0000000802a37224 */ /* 0x040fe200078e02a3 */
[----:B------:R-:W-:Y:S01]  /*3120*/  ISETP.GT.U32.AND P6, PT, R2, R111, PT ;  /* 0x0000006f0200720c */ /* 0x000fe20003fc4070 */
[----:B------:R-:W-:-:S04]  /*3130*/  IMAD.HI.U32 R8, R7, R165, RZ ;  /* 0x000000a507087227 */ /* 0x000fc800078e00ff */
[--C-:B------:R-:W-:Y:S01]  /*3140*/  @!P5 IMAD.IADD R161, R161, 0x1, -R2.reuse ;  /* 0x00000001a1a1d824 */ /* 0x100fe200078e0a02 */
[----:B------:R-:W-:Y:S01]  /*3150*/  ISETP.GT.U32.AND P5, PT, R2, R109, PT ;  /* 0x0000006d0200720c */ /* 0x000fe20003fa4070 */
[----:B------:R-:W-:Y:S01]  /*3160*/  @!P2 IMAD.MOV R103, RZ, RZ, -R103 ;  /* 0x000000ffff67a224 */ /* 0x000fe200078e0a67 */
[----:B------:R-:W-:Y:S01]  /*3170*/  IADD3 R8, -R8, RZ, RZ ;  /* 0x000000ff08087210 */ /* 0x000fe20007ffe1ff */
[--C-:B------:R-:W-:Y:S01]  /*3180*/  @!P3 IMAD.IADD R113, R113, 0x1, -R2.reuse ;  /* 0x000000017171b824 */ /* 0x100fe200078e0a02 */
[C---:B------:R-:W-:Y:S02]  /*3190*/  ISETP.GT.U32.AND P2, PT, R2.reuse, R107, PT ;  /* 0x0000006b0200720c */ /* 0x040fe40003f44070 */
[----:B------:R-:W-:Y:S01]  /*31a0*/  ISETP.GE.AND P3, PT, R11, RZ, PT ;  /* 0x000000ff0b00720c */ /* 0x000fe20003f66270 */
[----:B------:R-:W-:Y:S01]  /*31b0*/  IMAD R165, R2, R8, R165 ;  /* 0x0000000802a57224 */ /* 0x000fe200078e02a5 */
[----:B------:R-:W-:Y:S01]  /*31c0*/  LOP3.LUT R11, R3, 0x6a, RZ, 0xfc, !PT ;  /* 0x0000006a030b7812 */ /* 0x000fe200078efcff */
[--C-:B------:R-:W-:Y:S01]  /*31d0*/  @!P6 IMAD.IADD R111, R111, 0x1, -R2.reuse ;  /* 0x000000016f6fe824 */ /* 0x100fe200078e0a02 */
[----:B------:R-:W-:Y:S01]  /*31e0*/  ISETP.GE.AND P6, PT, R13, RZ, PT ;  /* 0x000000ff0d00720c */ /* 0x000fe20003fc6270 */
[----:B------:R-:W-:Y:S01]  /*31f0*/  @!P0 IMAD.MOV R113, RZ, RZ, -R113 ;  /* 0x000000ffff718224 */ /* 0x000fe200078e0a71 */
[----:B------:R-:W-:Y:S01]  /*3200*/  ISETP.GE.AND P0, PT, R12, RZ, PT ;  /* 0x000000ff0c00720c */ /* 0x000fe20003f06270 */
[--C-:B------:R-:W-:Y:S01]  /*3210*/  @!P5 IMAD.IADD R109, R109, 0x1, -R2.reuse ;  /* 0x000000016d6dd824 */ /* 0x100fe200078e0a02 */
[C---:B------:R-:W-:Y:S01]  /*3220*/  ISETP.GT.U32.AND P5, PT, R2.reuse, R165, PT ;  /* 0x000000a50200720c */ /* 0x040fe20003fa4070 */
[----:B------:R-:W-:Y:S01]  /*3230*/  @!P4 IMAD.MOV R111, RZ, RZ, -R111 ;  /* 0x000000ffff6fc224 */ /* 0x000fe200078e0a6f */
[----:B------:R-:W-:Y:S01]  /*3240*/  ISETP.GT.U32.AND P4, PT, R2, R161, PT ;  /* 0x000000a10200720c */ /* 0x000fe20003f84070 */
[----:B------:R-:W-:Y:S01]  /*3250*/  @!P2 IMAD.IADD R107, R107, 0x1, -R2 ;  /* 0x000000016b6ba824 */ /* 0x000fe200078e0a02 */
[----:B------:R-:W-:-:S02]  /*3260*/  LOP3.LUT R12, R3, 0x6c, RZ, 0xfc, !PT ;  /* 0x0000006c030c7812 */ /* 0x000fc400078efcff */
[----:B------:R-:W-:Y:S02]  /*3270*/  IABS R167, R11 ;  /* 0x0000000b00a77213 */ /* 0x000fe40000000000 */
[----:B------:R-:W-:Y:S02]  /*3280*/  ISETP.GT.U32.AND P1, PT, R2, R107, PT ;  /* 0x0000006b0200720c */ /* 0x000fe40003f24070 */
[----:B------:R-:W-:Y:S01]  /*3290*/  LOP3.LUT R13, R3, 0x6e, RZ, 0xfc, !PT ;  /* 0x0000006e030d7812 */ /* 0x000fe200078efcff */
[----:B------:R-:W-:Y:S01]  /*32a0*/  IMAD.HI.U32 R8, R7, R167, RZ ;  /* 0x000000a707087227 */ /* 0x000fe200078e00ff */
[----:B------:R-:W-:Y:S02]  /*32b0*/  IABS R169, R12 ;  /* 0x0000000c00a97213 */ /* 0x000fe40000000000 */
[----:B------:R-:W-:Y:S01]  /*32c0*/  ISETP.GE.AND P2, PT, R9, RZ, PT ;  /* 0x000000ff0900720c */ /* 0x000fe20003f46270 */
[----:B------:R-:W-:Y:S01]  /*32d0*/  @!P5 IMAD.IADD R165, R165, 0x1, -R2 ;  /* 0x00000001a5a5d824 */ /* 0x000fe200078e0a02 */
[----:B------:R-:W-:Y:S01]  /*32e0*/  IABS R171, R13 ;  /* 0x0000000d00ab7213 */ /* 0x000fe20000000000 */
[----:B------:R-:W-:-:S03]  /*32f0*/  IMAD.HI.U32 R9, R7, R169, RZ ;  /* 0x000000a907097227 */ /* 0x000fc600078e00ff */
[----:B------:R-:W-:Y:S01]  /*3300*/  ISETP.GT.U32.AND P5, PT, R2, R165, PT ;  /* 0x000000a50200720c */ /* 0x000fe20003fa4070 */
[----:B------:R-:W-:Y:S02]  /*3310*/  IMAD.MOV R8, RZ, RZ, -R8 ;  /* 0x000000ffff087224 */ /* 0x000fe400078e0a08 */
[----:B------:R-:W-:Y:S01]  /*3320*/  @!P4 IMAD.IADD R161, R161, 0x1, -R2 ;  /* 0x00000001a1a1c824 */ /* 0x000fe200078e0a02 */
[----:B------:R-:W-:Y:S01]  /*3330*/  ISETP.GE.AND P4, PT, R10, RZ, PT ;  /* 0x000000ff0a00720c */ /* 0x000fe20003f86270 */
[----:B------:R-:W-:-:S04]  /*3340*/  IMAD.HI.U32 R10, R7, R171, RZ ;  /* 0x000000ab070a7227 */ /* 0x000fc800078e00ff */
[----:B------:R-:W-:Y:S02]  /*3350*/  IMAD.MOV R9, RZ, RZ, -R9 ;  /* 0x000000ffff097224 */ /* 0x000fe400078e0a09 */
[C---:B------:R-:W-:Y:S02]  /*3360*/  IMAD R167, R2.reuse, R8, R167 ;  /* 0x0000000802a77224 */ /* 0x040fe400078e02a7 */
[----:B------:R-:W-:Y:S01]  /*3370*/  @!P1 IMAD.IADD R107, R107, 0x1, -R2 ;  /* 0x000000016b6b9824 */ /* 0x000fe200078e0a02 */
[C---:B------:R-:W-:Y:S01]  /*3380*/  ISETP.GT.U32.AND P1, PT, R2.reuse, R163, PT ;  /* 0x000000a30200720c */ /* 0x040fe20003f24070 */
[----:B------:R-:W-:Y:S02]  /*3390*/  IMAD.MOV R10, RZ, RZ, -R10 ;  /* 0x000000ffff0a7224 */ /* 0x000fe400078e0a0a */
[C---:B------:R-:W-:Y:S02]  /*33a0*/  IMAD R169, R2.reuse, R9, R169 ;  /* 0x0000000902a97224 */ /* 0x040fe400078e02a9 */
[----:B------:R-:W-:Y:S01]  /*33b0*/  @!P0 IMAD.MOV R109, RZ, RZ, -R109 ;  /* 0x000000ffff6d8224 */ /* 0x000fe200078e0a6d */
[C---:B------:R-:W-:Y:S01]  /*33c0*/  ISETP.GT.U32.AND P0, PT, R2.reuse, R167, PT ;  /* 0x000000a70200720c */ /* 0x040fe20003f04070 */
[C---:B------:R-:W-:Y:S01]  /*33d0*/  IMAD R171, R2.reuse, R10, R171 ;  /* 0x0000000a02ab7224 */ /* 0x040fe200078e02ab */
[----:B------:R-:W-:Y:S01]  /*33e0*/  LOP3.LUT R10, R3, 0x70, RZ, 0xfc, !PT ;  /* 0x00000070030a7812 */ /* 0x000fe200078efcff */
[----:B------:R-:W-:Y:S01]  /*33f0*/  @!P6 IMAD.MOV R161, RZ, RZ, -R161 ;  /* 0x000000ffffa1e224 */ /* 0x000fe200078e0aa1 */
[C---:B------:R-:W-:Y:S01]  /*3400*/  ISETP.GT.U32.AND P6, PT, R2.reuse, R169, PT ;  /* 0x000000a90200720c */ /* 0x040fe20003fc4070 */
[--C-:B------:R-:W-:Y:S01]  /*3410*/  @!P5 IMAD.IADD R165, R165, 0x1, -R2.reuse ;  /* 0x00000001a5a5d824 */ /* 0x100fe200078e0a02 */
[C---:B------:R-:W-:Y:S01]  /*3420*/  ISETP.GT.U32.AND P5, PT, R2.reuse, R171, PT ;  /* 0x000000ab0200720c */ /* 0x040fe20003fa4070 */
[--C-:B------:R-:W-:Y:S01]  /*3430*/  @!P1 IMAD.IADD R163, R163, 0x1, -R2.reuse ;  /* 0x00000001a3a39824 */ /* 0x100fe200078e0a02 */
[----:B------:R-:W-:Y:S01]  /*3440*/  ISETP.GE.AND P1, PT, R11, RZ, PT ;  /* 0x000000ff0b00720c */ /* 0x000fe20003f26270 */
[----:B------:R-:W-:Y:S01]  /*3450*/  @!P3 IMAD.MOV R107, RZ, RZ, -R107 ;  /* 0x000000ffff6bb224 */ /* 0x000fe200078e0a6b */
[----:B------:R-:W-:Y:S01]  /*3460*/  IABS R173, R10 ;  /* 0x0000000a00ad7213 */ /* 0x000fe20000000000 */
[----:B------:R-:W-:Y:S01]  /*3470*/  @!P4 IMAD.MOV R165, RZ, RZ, -R165 ;  /* 0x000000ffffa5c224 */ /* 0x000fe200078e0aa5 */
[----:B------:R-:W-:Y:S01]  /*3480*/  LOP3.LUT R11, R3, 0x72, RZ, 0xfc, !PT ;  /* 0x00000072030b7812 */ /* 0x000fe200078efcff */
[----:B------:R-:W-:Y:S01]  /*3490*/  @!P0 IMAD.IADD R167, R167, 0x1, -R2 ;  /* 0x00000001a7a78824 */ /* 0x000fe200078e0a02 */
[----:B------:R-:W-:Y:S01]  /*34a0*/  ISETP.GT.U32.AND P3, PT, R2, R163, PT ;  /* 0x000000a30200720c */ /* 0x000fe20003f64070 */
[----:B------:R-:W-:Y:S01]  /*34b0*/  IMAD.HI.U32 R8, R7, R173, RZ ;  /* 0x000000ad07087227 */ /* 0x000fe200078e00ff */
[----:B------:R-:W-:-:S02]  /*34c0*/  IABS R175, R11 ;  /* 0x0000000b00af7213 */ /* 0x000fc40000000000 */
[----:B------:R-:W-:Y:S01]  /*34d0*/  ISETP.GE.AND P0, PT, R13, RZ, PT ;  /* 0x000000ff0d00720c */ /* 0x000fe20003f06270 */
[--C-:B------:R-:W-:Y:S01]  /*34e0*/  @!P6 IMAD.IADD R169, R169, 0x1, -R2.reuse ;  /* 0x00000001a9a9e824 */ /* 0x100fe200078e0a02 */
[C---:B------:R-:W-:Y:S01]  /*34f0*/  ISETP.GT.U32.AND P6, PT, R2.reuse, R167, PT ;  /* 0x000000a70200720c */ /* 0x040fe20003fc4070 */
[----:B------:R-:W-:Y:S01]  /*3500*/  @!P5 IMAD.IADD R171, R171, 0x1, -R2 ;  /* 0x00000001ababd824 */ /* 0x000fe200078e0a02 */
[----:B------:R-:W-:Y:S01]  /*3510*/  LOP3.LUT R13, R3, 0x76, RZ, 0xfc, !PT ;  /* 0x00000076030d7812 */ /* 0x000fe200078efcff */
[----:B------:R-:W-:Y:S01]  /*3520*/  IMAD.MOV R9, RZ, RZ, -R8 ;  /* 0x000000ffff097224 */ /* 0x000fe200078e0a08 */
[----:B------:R-:W-:Y:S01]  /*3530*/  ISETP.GT.U32.AND P5, PT, R2, R169, PT ;  /* 0x000000a90200720c */ /* 0x000fe20003fa4070 */
[----:B------:R-:W-:Y:S01]  /*3540*/  IMAD.HI.U32 R8, R7, R175, RZ ;  /* 0x000000af07087227 */ /* 0x000fe200078e00ff */
[----:B------:R-:W-:-:S03]  /*3550*/  IABS R179, R13 ;  /* 0x0000000d00b37213 */ /* 0x000fc60000000000 */
[C---:B------:R-:W-:Y:S02]  /*3560*/  IMAD R173, R2.reuse, R9, R173 ;  /* 0x0000000902ad7224 */ /* 0x040fe400078e02ad */
[----:B------:R-:W-:Y:S02]  /*3570*/  IMAD.MOV R8, RZ, RZ, -R8 ;  /* 0x000000ffff087224 */ /* 0x000fe400078e0a08 */
[----:B------:R-:W-:Y:S01]  /*3580*/  @!P6 IADD3 R167, R167, -R2, RZ ;  /* 0x80000002a7a7e210 */ /* 0x000fe20007ffe0ff */
[--C-:B------:R-:W-:Y:S01]  /*3590*/  @!P3 IMAD.IADD R163, R163, 0x1, -R2.reuse ;  /* 0x00000001a3a3b824 */ /* 0x100fe200078e0a02 */
[C---:B------:R-:W-:Y:S01]  /*35a0*/  ISETP.GT.U32.AND P6, PT, R2.reuse, R173, PT ;  /* 0x000000ad0200720c */ /* 0x040fe20003fc4070 */
[----:B------:R-:W-:Y:S01]  /*35b0*/  IMAD R175, R2, R8, R175 ;  /* 0x0000000802af7224 */ /* 0x000fe200078e02af */
[----:B------:R-:W-:Y:S01]  /*35c0*/  ISETP.GE.AND P3, PT, R12, RZ, PT ;  /* 0x000000ff0c00720c */ /* 0x000fe20003f66270 */
[----:B------:R-:W-:Y:S01]  /*35d0*/  @!P5 IMAD.IADD R169, R169, 0x1, -R2 ;  /* 0x00000001a9a9d824 */ /* 0x000fe200078e0a02 */
[----:B------:R-:W-:Y:S01]  /*35e0*/  LOP3.LUT R12, R3, 0x74, RZ, 0xfc, !PT ;  /* 0x00000074030c7812 */ /* 0x000fe200078efcff */
[----:B------:R-:W-:Y:S01]  /*35f0*/  @!P2 IMAD.MOV R163, RZ, RZ, -R163 ;  /* 0x000000ffffa3a224 */ /* 0x000fe200078e0aa3 */
[----:B------:R-:W-:Y:S01]  /*3600*/  ISETP.GT.U32.AND P5, PT, R2, R175, PT ;  /* 0x000000af0200720c */ /* 0x000fe20003fa4070 */
[----:B------:R-:W-:Y:S01]  /*3610*/  @!P1 IMAD.MOV R167, RZ, RZ, -R167 ;  /* 0x000000ffffa79224 */ /* 0x000fe200078e0aa7 */
[----:B------:R-:W-:-:S02]  /*3620*/  IABS R177, R12 ;  /* 0x0000000c00b17213 */ /* 0x000fc40000000000 */
[----:B------:R-:W-:-:S03]  /*3630*/  ISETP.GT.U32.AND P2, PT, R2, R171, PT ;  /* 0x000000ab0200720c */ /* 0x000fc60003f44070 */
[----:B------:R-:W-:Y:S01]  /*3640*/  @!P6 IMAD.IADD R173, R173, 0x1, -R2 ;  /* 0x00000001adade824 */ /* 0x000fe200078e0a02 */
[----:B------:R-:W-:Y:S01]  /*3650*/  ISETP.GE.AND P6, PT, R11, RZ, PT ;  /* 0x000000ff0b00720c */ /* 0x000fe20003fc6270 */
[----:B------:R-:W-:Y:S01]  /*3660*/  IMAD.HI.U32 R8, R7, R177, RZ ;  /* 0x000000b107087227 */ /* 0x000fe200078e00ff */
[----:B------:R-:W-:-:S03]  /*3670*/  LOP3.LUT R11, R3, 0x7e, RZ, 0xfc, !PT ;  /* 0x0000007e030b7812 */ /* 0x000fc600078efcff */
[----:B------:R-:W-:Y:S01]  /*3680*/  @!P5 IMAD.IADD R175, R175, 0x1, -R2 ;  /* 0x00000001afafd824 */ /* 0x000fe200078e0a02 */
[C---:B------:R-:W-:Y:S01]  /*3690*/  ISETP.GT.U32.AND P5, PT, R2.reuse, R173, PT ;  /* 0x000000ad0200720c */ /* 0x040fe20003fa4070 */
[----:B------:R-:W-:Y:S01]  /*36a0*/  IMAD.MOV R9, RZ, RZ, -R8 ;  /* 0x000000ffff097224 */ /* 0x000fe200078e0a08 */
[----:B------:R-:W-:Y:S01]  /*36b0*/  IABS R187, R11 ;  /* 0x0000000b00bb7213 */ /* 0x000fe20000000000 */
[----:B------:R-:W-:Y:S01]  /*36c0*/  IMAD.HI.U32 R8, R7, R179, RZ ;  /* 0x000000b307087227 */ /* 0x000fe200078e00ff */
[----:B------:R-:W-:-:S03]  /*36d0*/  ISETP.GT.U32.AND P1, PT, R2, R175, PT ;  /* 0x000000af0200720c */ /* 0x000fc60003f24070 */
[C---:B------:R-:W-:Y:S02]  /*36e0*/  IMAD R177, R2.reuse, R9, R177 ;  /* 0x0000000902b17224 */ /* 0x040fe400078e02b1 */
[----:B------:R-:W-:Y:S02]  /*36f0*/  IMAD.MOV R9, RZ, RZ, -R8 ;  /* 0x000000ffff097224 */ /* 0x000fe400078e0a08 */
[----:B------:R-:W-:Y:S01]  /*3700*/  IMAD.HI.U32 R8, R7, R181, RZ ;  /* 0x000000b507087227 */ /* 0x000fe200078e00ff */
[----:B------:R-:W-:-:S03]  /*3710*/  ISETP.GT.U32.AND P4, PT, R2, R177, PT ;  /* 0x000000b10200720c */ /* 0x000fc60003f84070 */
[C---:B------:R-:W-:Y:S01]  /*3720*/  IMAD R179, R2.reuse, R9, R179 ;  /* 0x0000000902b37224 */ /* 0x040fe200078e02b3 */
[----:B------:R-:W-:Y:S01]  /*3730*/  LOP3.LUT R9, R3, 0x7a, RZ, 0xfc, !PT ;  /* 0x0000007a03097812 */ /* 0x000fe200078efcff */
[----:B------:R-:W-:Y:S02]  /*3740*/  @!P5 IMAD.IADD R173, R173, 0x1, -R2 ;  /* 0x00000001adadd824 */ /* 0x000fe400078e0a02 */
[----:B------:R-:W-:Y:S01]  /*3750*/  IMAD.MOV R8, RZ, RZ, -R8 ;  /* 0x000000ffff087224 */ /* 0x000fe200078e0a08 */
[C---:B------:R-:W-:Y:S01]  /*3760*/  ISETP.GT.U32.AND P5, PT, R2.reuse, R179, PT ;  /* 0x000000b30200720c */ /* 0x040fe20003fa4070 */
[--C-:B------:R-:W-:Y:S01]  /*3770*/  @!P2 IMAD.IADD R171, R171, 0x1, -R2.reuse ;  /* 0x00000001ababa824 */ /* 0x100fe200078e0a02 */
[----:B------:R-:W-:Y:S01]  /*3780*/  IABS R183, R9 ;  /* 0x0000000900b77213 */ /* 0x000fe20000000000 */
[----:B------:R-:W-:Y:S01]  /*3790*/  IMAD R181, R2, R8, R181 ;  /* 0x0000000802b57224 */ /* 0x000fe200078e02b5 */
[----:B------:R-:W-:Y:S01]  /*37a0*/  ISETP.GE.AND P2, PT, R10, RZ, PT ;  /* 0x000000ff0a00720c */ /* 0x000fe20003f46270 */
[----:B------:R-:W-:Y:S01]  /*37b0*/  @!P4 IMAD.IADD R177, R177, 0x1, -R2 ;  /* 0x00000001b1b1c824 */ /* 0x000fe200078e0a02 */
[----:B------:R-:W-:Y:S01]  /*37c0*/  LOP3.LUT R10, R3, 0x7c, RZ, 0xfc, !PT ;  /* 0x0000007c030a7812 */ /* 0x000fe200078efcff */
[----:B------:R-:W-:Y:S01]  /*37d0*/  IMAD.HI.U32 R8, R7, R183, RZ ;  /* 0x000000b707087227 */ /* 0x000fe200078e00ff */
[----:B------:R-:W-:-:S02]  /*37e0*/  ISETP.GE.AND P4, PT, R9, RZ, PT ;  /* 0x000000ff0900720c */ /* 0x000fc40003f86270 */
[----:B------:R-:W-:Y:S01]  /*37f0*/  IABS R185, R10 ;  /* 0x0000000a00b97213 */ /* 0x000fe20000000000 */
[--C-:B------:R-:W-:Y:S01]  /*3800*/  @!P1 IMAD.IADD R175, R175, 0x1, -R2.reuse ;  /* 0x00000001afaf9824 */ /* 0x100fe200078e0a02 */
[----:B------:R-:W-:Y:S01]  /*3810*/  ISETP.GE.AND P1, PT, R14, RZ, PT ;  /* 0x000000ff0e00720c */ /* 0x000fe20003f26270 */
[----:B------:R-:W-:Y:S01]  /*3820*/  @!P5 IMAD.IADD R179, R179, 0x1, -R2 ;  /* 0x00000001b3b3d824 */ /* 0x000fe200078e0a02 */
[C---:B------:R-:W-:Y:S01]  /*3830*/  ISETP.GT.U32.AND P5, PT, R2.reuse, R177, PT ;  /* 0x000000b10200720c */ /* 0x040fe20003fa4070 */
[----:B------:R-:W-:Y:S01]  /*3840*/  IMAD.MOV R8, RZ, RZ, -R8 ;  /* 0x000000ffff087224 */ /* 0x000fe200078e0a08 */
[----:B------:R-:W-:Y:S01]  /*3850*/  LOP3.LUT R14, R3, 0x88, RZ, 0xfc, !PT ;  /* 0x00000088030e7812 */ /* 0x000fe200078efcff */
[----:B------:R-:W-:Y:S01]  /*3860*/  @!P6 IMAD.MOV R175, RZ, RZ, -R175 ;  /* 0x000000ffffafe224 */ /* 0x000fe200078e0aaf */
[C---:B------:R-:W-:Y:S01]  /*3870*/  ISETP.GT.U32.AND P6, PT, R2.reuse, R181, PT ;  /* 0x000000b50200720c */ /* 0x040fe20003fc4070 */
[C---:B------:R-:W-:Y:S01]  /*3880*/  IMAD R183, R2.reuse, R8, R183 ;  /* 0x0000000802b77224 */ /* 0x040fe200078e02b7 */
[----:B------:R-:W-:Y:S01]  /*3890*/  IABS R197, R14 ;  /* 0x0000000e00c57213 */ /* 0x000fe20000000000 */
[----:B------:R-:W-:Y:S01]  /*38a0*/  @!P2 IMAD.MOV R173, RZ, RZ, -R173 ;  /* 0x000000ffffada224 */ /* 0x000fe200078e0aad */
[----:B------:R-:W-:Y:S01]  /*38b0*/  ISETP.GT.U32.AND P2, PT, R2, R179, PT ;  /* 0x000000b30200720c */ /* 0x000fe20003f44070 */
[----:B------:R-:W-:Y:S01]  /*38c0*/  @!P0 IMAD.MOV R171, RZ, RZ, -R171 ;  /* 0x000000ffffab8224 */ /* 0x000fe200078e0aab */
[----:B------:R-:W-:Y:S01]  /*38d0*/  ISETP.GE.AND P0, PT, R13, RZ, PT ;  /* 0x000000ff0d00720c */ /* 0x000fe20003f06270 */
[----:B------:R-:W-:Y:S01]  /*38e0*/  IMAD.HI.U32 R8, R7, R185, RZ ;  /* 0x000000b907087227 */ /* 0x000fe200078e00ff */
[----:B------:R-:W-:-:S03]  /*38f0*/  LOP3.LUT R13, R3, 0x86, RZ, 0xfc, !PT ;  /* 0x00000086030d7812 */ /* 0x000fc600078efcff */
[--C-:B------:R-:W-:Y:S01]  /*3900*/  @!P5 IMAD.IADD R177, R177, 0x1, -R2.reuse ;  /* 0x00000001b1b1d824 */ /* 0x100fe200078e0a02 */
[----:B------:R-:W-:Y:S01]  /*3910*/  ISETP.GT.U32.AND P5, PT, R2, R183, PT ;  /* 0x000000b70200720c */ /* 0x000fe20003fa4070 */
[----:B------:R-:W-:Y:S01]  /*3920*/  @!P6 IMAD.IADD R181, R181, 0x1, -R2 ;  /* 0x00000001b5b5e824 */ /* 0x000fe200078e0a02 */
[----:B------:R-:W-:Y:S01]  /*3930*/  ISETP.GE.AND P6, PT, R11, RZ, PT ;  /* 0x000000ff0b00720c */ /* 0x000fe20003fc6270 */
[----:B------:R-:W-:Y:S01]  /*3940*/  @!P3 IMAD.MOV R169, RZ, RZ, -R169 ;  /* 0x000000ffffa9b224 */ /* 0x000fe200078e0aa9 */
[----:B------:R-:W-:Y:S01]  /*3950*/  ISETP.GE.AND P3, PT, R12, RZ, PT ;  /* 0x000000ff0c00720c */ /* 0x000fe20003f66270 */
[----:B------:R-:W-:Y:S01]  /*3960*/  IMAD.HI.U32 R9, R7, R187, RZ ;  /* 0x000000bb07097227 */ /* 0x000fe200078e00ff */
[----:B------:R-:W-:Y:S02]  /*3970*/  @!P2 IADD3 R179, R179, -R2, RZ ;  /* 0x80000002b3b3a210 */ /* 0x000fe40007ffe0ff */
[----:B------:R-:W-:Y:S01]  /*3980*/  ISETP.GE.AND P2, PT, R10, RZ, PT ;  /* 0x000000ff0a00720c */ /* 0x000fe20003f46270 */
[----:B------:R-:W-:Y:S01]  /*3990*/  IMAD.MOV R10, RZ, RZ, -R8 ;  /* 0x000000ffff0a7224 */ /* 0x000fe200078e0a08 */
[C---:B------:R-:W-:Y:S01]  /*39a0*/  LOP3.LUT R12, R3.reuse, 0x80, RZ, 0xfc, !PT ;  /* 0x00000080030c7812 */ /* 0x040fe200078efcff */
[----:B------:R-:W-:Y:S01]  /*39b0*/  IMAD.MOV R9, RZ, RZ, -R9 ;  /* 0x000000ffff097224 */ /* 0x000fe200078e0a09 */
[----:B------:R-:W-:Y:S01]  /*39c0*/  LOP3.LUT R11, R3, 0x84, RZ, 0xfc, !PT ;  /* 0x00000084030b7812 */ /* 0x000fe200078efcff */
[----:B------:R-:W-:Y:S01]  /*39d0*/  @!P5 IMAD.IADD R183, R183, 0x1, -R2 ;  /* 0x00000001b7b7d824 */ /* 0x000fe200078e0a02 */
[C---:B------:R-:W-:Y:S01]  /*39e0*/  ISETP.GT.U32.AND P5, PT, R2.reuse, R181, PT ;  /* 0x000000b50200720c */ /* 0x040fe20003fa4070 */
[C---:B------:R-:W-:Y:S01]  /*39f0*/  IMAD R185, R2.reuse, R10, R185 ;  /* 0x0000000a02b97224 */ /* 0x040fe200078e02b9 */
[----:B------:R-:W-:Y:S01]  /*3a00*/  IABS R189, R12 ;  /* 0x0000000c00bd7213 */ /* 0x000fe20000000000 */
[C---:B------:R-:W-:Y:S01]  /*3a10*/  IMAD R187, R2.reuse, R9, R187 ;  /* 0x0000000902bb7224 */ /* 0x040fe200078e02bb */
[----:B------:R-:W-:Y:S01]  /*3a20*/  LOP3.LUT R10, R3, 0x82, RZ, 0xfc, !PT ;  /* 0x00000082030a7812 */ /* 0x000fe200078efcff */
[----:B------:R-:W-:Y:S01]  /*3a30*/  @!P0 IMAD.MOV R179, RZ, RZ, -R179 ;  /* 0x000000ffffb38224 */ /* 0x000fe200078e0ab3 */
[C---:B------:R-:W-:Y:S01]  /*3a40*/  ISETP.GT.U32.AND P0, PT, R2.reuse, R185, PT ;  /* 0x000000b90200720c */ /* 0x040fe20003f04070 */
[----:B------:R-:W-:Y:S01]  /*3a50*/  @!P3 IMAD.MOV R177, RZ, RZ, -R177 ;  /* 0x000000ffffb1b224 */ /* 0x000fe200078e0ab1 */
[----:B------:R-:W-:Y:S01]  /*3a60*/  ISETP.GT.U32.AND P3, PT, R2, R183, PT ;  /* 0x000000b70200720c */ /* 0x000fe20003f64070 */
[----:B------:R-:W-:Y:S01]  /*3a70*/  IMAD.HI.U32 R8, R7, R189, RZ ;  /* 0x000000bd07087227 */ /* 0x000fe200078e00ff */
[----:B------:R-:W-:-:S02]  /*3a80*/  IABS R191, R10 ;  /* 0x0000000a00bf7213 */ /* 0x000fc40000000000 */
[----:B------:R-:W-:Y:S01]  /*3a90*/  IABS R193, R11 ;  /* 0x0000000b00c17213 */ /* 0x000fe20000000000 */
[----:B------:R-:W-:Y:S01]  /*3aa0*/  @!P5 IMAD.IADD R181, R181, 0x1, -R2 ;  /* 0x00000001b5b5d824 */ /* 0x000fe200078e0a02 */
[----:B------:R-:W-:Y:S01]  /*3ab0*/  ISETP.GT.U32.AND P5, PT, R2, R187, PT ;  /* 0x000000bb0200720c */ /* 0x000fe20003fa4070 */
[----:B------:R-:W-:Y:S01]  /*3ac0*/  IMAD.MOV R8, RZ, RZ, -R8 ;  /* 0x000000ffff087224 */ /* 0x000fe200078e0a08 */
[----:B------:R-:W-:Y:S01]  /*3ad0*/  IABS R195, R13 ;  /* 0x0000000d00c37213 */ /* 0x000fe20000000000 */
[----:B------:R-:W-:-:S04]  /*3ae0*/  IMAD.HI.U32 R9, R7, R193, RZ ;  /* 0x000000c107097227 */ /* 0x000fc800078e00ff */
[----:B------:R-:W-:Y:S02]  /*3af0*/  IMAD R189, R2, R8, R189 ;  /* 0x0000000802bd7224 */ /* 0x000fe400078e02bd */
[--C-:B------:R-:W-:Y:S01]  /*3b00*/  @!P0 IMAD.IADD R185, R185, 0x1, -R2.reuse ;  /* 0x00000001b9b98824 */ /* 0x100fe200078e0a02 */
[----:B------:R-:W-:Y:S01]  /*3b10*/  ISETP.GE.AND P0, PT, R12, RZ, PT ;  /* 0x000000ff0c00720c */ /* 0x000fe20003f06270 */
[--C-:B------:R-:W-:Y:S01]  /*3b20*/  @!P3 IMAD.IADD R183, R183, 0x1, -R2.reuse ;  /* 0x00000001b7b7b824 */ /* 0x100fe200078e0a02 */
[C---:B------:R-:W-:Y:S01]  /*3b30*/  ISETP.GT.U32.AND P3, PT, R2.reuse, R189, PT ;  /* 0x000000bd0200720c */ /* 0x040fe20003f64070 */
[----:B------:R-:W-:Y:S01]  /*3b40*/  @!P5 IMAD.IADD R187, R187, 0x1, -R2 ;  /* 0x00000001bbbbd824 */ /* 0x000fe200078e0a02 */
[----:B------:R-:W-:Y:S01]  /*3b50*/  ISETP.GT.U32.AND P5, PT, R2, R185, PT ;  /* 0x000000b90200720c */ /* 0x000fe20003fa4070 */
[----:B------:R-:W-:Y:S01]  /*3b60*/  IMAD.HI.U32 R8, R7, R191, RZ ;  /* 0x000000bf07087227 */ /* 0x000fe200078e00ff */
[----:B------:R-:W-:-:S03]  /*3b70*/  LOP3.LUT R12, R3, 0x9a, RZ, 0xfc, !PT ;  /* 0x0000009a030c7812 */ /* 0x000fc600078efcff */
[----:B------:R-:W-:Y:S01]  /*3b80*/  IMAD.MOV R8, RZ, RZ, -R8 ;  /* 0x000000ffff087224 */ /* 0x000fe200078e0a08 */
[----:B------:R-:W-:Y:S01]  /*3b90*/  IABS R215, R12 ;  /* 0x0000000c00d77213 */ /* 0x000fe20000000000 */
[----:B------:R-:W-:Y:S02]  /*3ba0*/  IMAD.MOV R9, RZ, RZ, -R9 ;  /* 0x000000ffff097224 */ /* 0x000fe400078e0a09 */
[C---:B------:R-:W-:Y:S02]  /*3bb0*/  IMAD R191, R2.reuse, R8, R191 ;  /* 0x0000000802bf7224 */ /* 0x040fe400078e02bf */
[--C-:B------:R-:W-:Y:S01]  /*3bc0*/  @!P3 IMAD.IADD R189, R189, 0x1, -R2.reuse ;  /* 0x00000001bdbdb824 */ /* 0x100fe200078e0a02 */
[C---:B------:R-:W-:Y:S01]  /*3bd0*/  ISETP.GT.U32.AND P3, PT, R2.reuse, R187, PT ;  /* 0x000000bb0200720c */ /* 0x040fe20003f64070 */
[----:B------:R-:W-:Y:S01]  /*3be0*/  @!P5 IMAD.IADD R185, R185, 0x1, -R2 ;  /* 0x00000001b9b9d824 */ /* 0x000fe200078e0a02 */
[C---:B------:R-:W-:Y:S01]  /*3bf0*/  ISETP.GT.U32.AND P5, PT, R2.reuse, R191, PT ;  /* 0x000000bf0200720c */ /* 0x040fe20003fa4070 */
[----:B------:R-:W-:-:S02]  /*3c00*/  IMAD R193, R2, R9, R193 ;  /* 0x0000000902c17224 */ /* 0x000fc400078e02c1 */
[----:B------:R-:W-:-:S04]  /*3c10*/  IMAD.HI.U32 R9, R7, R197, RZ ;  /* 0x000000c507097227 */ /* 0x000fc800078e00ff */
[----:B------:R-:W-:Y:S02]  /*3c20*/  IMAD.MOV R9, RZ, RZ, -R9 ;  /* 0x000000ffff097224 */ /* 0x000fe400078e0a09 */
[----:B------:R-:W-:Y:S01]  /*3c30*/  @!P4 IMAD.MOV R183, RZ, RZ, -R183 ;  /* 0x000000ffffb7c224 */ /* 0x000fe200078e0ab7 */
[----:B------:R-:W-:Y:S01]  /*3c40*/  ISETP.GE.AND P4, PT, R10, RZ, PT ;  /* 0x000000ff0a00720c */ /* 0x000fe20003f86270 */
[C---:B------:R-:W-:Y:S01]  /*3c50*/  IMAD R197, R2.reuse, R9, R197 ;  /* 0x0000000902c57224 */ /* 0x040fe200078e02c5 */
[----:B------:R-:W-:Y:S01]  /*3c60*/  @!P3 IADD3 R187, R187, -R2, RZ ;  /* 0x80000002bbbbb210 */ /* 0x000fe20007ffe0ff */
[----:B------:R-:W-:Y:S01]  /*3c70*/  @!P5 IMAD.IADD R191, R191, 0x1, -R2 ;  /* 0x00000001bfbfd824 */ /* 0x000fe200078e0a02 */
[C---:B------:R-:W-:Y:S01]  /*3c80*/  ISETP.GT.U32.AND P3, PT, R2.reuse, R193, PT ;  /* 0x000000c10200720c */ /* 0x040fe20003f64070 */
[----:B------:R-:W-:Y:S01]  /*3c90*/  @!P2 IMAD.MOV R185, RZ, RZ, -R185 ;  /* 0x000000ffffb9a224 */ /* 0x000fe200078e0ab9 */
[----:B------:R-:W-:Y:S01]  /*3ca0*/  LOP3.LUT R10, R3, 0x8a, RZ, 0xfc, !PT ;  /* 0x0000008a030a7812 */ /* 0x000fe200078efcff */
[----:B------:R-:W-:Y:S01]  /*3cb0*/  @!P6 IMAD.MOV R187, RZ, RZ, -R187 ;  /* 0x000000ffffbbe224 */ /* 0x000fe200078e0abb */
[C---:B------:R-:W-:Y:S01]  /*3cc0*/  ISETP.GT.U32.AND P2, PT, R2.reuse, R191, PT ;  /* 0x000000bf0200720c */ /* 0x040fe20003f44070 */
[----:B------:R-:W-:Y:S01]  /*3cd0*/  IMAD.HI.U32 R8, R7, R195, RZ ;  /* 0x000000c307087227 */ /* 0x000fe200078e00ff */
[----:B------:R-:W-:-:S02]  /*3ce0*/  ISETP.GT.U32.AND P6, PT, R2, R197, PT ;  /* 0x000000c50200720c */ /* 0x000fc40003fc4070 */
[----:B------:R-:W-:Y:S01]  /*3cf0*/  IABS R199, R10 ;  /* 0x0000000a00c77213 */ /* 0x000fe20000000000 */
[----:B------:R-:W-:Y:S01]  /*3d00*/  IMAD.MOV R8, RZ, RZ, -R8 ;  /* 0x000000ffff087224 */ /* 0x000fe200078e0a08 */
[----:B------:R-:W-:Y:S01]  /*3d10*/  LOP3.LUT R9, R3, 0x8c, RZ, 0xfc, !PT ;  /* 0x0000008c03097812 */ /* 0x000fe200078efcff */
[----:B------:R-:W-:Y:S01]  /*3d20*/  @!P1 IMAD.MOV R181, RZ, RZ, -R181 ;  /* 0x000000ffffb59224 */ /* 0x000fe200078e0ab5 */
[C---:B------:R-:W-:Y:S01]  /*3d30*/  ISETP.GT.U32.AND P1, PT, R2.reuse, R189, PT ;  /* 0x000000bd0200720c */ /* 0x040fe20003f24070 */
[----:B------:R-:W-:Y:S01]  /*3d40*/  @!P3 IMAD.IADD R193, R193, 0x1, -R2 ;  /* 0x00000001c1c1b824 */ /* 0x000fe200078e0a02 */
[----:B------:R-:W-:Y:S01]  /*3d50*/  IABS R201, R9 ;  /* 0x0000000900c97213 */ /* 0x000fe20000000000 */
[C---:B------:R-:W-:Y:S02]  /*3d60*/  IMAD R195, R2.reuse, R8, R195 ;  /* 0x0000000802c37224 */ /* 0x040fe400078e02c3 */
[----:B------:R-:W-:Y:S01]  /*3d70*/  IMAD.HI.U32 R8, R7, R199, RZ ;  /* 0x000000c707087227 */ /* 0x000fe200078e00ff */
[----:B------:R-:W-:-:S02]  /*3d80*/  ISETP.GT.U32.AND P3, PT, R2, R193, PT ;  /* 0x000000c10200720c */ /* 0x000fc40003f64070 */
[----:B------:R-:W-:Y:S01]  /*3d90*/  ISETP.GT.U32.AND P5, PT, R2, R195, PT ;  /* 0x000000c30200720c */ /* 0x000fe20003fa4070 */
[--C-:B------:R-:W-:Y:S01]  /*3da0*/  @!P2 IMAD.IADD R191, R191, 0x1, -R2.reuse ;  /* 0x00000001bfbfa824 */ /* 0x100fe200078e0a02 */
[----:B------:R-:W-:Y:S01]  /*3db0*/  ISETP.GE.AND P2, PT, R14, RZ, PT ;  /* 0x000000ff0e00720c */ /* 0x000fe20003f46270 */
[----:B------:R-:W-:Y:S01]  /*3dc0*/  @!P6 IMAD.IADD R197, R197, 0x1, -R2 ;  /* 0x00000001c5c5e824 */ /* 0x000fe200078e0a02 */
[----:B------:R-:W-:Y:S01]  /*3dd0*/  ISETP.GE.AND P6, PT, R10, RZ, PT ;  /* 0x000000ff0a00720c */ /* 0x000fe20003fc6270 */
[----:B------:R-:W-:Y:S01]  /*3de0*/  IMAD.MOV R8, RZ, RZ, -R8 ;  /* 0x000000ffff087224 */ /* 0x000fe200078e0a08 */
[----:B------:R-:W-:Y:S01]  /*3df0*/  LOP3.LUT R10, R3, 0x92, RZ, 0xfc, !PT ;  /* 0x00000092030a7812 */ /* 0x000fe200078efcff */
[----:B------:R-:W-:Y:S01]  /*3e00*/  @!P4 IMAD.MOV R191, RZ, RZ, -R191 ;  /* 0x000000ffffbfc224 */ /* 0x000fe200078e0abf */
[C---:B------:R-:W-:Y:S01]  /*3e10*/  ISETP.GT.U32.AND P4, PT, R2.reuse, R197, PT ;  /* 0x000000c50200720c */ /* 0x040fe20003f84070 */
[----:B------:R-:W-:Y:S01]  /*3e20*/  IMAD R199, R2, R8, R199 ;  /* 0x0000000802c77224 */ /* 0x000fe200078e02c7 */
[----:B------:R-:W-:Y:S01]  /*3e30*/  IABS R207, R10 ;  /* 0x0000000a00cf7213 */ /* 0x000fe20000000000 */
[----:B------:R-:W-:Y:S01]  /*3e40*/  IMAD.HI.U32 R8, R7, R201, RZ ;  /* 0x000000c907087227 */ /* 0x000fe200078e00ff */
[----:B------:R-:W-:-:S03]  /*3e50*/  LOP3.LUT R14, R3, 0x9e, RZ, 0xfc, !PT ;  /* 0x0000009e030e7812 */ /* 0x000fc600078efcff */
[----:B------:R-:W-:Y:S01]  /*3e60*/  IMAD.MOV R8, RZ, RZ, -R8 ;  /* 0x000000ffff087224 */ /* 0x000fe200078e0a08 */
[----:B------:R-:W-:Y:S01]  /*3e70*/  IABS R219, R14 ;  /* 0x0000000e00db7213 */ /* 0x000fe20000000000 */
[--C-:B------:R-:W-:Y:S01]  /*3e80*/  @!P3 IMAD.IADD R193, R193, 0x1, -R2.reuse ;  /* 0x00000001c1c1b824 */ /* 0x100fe200078e0a02 */
[C---:B------:R-:W-:Y:S01]  /*3e90*/  ISETP.GT.U32.AND P3, PT, R2.reuse, R199, PT ;  /* 0x000000c70200720c */ /* 0x040fe20003f64070 */
[C---:B------:R-:W-:Y:S01]  /*3ea0*/  IMAD R201, R2.reuse, R8, R201 ;  /* 0x0000000802c97224 */ /* 0x040fe200078e02c9 */
[----:B------:R-:W-:Y:S01]  /*3eb0*/  LOP3.LUT R8, R3, 0x8e, RZ, 0xfc, !PT ;  /* 0x0000008e03087812 */ /* 0x000fe200078efcff */
[--C-:B------:R-:W-:Y:S01]  /*3ec0*/  @!P1 IMAD.IADD R189, R189, 0x1, -R2.reuse ;  /* 0x00000001bdbd9824 */ /* 0x100fe200078e0a02 */
[----:B------:R-:W-:Y:S01]  /*3ed0*/  ISETP.GE.AND P1, PT, R11, RZ, PT ;  /* 0x000000ff0b00720c */ /* 0x000fe20003f26270 */
[--C-:B------:R-:W-:Y:S01]  /*3ee0*/  @!P5 IMAD.IADD R195, R195, 0x1, -R2.reuse ;  /* 0x00000001c3c3d824 */ /* 0x100fe200078e0a02 */
[----:B------:R-:W-:Y:S01]  /*3ef0*/  IABS R203, R8 ;  /* 0x0000000800cb7213 */ /* 0x000fe20000000000 */
[--C-:B------:R-:W-:Y:S01]  /*3f00*/  @!P4 IMAD.IADD R197, R197, 0x1, -R2.reuse ;  /* 0x00000001c5c5c824 */ /* 0x100fe200078e0a02 */
[C---:B------:R-:W-:Y:S01]  /*3f10*/  ISETP.GT.U32.AND P4, PT, R2.reuse, R201, PT ;  /* 0x000000c90200720c */ /* 0x040fe20003f84070 */
[----:B------:R-:W-:Y:S01]  /*3f20*/  @!P0 IMAD.MOV R189, RZ, RZ, -R189 ;  /* 0x000000ffffbd8224 */ /* 0x000fe200078e0abd */
[----:B------:R-:W-:Y:S01]  /*3f30*/  ISETP.GT.U32.AND P5, PT, R2, R195, PT ;  /* 0x000000c30200720c */ /* 0x000fe20003fa4070 */
[----:B------:R-:W-:Y:S01]  /*3f40*/  @!P2 IMAD.MOV R197, RZ, RZ, -R197 ;  /* 0x000000ffffc5a224 */ /* 0x000fe200078e0ac5 */
[----:B------:R-:W-:Y:S01]  /*3f50*/  ISETP.GE.AND P0, PT, R13, RZ, PT ;  /* 0x000000ff0d00720c */ /* 0x000fe20003f06270 */
[----:B------:R-:W-:Y:S01]  /*3f60*/  @!P3 IMAD.IADD R199, R199, 0x1, -R2 ;  /* 0x00000001c7c7b824 */ /* 0x000fe200078e0a02 */
[----:B------:R-:W-:Y:S01]  /*3f70*/  ISETP.GE.AND P3, PT, R8, RZ, PT ;  /* 0x000000ff0800720c */ /* 0x000fe20003f66270 */
[----:B------:R-:W-:Y:S01]  /*3f80*/  IMAD.HI.U32 R8, R7, R203, RZ ;  /* 0x000000cb07087227 */ /* 0x000fe200078e00ff */
[----:B------:R-:W-:-:S02]  /*3f90*/  ISETP.GE.AND P2, PT, R10, RZ, PT ;  /* 0x000000ff0a00720c */ /* 0x000fc40003f46270 */
[----:B------:R-:W-:Y:S01]  /*3fa0*/  LOP3.LUT R11, R3, 0x94, RZ, 0xfc, !PT ;  /* 0x00000094030b7812 */ /* 0x000fe200078efcff */
[----:B------:R-:W-:Y:S01]  /*3fb0*/  @!P1 IMAD.MOV R193, RZ, RZ, -R193 ;  /* 0x000000ffffc19224 */ /* 0x000fe200078e0ac1 */
[C---:B------:R-:W-:Y:S01]  /*3fc0*/  ISETP.GT.U32.AND P1, PT, R2.reuse, R199, PT ;  /* 0x000000c70200720c */ /* 0x040fe20003f24070 */
[--C-:B------:R-:W-:Y:S01]  /*3fd0*/  @!P4 IMAD.IADD R201, R201, 0x1, -R2.reuse ;  /* 0x00000001c9c9c824 */ /* 0x100fe200078e0a02 */
[----:B------:R-:W-:Y:S01]  /*3fe0*/  IABS R209, R11 ;  /* 0x0000000b00d17213 */ /* 0x000fe20000000000 */
[----:B------:R-:W-:Y:S01]  /*3ff0*/  @!P5 IMAD.IADD R195, R195, 0x1, -R2 ;  /* 0x00000001c3c3d824 */ /* 0x000fe200078e0a02 */
[----:B------:R-:W-:Y:S01]  /*4000*/  ISETP.GE.AND P5, PT, R9, RZ, PT ;  /* 0x000000ff0900720c */ /* 0x000fe20003fa6270 */
[----:B------:R-:W-:Y:S01]  /*4010*/  IMAD.MOV R10, RZ, RZ, -R8 ;  /* 0x000000ffff0a7224 */ /* 0x000fe200078e0a08 */
[----:B------:R-:W-:Y:S01]  /*4020*/  LOP3.LUT R9, R3, 0x90, RZ, 0xfc, !PT ;  /* 0x0000009003097812 */ /* 0x000fe200078efcff */
[----:B------:R-:W-:Y:S01]  /*4030*/  @!P0 IMAD.MOV R195, RZ, RZ, -R195 ;  /* 0x000000ffffc38224 */ /* 0x000fe200078e0ac3 */
[C---:B------:R-:W-:Y:S01]  /*4040*/  ISETP.GT.U32.AND P4, PT, R2.reuse, R201, PT ;  /* 0x000000c90200720c */ /* 0x040fe20003f84070 */
[----:B------:R-:W-:Y:S01]  /*4050*/  IMAD R203, R2, R10, R203 ;  /* 0x0000000a02cb7224 */ /* 0x000fe200078e02cb */
[----:B------:R-:W-:-:S02]  /*4060*/  ISETP.GE.AND P0, PT, R9, RZ, PT ;  /* 0x000000ff0900720c */ /* 0x000fc40003f06270 */
[----:B------:R-:W-:Y:S01]  /*4070*/  IABS R205, R9 ;  /* 0x0000000900cd7213 */ /* 0x000fe20000000000 */
[----:B------:R-:W-:Y:S01]  /*4080*/  IMAD.HI.U32 R9, R7, R207, RZ ;  /* 0x000000cf07097227 */ /* 0x000fe200078e00ff */
[----:B------:R-:W-:Y:S02]  /*4090*/  @!P1 IADD3 R199, R199, -R2, RZ ;  /* 0x80000002c7c79210 */ /* 0x000fe40007ffe0ff */
[----:B------:R-:W-:Y:S01]  /*40a0*/  ISETP.GE.AND P1, PT, R11, RZ, PT ;  /* 0x000000ff0b00720c */ /* 0x000fe20003f26270 */
[----:B------:R-:W-:Y:S01]  /*40b0*/  IMAD.MOV R9, RZ, RZ, -R9 ;  /* 0x000000ffff097224 */ /* 0x000fe200078e0a09 */
[----:B------:R-:W-:Y:S01]  /*40c0*/  LOP3.LUT R11, R3, 0x98, RZ, 0xfc, !PT ;  /* 0x00000098030b7812 */ /* 0x000fe200078efcff */
[----:B------:R-:W-:Y:S01]  /*40d0*/  @!P6 IMAD.MOV R199, RZ, RZ, -R199 ;  /* 0x000000ffffc7e224 */ /* 0x000fe200078e0ac7 */
[C---:B------:R-:W-:Y:S01]  /*40e0*/  ISETP.GT.U32.AND P6, PT, R2.reuse, R203, PT ;  /* 0x000000cb0200720c */ /* 0x040fe20003fc4070 */
[----:B------:R-:W-:Y:S01]  /*40f0*/  @!P4 IMAD.IADD R201, R201, 0x1, -R2 ;  /* 0x00000001c9c9c824 */ /* 0x000fe200078e0a02 */
[----:B------:R-:W-:Y:S01]  /*4100*/  IABS R213, R11 ;  /* 0x0000000b00d57213 */ /* 0x000fe20000000000 */
[----:B------:R-:W-:Y:S01]  /*4110*/  IMAD R207, R2, R9, R207 ;  /* 0x0000000902cf7224 */ /* 0x000fe200078e02cf */
[----:B------:R-:W-:Y:S01]  /*4120*/  LOP3.LUT R13, R3, 0x9c, RZ, 0xfc, !PT ;  /* 0x0000009c030d7812 */ /* 0x000fe200078efcff */
[----:B------:R-:W-:-:S02]  /*4130*/  @!P5 IMAD.MOV R201, RZ, RZ, -R201 ;  /* 0x000000ffffc9d224 */ /* 0x000fc400078e0ac9 */
[----:B------:R-:W-:Y:S01]  /*4140*/  IMAD.HI.U32 R8, R7, R205, RZ ;  /* 0x000000cd07087227 */ /* 0x000fe200078e00ff */
[C---:B------:R-:W-:Y:S02]  /*4150*/  ISETP.GT.U32.AND P5, PT, R2.reuse, R207, PT ;  /* 0x000000cf0200720c */ /* 0x040fe40003fa4070 */
[----:B------:R-:W-:Y:S01]  /*4160*/  IABS R217, R13 ;  /* 0x0000000d00d97213 */ /* 0x000fe20000000000 */
[----:B------:R-:W-:Y:S02]  /*4170*/  IMAD.MOV R10, RZ, RZ, -R8 ;  /* 0x000000ffff0a7224 */ /* 0x000fe400078e0a08 */
[----:B------:R-:W-:Y:S02]  /*4180*/  @!P6 IMAD.IADD R203, R203, 0x1, -R2 ;  /* 0x00000001cbcbe824 */ /* 0x000fe400078e0a02 */
[C---:B------:R-:W-:Y:S01]  /*4190*/  IMAD R205, R2.reuse, R10, R205 ;  /* 0x0000000a02cd7224 */ /* 0x040fe200078e02cd */
[----:B------:R-:W-:Y:S01]  /*41a0*/  LOP3.LUT R10, R3, 0x96, RZ, 0xfc, !PT ;  /* 0x00000096030a7812 */ /* 0x000fe200078efcff */
[----:B------:R-:W-:Y:S01]  /*41b0*/  IMAD.HI.U32 R8, R7, R209, RZ ;  /* 0x000000d107087227 */ /* 0x000fe200078e00ff */
[----:B------:R-:W-:-:S02]  /*41c0*/  ISETP.GT.U32.AND P6, PT, R2, R203, PT ;  /* 0x000000cb0200720c */ /* 0x000fc40003fc4070 */
[C---:B------:R-:W-:Y:S01]  /*41d0*/  ISETP.GT.U32.AND P4, PT, R2.reuse, R205, PT ;  /* 0x000000cd0200720c */ /* 0x040fe20003f84070 */
[----:B------:R-:W-:Y:S01]  /*41e0*/  @!P5 IMAD.IADD R207, R207, 0x1, -R2 ;  /* 0x00000001cfcfd824 */ /* 0x000fe200078e0a02 */
[----:B------:R-:W-:Y:S01]  /*41f0*/  IABS R211, R10 ;  /* 0x0000000a00d37213 */ /* 0x000fe20000000000 */
[----:B------:R-:W-:Y:S02]  /*4200*/  IMAD.MOV R8, RZ, RZ, -R8 ;  /* 0x000000ffff087224 */ /* 0x000fe400078e0a08 */
[----:B------:R-:W-:Y:S01]  /*4210*/  IMAD.HI.U32 R9, R7, R213, RZ ;  /* 0x000000d507097227 */ /* 0x000fe200078e00ff */
[----:B------:R-:W-:-:S03]  /*4220*/  ISETP.GT.U32.AND P5, PT, R2, R207, PT ;  /* 0x000000cf0200720c */ /* 0x000fc60003fa4070 */
[C---:B------:R-:W-:Y:S02]  /*4230*/  IMAD R209, R2.reuse, R8, R209 ;  /* 0x0000000802d17224 */ /* 0x040fe400078e02d1 */
[----:B------:R-:W-:Y:S02]  /*4240*/  IMAD.MOV R9, RZ, RZ, -R9 ;  /* 0x000000ffff097224 */ /* 0x000fe400078e0a09 */
[--C-:B------:R-:W-:Y:S02]  /*4250*/  @!P4 IMAD.IADD R205, R205, 0x1, -R2.reuse ;  /* 0x00000001cdcdc824 */ /* 0x100fe400078e0a02 */
[--C-:B------:R-:W-:Y:S01]  /*4260*/  @!P6 IMAD.IADD R203, R203, 0x1, -R2.reuse ;  /* 0x00000001cbcbe824 */ /* 0x100fe200078e0a02 */
[C---:B------:R-:W-:Y:S01]  /*4270*/  ISETP.GT.U32.AND P6, PT, R2.reuse, R209, PT ;  /* 0x000000d10200720c */ /* 0x040fe20003fc4070 */
[C---:B------:R-:W-:Y:S01]  /*4280*/  IMAD R213, R2.reuse, R9, R213 ;  /* 0x0000000902d57224 */ /* 0x040fe200078e02d5 */
[----:B------:R-:W-:Y:S01]  /*4290*/  ISETP.GT.U32.AND P4, PT, R2, R205, PT ;  /* 0x000000cd0200720c */ /* 0x000fe20003f84070 */
[----:B------:R-:W-:-:S02]  /*42a0*/  @!P5 IMAD.IADD R207, R207, 0x1, -R2 ;  /* 0x00000001cfcfd824 */ /* 0x000fc400078e0a02 */
[----:B------:R-:W-:Y:S01]  /*42b0*/  IMAD.HI.U32 R8, R7, R211, RZ ;  /* 0x000000d307087227 */ /* 0x000fe200078e00ff */
[----:B------:R-:W-:-:S03]  /*42c0*/  ISETP.GT.U32.AND P5, PT, R2, R213, PT ;  /* 0x000000d50200720c */ /* 0x000fc60003fa4070 */
[----:B------:R-:W-:Y:S02]  /*42d0*/  IMAD.MOV R8, RZ, RZ, -R8 ;  /* 0x000000ffff087224 */ /* 0x000fe400078e0a08 */
[----:B------:R-:W-:-:S04]  /*42e0*/  IMAD.HI.U32 R9, R7, R217, RZ ;  /* 0x000000d907097227 */ /* 0x000fc800078e00ff */
[----:B------:R-:W-:Y:S01]  /*42f0*/  IMAD R211, R2, R8, R211 ;  /* 0x0000000802d37224 */ /* 0x000fe200078e02d3 */
[----:B------:R-:W-:Y:S01]  /*4300*/  IADD3 R9, -R9, RZ, RZ ;  /* 0x000000ff09097210 */ /* 0x000fe20007ffe1ff */
[----:B------:R-:W-:Y:S02]  /*4310*/  @!P6 IMAD.IADD R209, R209, 0x1, -R2 ;  /* 0x00000001d1d1e824 */ /* 0x000fe400078e0a02 */
[----:B------:R-:W-:-:S03]  /*4320*/  IMAD.HI.U32 R8, R7, R215, RZ ;  /* 0x000000d707087227 */ /* 0x000fc600078e00ff */
[C---:B------:R-:W-:Y:S01]  /*4330*/  ISETP.GT.U32.AND P6, PT, R2.reuse, R209, PT ;  /* 0x000000d10200720c */ /* 0x040fe20003fc4070 */
[--C-:B------:R-:W-:Y:S01]  /*4340*/  @!P4 IMAD.IADD R205, R205, 0x1, -R2.reuse ;  /* 0x00000001cdcdc824 */ /* 0x100fe200078e0a02 */
[C---:B------:R-:W-:Y:S01]  /*4350*/  ISETP.GT.U32.AND P4, PT, R2.reuse, R211, PT ;  /* 0x000000d30200720c */ /* 0x040fe20003f84070 */
[----:B------:R-:W-:Y:S02]  /*4360*/  @!P5 IMAD.IADD R213, R213, 0x1, -R2 ;  /* 0x00000001d5d5d824 */ /* 0x000fe400078e0a02 */
[----:B------:R-:W-:Y:S02]  /*4370*/  IMAD.MOV R8, RZ, RZ, -R8 ;  /* 0x000000ffff087224 */ /* 0x000fe400078e0a08 */
[C---:B------:R-:W-:Y:S01]  /*4380*/  IMAD R217, R2.reuse, R9, R217 ;  /* 0x0000000902d97224 */ /* 0x040fe200078e02d9 */
[C---:B------:R-:W-:Y:S01]  /*4390*/  ISETP.GT.U32.AND P5, PT, R2.reuse, R213, PT ;  /* 0x000000d50200720c */ /* 0x040fe20003fa4070 */
[----:B------:R-:W-:Y:S02]  /*43a0*/  IMAD R215, R2, R8, R215 ;  /* 0x0000000802d77224 */ /* 0x000fe400078e02d7 */
[----:B------:R-:W-:-:S04]  /*43b0*/  IMAD.HI.U32 R8, R7, R219, RZ ;  /* 0x000000db07087227 */ /* 0x000fc800078e00ff */
[----:B------:R-:W-:Y:S02]  /*43c0*/  IMAD.MOV R8, RZ, RZ, -R8 ;  /* 0x000000ffff087224 */ /* 0x000fe400078e0a08 */
[--C-:B------:R-:W-:Y:S01]  /*43d0*/  @!P4 IMAD.IADD R211, R211, 0x1, -R2.reuse ;  /* 0x00000001d3d3c824 */ /* 0x100fe200078e0a02 */
[----:B------:R-:W-:Y:S01]  /*43e0*/  ISETP.GE.AND P4, PT, R11, RZ, PT ;  /* 0x000000ff0b00720c */ /* 0x000fe20003f86270 */
[--C-:B------:R-:W-:Y:S01]  /*43f0*/  @!P6 IMAD.IADD R209, R209, 0x1, -R2.reuse ;  /* 0x00000001d1d1e824 */ /* 0x100fe200078e0a02 */
[C---:B------:R-:W-:Y:S01]  /*4400*/  ISETP.GT.U32.AND P6, PT, R2.reuse, R215, PT ;  /* 0x000000d70200720c */ /* 0x040fe20003fc4070 */
[C---:B------:R-:W-:Y:S01]  /*4410*/  IMAD R219, R2.reuse, R8, R219 ;  /* 0x0000000802db7224 */ /* 0x040fe200078e02db */
[----:B------:R-:W-:Y:S01]  /*4420*/  LOP3.LUT R11, R3, 0xa2, RZ, 0xfc, !PT ;  /* 0x000000a2030b7812 */ /* 0x000fe200078efcff */
[----:B------:R-:W-:Y:S01]  /*4430*/  @!P0 IMAD.MOV R205, RZ, RZ, -R205 ;  /* 0x000000ffffcd8224 */ /* 0x000fe200078e0acd */
[C---:B------:R-:W-:Y:S01]  /*4440*/  ISETP.GT.U32.AND P0, PT, R2.reuse, R211, PT ;  /* 0x000000d30200720c */ /* 0x040fe20003f04070 */
[----:B------:R-:W-:Y:S01]  /*4450*/  @!P1 IMAD.MOV R209, RZ, RZ, -R209 ;  /* 0x000000ffffd19224 */ /* 0x000fe200078e0ad1 */
[C---:B------:R-:W-:Y:S01]  /*4460*/  ISETP.GT.U32.AND P1, PT, R2.reuse, R217, PT ;  /* 0x000000d90200720c */ /* 0x040fe20003f24070 */
[--C-:B------:R-:W-:Y:S01]  /*4470*/  @!P5 IMAD.IADD R213, R213, 0x1, -R2.reuse ;  /* 0x00000001d5d5d824 */ /* 0x100fe200078e0a02 */
[----:B------:R-:W-:Y:S01]  /*4480*/  ISETP.GT.U32.AND P5, PT, R2, R219, PT ;  /* 0x000000db0200720c */ /* 0x000fe20003fa4070 */
[----:B------:R-:W-:Y:S01]  /*4490*/  @!P3 IMAD.MOV R203, RZ, RZ, -R203 ;  /* 0x000000ffffcbb224 */ /* 0x000fe200078e0acb */
[----:B------:R-:W-:Y:S01]  /*44a0*/  ISETP.GE.AND P3, PT, R10, RZ, PT ;  /* 0x000000ff0a00720c */ /* 0x000fe20003f66270 */
[----:B------:R-:W-:Y:S01]  /*44b0*/  @!P2 IMAD.MOV R207, RZ, RZ, -R207 ;  /* 0x000000ffffcfa224 */ /* 0x000fe200078e0acf */
[----:B------:R-:W-:Y:S01]  /*44c0*/  LOP3.LUT R10, R3, 0xa0, RZ, 0xfc, !PT ;  /* 0x000000a0030a7812 */ /* 0x000fe200078efcff */
[--C-:B------:R-:W-:Y:S01]  /*44d0*/  @!P6 IMAD.IADD R215, R215, 0x1, -R2.reuse ;  /* 0x00000001d7d7e824 */ /* 0x100fe200078e0a02 */
[----:B------:R-:W-:Y:S01]  /*44e0*/  IABS R223, R11 ;  /* 0x0000000b00df7213 */ /* 0x000fe20000000000 */
[----:B------:R-:W-:Y:S01]  /*44f0*/  @!P4 IMAD.MOV R213, RZ, RZ, -R213 ;  /* 0x000000ffffd5c224 */ /* 0x000fe200078e0ad5 */
[----:B------:R-:W-:Y:S01]  /*4500*/  IABS R221, R10 ;  /* 0x0000000a00dd7213 */ /* 0x000fe20000000000 */
[--C-:B------:R-:W-:Y:S01]  /*4510*/  @!P0 IMAD.IADD R211, R211, 0x1, -R2.reuse ;  /* 0x00000001d3d38824 */ /* 0x100fe200078e0a02 */
[----:B------:R-:W-:Y:S01]  /*4520*/  ISETP.GE.AND P2, PT, R12, RZ, PT ;  /* 0x000000ff0c00720c */ /* 0x000fe20003f46270 */
[--C-:B------:R-:W-:Y:S01]  /*4530*/  @!P1 IMAD.IADD R217, R217, 0x1, -R2.reuse ;  /* 0x00000001d9d99824 */ /* 0x100fe200078e0a02 */
[C---:B------:R-:W-:Y:S01]  /*4540*/  ISETP.GT.U32.AND P1, PT, R2.reuse, R215, PT ;  /* 0x000000d70200720c */ /* 0x040fe20003f24070 */
[----:B------:R-:W-:Y:S01]  /*4550*/  @!P5 IMAD.IADD R219, R219, 0x1, -R2 ;  /* 0x00000001dbdbd824 */ /* 0x000fe200078e0a02 */
[----:B------:R-:W-:Y:S01]  /*4560*/  ISETP.GE.AND P0, PT, R13, RZ, PT ;  /* 0x000000ff0d00720c */ /* 0x000fe20003f06270 */
[----:B------:R-:W-:Y:S01]  /*4570*/  IMAD.HI.U32 R8, R7, R221, RZ ;  /* 0x000000dd07087227 */ /* 0x000fe200078e00ff */
[----:B------:R-:W-:-:S02]  /*4580*/  ISETP.GT.U32.AND P5, PT, R2, R217, PT ;  /* 0x000000d90200720c */ /* 0x000fc40003fa4070 */
[C---:B------:R-:W-:Y:S01]  /*4590*/  LOP3.LUT R12, R3.reuse, 0xa4, RZ, 0xfc, !PT ;  /* 0x000000a4030c7812 */ /* 0x040fe200078efcff */
[----:B------:R-:W-:Y:S01]  /*45a0*/  @!P3 IMAD.MOV R211, RZ, RZ, -R211 ;  /* 0x000000ffffd3b224 */ /* 0x000fe200078e0ad3 */
[C---:B------:R-:W-:Y:S01]  /*45b0*/  ISETP.GT.U32.AND P3, PT, R2.reuse, R219, PT ;  /* 0x000000db0200720c */ /* 0x040fe20003f64070 */
[----:B------:R-:W-:Y:S01]  /*45c0*/  IMAD.MOV R9, RZ, RZ, -R8 ;  /* 0x000000ffff097224 */ /* 0x000fe200078e0a08 */
[----:B------:R-:W-:Y:S01]  /*45d0*/  LOP3.LUT R13, R3, 0xa6, RZ, 0xfc, !PT ;  /* 0x000000a6030d7812 */ /* 0x000fe200078efcff */
[----:B------:R-:W-:Y:S01]  /*45e0*/  IMAD.HI.U32 R8, R7, R223, RZ ;  /* 0x000000df07087227 */ /* 0x000fe200078e00ff */
[----:B------:R-:W-:Y:S02]  /*45f0*/  IABS R225, R12 ;  /* 0x0000000c00e17213 */ /* 0x000fe40000000000 */
[----:B------:R-:W-:Y:S01]  /*4600*/  IABS R227, R13 ;  /* 0x0000000d00e37213 */ /* 0x000fe20000000000 */
[----:B------:R-:W-:Y:S01]  /*4610*/  IMAD R221, R2, R9, R221 ;  /* 0x0000000902dd7224 */ /* 0x000fe200078e02dd */
[----:B------:R-:W-:Y:S01]  /*4620*/  ISETP.GE.AND P6, PT, R14, RZ, PT ;  /* 0x000000ff0e00720c */ /* 0x000fe20003fc6270 */
[----:B------:R-:W-:Y:S01]  /*4630*/  IMAD.MOV R8, RZ, RZ, -R8 ;  /* 0x000000ffff087224 */ /* 0x000fe200078e0a08 */
[----:B------:R-:W-:Y:S01]  /*4640*/  LOP3.LUT R14, R3, 0xb8, RZ, 0xfc, !PT ;  /* 0x000000b8030e7812 */ /* 0x000fe200078efcff */
[--C-:B------:R-:W-:Y:S01]  /*4650*/  @!P1 IMAD.IADD R215, R215, 0x1, -R2.reuse ;  /* 0x00000001d7d79824 */ /* 0x100fe200078e0a02 */
[C---:B------:R-:W-:Y:S01]  /*4660*/  ISETP.GT.U32.AND P1, PT, R2.reuse, R221, PT ;  /* 0x000000dd0200720c */ /* 0x040fe20003f24070 */
[----:B------:R-:W-:Y:S01]  /*4670*/  IMAD R223, R2, R8, R223 ;  /* 0x0000000802df7224 */ /* 0x000fe200078e02df */
[----:B------:R-:W-:Y:S01]  /*4680*/  IABS R245, R14 ;  /* 0x0000000e00f57213 */ /* 0x000fe20000000000 */
[----:B------:R-:W-:-:S02]  /*4690*/  @!P3 IMAD.IADD R219, R219, 0x1, -R2 ;  /* 0x00000001dbdbb824 */ /* 0x000fc400078e0a02 */
[----:B------:R-:W-:Y:S01]  /*46a0*/  IMAD.HI.U32 R8, R7, R225, RZ ;  /* 0x000000e107087227 */ /* 0x000fe200078e00ff */
[----:B------:R-:W-:-:S03]  /*46b0*/  ISETP.GT.U32.AND P3, PT, R2, R223, PT ;  /* 0x000000df0200720c */ /* 0x000fc60003f64070 */
[----:B------:R-:W-:-:S04]  /*46c0*/  IMAD.HI.U32 R9, R7, R227, RZ ;  /* 0x000000e307097227 */ /* 0x000fc800078e00ff */
[----:B------:R-:W-:Y:S01]  /*46d0*/  @!P5 IMAD.IADD R217, R217, 0x1, -R2 ;  /* 0x00000001d9d9d824 */ /* 0x000fe200078e0a02 */
[----:B------:R-:W-:Y:S01]  /*46e0*/  ISETP.GE.AND P5, PT, R10, RZ, PT ;  /* 0x000000ff0a00720c */ /* 0x000fe20003fa6270 */
[----:B------:R-:W-:Y:S01]  /*46f0*/  IMAD.MOV R8, RZ, RZ, -R8 ;  /* 0x000000ffff087224 */ /* 0x000fe200078e0a08 */
[----:B------:R-:W-:Y:S01]  /*4700*/  LOP3.LUT R10, R3, 0xa8, RZ, 0xfc, !PT ;  /* 0x000000a8030a7812 */ /* 0x000fe200078efcff */
[--C-:B------:R-:W-:Y:S01]  /*4710*/  @!P1 IMAD.IADD R221, R221, 0x1, -R2.reuse ;  /* 0x00000001dddd9824 */ /* 0x100fe200078e0a02 */
[----:B------:R-:W-:Y:S01]  /*4720*/  IADD3 R9, -R9, RZ, RZ ;  /* 0x000000ff09097210 */ /* 0x000fe20007ffe1ff */
[C---:B------:R-:W-:Y:S01]  /*4730*/  IMAD R225, R2.reuse, R8, R225 ;  /* 0x0000000802e17224 */ /* 0x040fe200078e02e1 */
[----:B------:R-:W-:Y:S01]  /*4740*/  ISETP.GE.AND P1, PT, R11, RZ, PT ;  /* 0x000000ff0b00720c */ /* 0x000fe20003f26270 */
[----:B------:R-:W-:Y:S01]  /*4750*/  @!P3 IMAD.IADD R223, R223, 0x1, -R2 ;  /* 0x00000001dfdfb824 */ /* 0x000fe200078e0a02 */
[----:B------:R-:W-:Y:S01]  /*4760*/  LOP3.LUT R11, R3, 0xaa, RZ, 0xfc, !PT ;  /* 0x000000aa030b7812 */ /* 0x000fe200078efcff */
[C---:B------:R-:W-:Y:S01]  /*4770*/  IMAD R227, R2.reuse, R9, R227 ;  /* 0x0000000902e37224 */ /* 0x040fe200078e02e3 */
[----:B------:R-:W-:Y:S01]  /*4780*/  IABS R229, R10 ;  /* 0x0000000a00e57213 */ /* 0x000fe20000000000 */
[----:B------:R-:W-:Y:S01]  /*4790*/  @!P2 IMAD.MOV R215, RZ, RZ, -R215 ;  /* 0x000000ffffd7a224 */ /* 0x000fe200078e0ad7 */
[C---:B------:R-:W-:Y:S01]  /*47a0*/  ISETP.GT.U32.AND P3, PT, R2.reuse, R221, PT ;  /* 0x000000dd0200720c */ /* 0x040fe20003f64070 */
[----:B------:R-:W-:Y:S01]  /*47b0*/  @!P0 IMAD.MOV R217, RZ, RZ, -R217 ;  /* 0x000000ffffd98224 */ /* 0x000fe200078e0ad9 */
[----:B------:R-:W-:Y:S01]  /*47c0*/  IABS R231, R11 ;  /* 0x0000000b00e77213 */ /* 0x000fe20000000000 */
[----:B------:R-:W-:Y:S01]  /*47d0*/  IMAD.HI.U32 R8, R7, R229, RZ ;  /* 0x000000e507087227 */ /* 0x000fe200078e00ff */
[----:B------:R-:W-:-:S02]  /*47e0*/  ISETP.GT.U32.AND P2, PT, R2, R223, PT ;  /* 0x000000df0200720c */ /* 0x000fc40003f44070 */
[C---:B------:R-:W-:Y:S01]  /*47f0*/  ISETP.GT.U32.AND P4, PT, R2.reuse, R225, PT ;  /* 0x000000e10200720c */ /* 0x040fe20003f84070 */
[----:B------:R-:W-:Y:S01]  /*4800*/  IMAD.HI.U32 R9, R7, R231, RZ ;  /* 0x000000e707097227 */ /* 0x000fe200078e00ff */
[----:B------:R-:W-:-:S03]  /*4810*/  ISETP.GT.U32.AND P0, PT, R2, R227, PT ;  /* 0x000000e30200720c */ /* 0x000fc60003f04070 */
[----:B------:R-:W-:Y:S02]  /*4820*/  IMAD.MOV R8, RZ, RZ, -R8 ;  /* 0x000000ffff087224 */ /* 0x000fe400078e0a08 */
[--C-:B------:R-:W-:Y:S01]  /*4830*/  @!P3 IMAD.IADD R221, R221, 0x1, -R2.reuse ;  /* 0x00000001ddddb824 */ /* 0x100fe200078e0a02 */
[----:B------:R-:W-:Y:S01]  /*4840*/  ISETP.GE.AND P3, PT, R13, RZ, PT ;  /* 0x000000ff0d00720c */ /* 0x000fe20003f66270 */
[----:B------:R-:W-:Y:S01]  /*4850*/  IMAD.MOV R9, RZ, RZ, -R9 ;  /* 0x000000ffff097224 */ /* 0x000fe200078e0a09 */
[----:B------:R-:W-:Y:S01]  /*4860*/  LOP3.LUT R13, R3, 0xb6, RZ, 0xfc, !PT ;  /* 0x000000b6030d7812 */ /* 0x000fe200078efcff */
[----:B------:R-:W-:Y:S02]  /*4870*/  IMAD R229, R2, R8, R229 ;  /* 0x0000000802e57224 */ /* 0x000fe400078e02e5 */
[--C-:B------:R-:W-:Y:S01]  /*4880*/  @!P2 IMAD.IADD R223, R223, 0x1, -R2.reuse ;  /* 0x00000001dfdfa824 */ /* 0x100fe200078e0a02 */
[----:B------:R-:W-:Y:S01]  /*4890*/  ISETP.GE.AND P2, PT, R10, RZ, PT ;  /* 0x000000ff0a00720c */ /* 0x000fe20003f46270 */
[--C-:B------:R-:W-:Y:S01]  /*48a0*/  @!P4 IMAD.IADD R225, R225, 0x1, -R2.reuse ;  /* 0x00000001e1e1c824 */ /* 0x100fe200078e0a02 */
[C---:B------:R-:W-:Y:S01]  /*48b0*/  LOP3.LUT R10, R3.reuse, 0xae, RZ, 0xfc, !PT ;  /* 0x000000ae030a7812 */ /* 0x040fe200078efcff */
[C---:B------:R-:W-:Y:S01]  /*48c0*/  IMAD R231, R2.reuse, R9, R231 ;  /* 0x0000000902e77224 */ /* 0x040fe200078e02e7 */
[----:B------:R-:W-:Y:S01]  /*48d0*/  LOP3.LUT R9, R3, 0xac, RZ, 0xfc, !PT ;  /* 0x000000ac03097812 */ /* 0x000fe200078efcff */
[----:B------:R-:W-:Y:S01]  /*48e0*/  @!P5 IMAD.MOV R221, RZ, RZ, -R221 ;  /* 0x000000ffffddd224 */ /* 0x000fe200078e0add */
[C---:B------:R-:W-:Y:S01]  /*48f0*/  ISETP.GT.U32.AND P5, PT, R2.reuse, R229, PT ;  /* 0x000000e50200720c */ /* 0x040fe20003fa4070 */
[----:B------:R-:W-:Y:S01]  /*4900*/  @!P0 IMAD.IADD R227, R227, 0x1, -R2 ;  /* 0x00000001e3e38824 */ /* 0x000fe200078e0a02 */
[C---:B------:R-:W-:Y:S01]  /*4910*/  ISETP.GT.U32.AND P4, PT, R2.reuse, R225, PT ;  /* 0x000000e10200720c */ /* 0x040fe20003f84070 */
[----:B------:R-:W-:Y:S01]  /*4920*/  @!P1 IMAD.MOV R223, RZ, RZ, -R223 ;  /* 0x000000ffffdf9224 */ /* 0x000fe200078e0adf */
[C---:B------:R-:W-:Y:S01]  /*4930*/  ISETP.GT.U32.AND P1, PT, R2.reuse, R231, PT ;  /* 0x000000e70200720c */ /* 0x040fe20003f24070 */
[----:B------:R-:W-:Y:S01]  /*4940*/  @!P6 IMAD.MOV R219, RZ, RZ, -R219 ;  /* 0x000000ffffdbe224 */ /* 0x000fe200078e0adb */
[----:B------:R-:W-:-:S02]  /*4950*/  ISETP.GT.U32.AND P0, PT, R2, R227, PT ;  /* 0x000000e30200720c */ /* 0x000fc40003f04070 */
[----:B------:R-:W-:Y:S02]  /*4960*/  ISETP.GE.AND P6, PT, R12, RZ, PT ;  /* 0x000000ff0c00720c */ /* 0x000fe40003fc6270 */
[----:B------:R-:W-:Y:S02]  /*4970*/  IABS R233, R9 ;  /* 0x0000000900e97213 */ /* 0x000fe40000000000 */
[----:B------:R-:W-:Y:S01]  /*4980*/  IABS R235, R10 ;  /* 0x0000000a00eb7213 */ /* 0x000fe20000000000 */
[--C-:B------:R-:W-:Y:S01]  /*4990*/  @!P5 IMAD.IADD R229, R229, 0x1, -R2.reuse ;  /* 0x00000001e5e5d824 */ /* 0x100fe200078e0a02 */
[----:B------:R-:W-:Y:S01]  /*49a0*/  IABS R243, R13 ;  /* 0x0000000d00f37213 */ /* 0x000fe20000000000 */
[--C-:B------:R-:W-:Y:S01]  /*49b0*/  @!P4 IMAD.IADD R225, R225, 0x1, -R2.reuse ;  /* 0x00000001e1e1c824 */ /* 0x100fe200078e0a02 */
[----:B------:R-:W-:Y:S01]  /*49c0*/  ISETP.GE.AND P4, PT, R11, RZ, PT ;  /* 0x000000ff0b00720c */ /* 0x000fe20003f86270 */
[----:B------:R-:W-:Y:S01]  /*49d0*/  @!P1 IMAD.IADD R231, R231, 0x1, -R2 ;  /* 0x00000001e7e79824 */ /* 0x000fe200078e0a02 */
[----:B------:R-:W-:Y:S01]  /*49e0*/  ISETP.GT.U32.AND P5, PT, R2, R229, PT ;  /* 0x000000e50200720c */ /* 0x000fe20003fa4070 */
[----:B------:R-:W-:Y:S01]  /*49f0*/  IMAD.HI.U32 R8, R7, R233, RZ ;  /* 0x000000e907087227 */ /* 0x000fe200078e00ff */
[----:B------:R-:W-:-:S02]  /*4a00*/  LOP3.LUT R11, R3, 0xb0, RZ, 0xfc, !PT ;  /* 0x000000b0030b7812 */ /* 0x000fc400078efcff */
[----:B------:R-:W-:Y:S01]  /*4a10*/  ISETP.GE.AND P1, PT, R10, RZ, PT ;  /* 0x000000ff0a00720c */ /* 0x000fe20003f26270 */
[----:B------:R-:W-:Y:S01]  /*4a20*/  @!P0 IMAD.IADD R227, R227, 0x1, -R2 ;  /* 0x00000001e3e38824 */ /* 0x000fe200078e0a02 */
[----:B------:R-:W-:Y:S01]  /*4a30*/  ISETP.GE.AND P0, PT, R9, RZ, PT ;  /* 0x000000ff0900720c */ /* 0x000fe20003f06270 */
[----:B------:R-:W-:Y:S01]  /*4a40*/  IMAD.HI.U32 R9, R7, R235, RZ ;  /* 0x000000eb07097227 */ /* 0x000fe200078e00ff */
[----:B------:R-:W-:Y:S02]  /*4a50*/  IABS R237, R11 ;  /* 0x0000000b00ed7213 */ /* 0x000fe40000000000 */
[----:B------:R-:W-:Y:S01]  /*4a60*/  LOP3.LUT R10, R3, 0xb2, RZ, 0xfc, !PT ;  /* 0x000000b2030a7812 */ /* 0x000fe200078efcff */
[----:B------:R-:W-:Y:S01]  /*4a70*/  @!P6 IMAD.MOV R225, RZ, RZ, -R225 ;  /* 0x000000ffffe1e224 */ /* 0x000fe200078e0ae1 */
[C---:B------:R-:W-:Y:S01]  /*4a80*/  ISETP.GT.U32.AND P6, PT, R2.reuse, R231, PT ;  /* 0x000000e70200720c */ /* 0x040fe20003fc4070 */
[----:B------:R-:W-:Y:S01]  /*4a90*/  IMAD.MOV R8, RZ, RZ, -R8 ;  /* 0x000000ffff087224 */ /* 0x000fe200078e0a08 */
[----:B------:R-:W-:Y:S01]  /*4aa0*/  IADD3 R9, -R9, RZ, RZ ;  /* 0x000000ff09097210 */ /* 0x000fe20007ffe1ff */
[----:B------:R-:W-:Y:S01]  /*4ab0*/  @!P5 IMAD.IADD R229, R229, 0x1, -R2 ;  /* 0x00000001e5e5d824 */ /* 0x000fe200078e0a02 */
[----:B------:R-:W-:Y:S01]  /*4ac0*/  IABS R239, R10 ;  /* 0x0000000a00ef7213 */ /* 0x000fe20000000000 */
[C---:B------:R-:W-:Y:S01]  /*4ad0*/  IMAD R233, R2.reuse, R8, R233 ;  /* 0x0000000802e97224 */ /* 0x040fe200078e02e9 */
[----:B------:R-:W-:Y:S01]  /*4ae0*/  LOP3.LUT R12, R3, 0xb4, RZ, 0xfc, !PT ;  /* 0x000000b4030c7812 */ /* 0x000fe200078efcff */
[----:B------:R-:W-:-:S02]  /*4af0*/  IMAD R235, R2, R9, R235 ;  /* 0x0000000902eb7224 */ /* 0x000fc400078e02eb */
[----:B------:R-:W-:Y:S01]  /*4b00*/  IMAD.HI.U32 R8, R7, R237, RZ ;  /* 0x000000ed07087227 */ /* 0x000fe200078e00ff */
[C---:B------:R-:W-:Y:S02]  /*4b10*/  ISETP.GT.U32.AND P5, PT, R2.reuse, R233, PT ;  /* 0x000000e90200720c */ /* 0x040fe40003fa4070 */
[----:B------:R-:W-:Y:S01]  /*4b20*/  IABS R241, R12 ;  /* 0x0000000c00f17213 */ /* 0x000fe20000000000 */
[----:B------:R-:W-:Y:S01]  /*4b30*/  @!P6 IMAD.IADD R231, R231, 0x1, -R2 ;  /* 0x00000001e7e7e824 */ /* 0x000fe200078e0a02 */
[C---:B------:R-:W-:Y:S01]  /*4b40*/  ISETP.GT.U32.AND P6, PT, R2.reuse, R235, PT ;  /* 0x000000eb0200720c */ /* 0x040fe20003fc4070 */
[----:B------:R-:W-:Y:S02]  /*4b50*/  IMAD.MOV R8, RZ, RZ, -R8 ;  /* 0x000000ffff087224 */ /* 0x000fe400078e0a08 */
[----:B------:R-:W-:Y:S02]  /*4b60*/  @!P2 IMAD.MOV R229, RZ, RZ, -R229 ;  /* 0x000000ffffe5a224 */ /* 0x000fe400078e0ae5 */
[----:B------:R-:W-:-:S02]  /*4b70*/  IMAD R237, R2, R8, R237 ;  /* 0x0000000802ed7224 */ /* 0x000fc400078e02ed */
[----:B------:R-:W-:-:S04]  /*4b80*/  IMAD.HI.U32 R8, R7, R239, RZ ;  /* 0x000000ef07087227 */ /* 0x000fc800078e00ff */
[--C-:B------:R-:W-:Y:S01]  /*4b90*/  @!P5 IMAD.IADD R233, R233, 0x1, -R2.reuse ;  /* 0x00000001e9e9d824 */ /* 0x100fe200078e0a02 */
[C---:B------:R-:W-:Y:S01]  /*4ba0*/  ISETP.GT.U32.AND P5, PT, R2.reuse, R237, PT ;  /* 0x000000ed0200720c */ /* 0x040fe20003fa4070 */
[----:B------:R-:W-:Y:S02]  /*4bb0*/  @!P6 IMAD.IADD R235, R235, 0x1, -R2 ;  /* 0x00000001ebebe824 */ /* 0x000fe400078e0a02 */
[----:B------:R-:W-:Y:S01]  /*4bc0*/  IMAD.MOV R8, RZ, RZ, -R8 ;  /* 0x000000ffff087224 */ /* 0x000fe200078e0a08 */
[C---:B------:R-:W-:Y:S01]  /*4bd0*/  ISETP.GT.U32.AND P6, PT, R2.reuse, R233, PT ;  /* 0x000000e90200720c */ /* 0x040fe20003fc4070 */
[----:B------:R-:W-:Y:S01]  /*4be0*/  IMAD.HI.U32 R9, R7, R241, RZ ;  /* 0x000000f107097227 */ /* 0x000fe200078e00ff */
[----:B------:R-:W-:-:S03]  /*4bf0*/  ISETP.GT.U32.AND P2, PT, R2, R235, PT ;  /* 0x000000eb0200720c */ /* 0x000fc60003f44070 */
[----:B------:R-:W-:Y:S02]  /*4c00*/  IMAD R239, R2, R8, R239 ;  /* 0x0000000802ef7224 */ /* 0x000fe400078e02ef */
[----:B------:R-:W-:-:S04]  /*4c10*/  IMAD.HI.U32 R8, R7, R243, RZ ;  /* 0x000000f307087227 */ /* 0x000fc800078e00ff */
[----:B------:R-:W-:Y:S02]  /*4c20*/  IMAD.MOV R8, RZ, RZ, -R8 ;  /* 0x000000ffff087224 */ /* 0x000fe400078e0a08 */
[--C-:B------:R-:W-:Y:S01]  /*4c30*/  @!P6 IMAD.IADD R233, R233, 0x1, -R2.reuse ;  /* 0x00000001e9e9e824 */ /* 0x100fe200078e0a02 */
[C---:B------:R-:W-:Y:S01]  /*4c40*/  ISETP.GT.U32.AND P6, PT, R2.reuse, R239, PT ;  /* 0x000000ef0200720c */ /* 0x040fe20003fc4070 */
[----:B------:R-:W-:Y:S02]  /*4c50*/  IMAD R243, R2, R8, R243 ;  /* 0x0000000802f37224 */ /* 0x000fe400078e02f3 */
[----:B------:R-:W-:Y:S02]  /*4c60*/  IMAD.MOV R9, RZ, RZ, -R9 ;  /* 0x000000ffff097224 */ /* 0x000fe400078e0a09 */
[----:B------:R-:W-:Y:S01]  /*4c70*/  @!P2 IMAD.IADD R235, R235, 0x1, -R2 ;  /* 0x00000001ebeba824 */ /* 0x000fe200078e0a02 */
[----:B------:R-:W-:Y:S01]  /*4c80*/  ISETP.GE.AND P2, PT, R12, RZ, PT ;  /* 0x000000ff0c00720c */ /* 0x000fe20003f46270 */
[----:B------:R-:W-:Y:S01]  /*4c90*/  IMAD R241, R2, R9, R241 ;  /* 0x0000000902f17224 */ /* 0x000fe200078e02f1 */
[----:B------:R-:W-:Y:S01]  /*4ca0*/  LOP3.LUT R12, R3, 0xba, RZ, 0xfc, !PT ;  /* 0x000000ba030c7812 */ /* 0x000fe200078efcff */
[----:B------:R-:W-:-:S02]  /*4cb0*/  @!P0 IMAD.MOV R233, RZ, RZ, -R233 ;  /* 0x000000ffffe98224 */ /* 0x000fc400078e0ae9 */
[----:B------:R-:W-:Y:S01]  /*4cc0*/  @!P1 IMAD.MOV R235, RZ, RZ, -R235 ;  /* 0x000000ffffeb9224 */ /* 0x000fe200078e0aeb */
[C---:B------:R-:W-:Y:S01]  /*4cd0*/  ISETP.GT.U32.AND P0, PT, R2.reuse, R241, PT ;  /* 0x000000f10200720c */ /* 0x040fe20003f04070 */
[--C-:B------:R-:W-:Y:S01]  /*4ce0*/  @!P6 IMAD.IADD R239, R239, 0x1, -R2.reuse ;  /* 0x00000001efefe824 */ /* 0x100fe200078e0a02 */
[C---:B------:R-:W-:Y:S01]  /*4cf0*/  ISETP.GT.U32.AND P6, PT, R2.reuse, R243, PT ;  /* 0x000000f30200720c */ /* 0x040fe20003fc4070 */
[----:B------:R-:W-:Y:S01]  /*4d00*/  IMAD.HI.U32 R9, R7, R245, RZ ;  /* 0x000000f507097227 */ /* 0x000fe200078e00ff */
[----:B------:R-:W-:Y:S02]  /*4d10*/  IABS R247, R12 ;  /* 0x0000000c00f77213 */ /* 0x000fe40000000000 */
[----:B------:R-:W-:Y:S01]  /*4d20*/  ISETP.GT.U32.AND P1, PT, R2, R239, PT ;  /* 0x000000ef0200720c */ /* 0x000fe20003f24070 */
[----:B------:R-:W-:Y:S02]  /*4d30*/  IMAD.MOV R9, RZ, RZ, -R9 ;  /* 0x000000ffff097224 */ /* 0x000fe400078e0a09 */
[----:B------:R-:W-:-:S02]  /*4d40*/  @!P5 IMAD.IADD R237, R237, 0x1, -R2 ;  /* 0x00000001ededd824 */ /* 0x000fc400078e0a02 */
[C---:B------:R-:W-:Y:S02]  /*4d50*/  IMAD R245, R2.reuse, R9, R245 ;  /* 0x0000000902f57224 */ /* 0x040fe400078e02f5 */
[----:B------:R-:W-:Y:S01]  /*4d60*/  @!P0 IADD3 R241, R241, -R2, RZ ;  /* 0x80000002f1f18210 */ /* 0x000fe20007ffe0ff */
[----:B------:R-:W-:Y:S01]  /*4d70*/  IMAD.HI.U32 R8, R7, R247, RZ ;  /* 0x000000f707087227 */ /* 0x000fe200078e00ff */
[C---:B------:R-:W-:Y:S02]  /*4d80*/  ISETP.GT.U32.AND P5, PT, R2.reuse, R237, PT ;  /* 0x000000ed0200720c */ /* 0x040fe40003fa4070 */
[C---:B------:R-:W-:Y:S01]  /*4d90*/  ISETP.GT.U32.AND P0, PT, R2.reuse, R241, PT ;  /* 0x000000f10200720c */ /* 0x040fe20003f04070 */
[--C-:B------:R-:W-:Y:S02]  /*4da0*/  @!P6 IMAD.IADD R243, R243, 0x1, -R2.reuse ;  /* 0x00000001f3f3e824 */ /* 0x100fe400078e0a02 */
[----:B------:R-:W-:Y:S01]  /*4db0*/  @!P1 IMAD.IADD R239, R239, 0x1, -R2 ;  /* 0x00000001efef9824 */ /* 0x000fe200078e0a02 */
[C---:B------:R-:W-:Y:S01]  /*4dc0*/  ISETP.GT.U32.AND P1, PT, R2.reuse, R245, PT ;  /* 0x000000f50200720c */ /* 0x040fe20003f24070 */
[----:B------:R-:W-:Y:S01]  /*4dd0*/  IMAD.MOV R8, RZ, RZ, -R8 ;  /* 0x000000ffff087224 */ /* 0x000fe200078e0a08 */
[C---:B------:R-:W-:Y:S01]  /*4de0*/  ISETP.GT.U32.AND P6, PT, R2.reuse, R243, PT ;  /* 0x000000f30200720c */ /* 0x040fe20003fc4070 */
[----:B------:R-:W-:Y:S01]  /*4df0*/  @!P3 IMAD.MOV R227, RZ, RZ, -R227 ;  /* 0x000000ffffe3b224 */ /* 0x000fe200078e0ae3 */
[----:B------:R-:W-:Y:S01]  /*4e00*/  ISETP.GE.AND P3, PT, R11, RZ, PT ;  /* 0x000000ff0b00720c */ /* 0x000fe20003f66270 */
[----:B------:R-:W-:-:S02]  /*4e10*/  IMAD R247, R2, R8, R247 ;  /* 0x0000000802f77224 */ /* 0x000fc400078e02f7 */
[----:B------:R-:W-:-:S04]  /*4e20*/  IMAD.HI.U32 R9, R7, R251, RZ ;  /* 0x000000fb07097227 */ /* 0x000fc800078e00ff */
[----:B------:R-:W-:Y:S02]  /*4e30*/  IMAD.MOV R9, RZ, RZ, -R9 ;  /* 0x000000ffff097224 */ /* 0x000fe400078e0a09 */
[----:B------:R-:W-:Y:S01]  /*4e40*/  @!P4 IMAD.MOV R231, RZ, RZ, -R231 ;  /* 0x000000ffffe7c224 */ /* 0x000fe200078e0ae7 */
[----:B------:R-:W-:Y:S01]  /*4e50*/  ISETP.GE.AND P4, PT, R10, RZ, PT ;  /* 0x000000ff0a00720c */ /* 0x000fe20003f86270 */
[--C-:B------:R-:W-:Y:S01]  /*4e60*/  @!P6 IMAD.IADD R243, R243, 0x1, -R2.reuse ;  /* 0x00000001f3f3e824 */ /* 0x100fe200078e0a02 */
[----:B------:R-:W-:Y:S01]  /*4e70*/  ISETP.GT.U32.AND P6, PT, R2, R247, PT ;  /* 0x000000f70200720c */ /* 0x000fe20003fc4070 */
[--C-:B------:R-:W-:Y:S01]  /*4e80*/  @!P5 IMAD.IADD R237, R237, 0x1, -R2.reuse ;  /* 0x00000001ededd824 */ /* 0x100fe200078e0a02 */
[----:B------:R-:W-:Y:S01]  /*4e90*/  ISETP.GE.AND P5, PT, R13, RZ, PT ;  /* 0x000000ff0d00720c */ /* 0x000fe20003fa6270 */
[--C-:B------:R-:W-:Y:S01]  /*4ea0*/  @!P1 IMAD.IADD R245, R245, 0x1, -R2.reuse ;  /* 0x00000001f5f59824 */ /* 0x100fe200078e0a02 */
[----:B------:R-:W-:Y:S01]  /*4eb0*/  LOP3.LUT R13, R3, 0xbc, RZ, 0xfc, !PT ;  /* 0x000000bc030d7812 */ /* 0x000fe200078efcff */
[----:B------:R-:W-:Y:S01]  /*4ec0*/  @!P0 IMAD.IADD R241, R241, 0x1, -R2 ;  /* 0x00000001f1f18824 */ /* 0x000fe200078e0a02 */
[----:B------:R-:W-:Y:S01]  /*4ed0*/  ISETP.GE.AND P0, PT, R14, RZ, PT ;  /* 0x000000ff0e00720c */ /* 0x000fe20003f06270 */
[C---:B------:R-:W-:Y:S01]  /*4ee0*/  IMAD R251, R2.reuse, R9, R251 ;  /* 0x0000000902fb7224 */ /* 0x040fe200078e02fb */
[----:B------:R-:W-:Y:S01]  /*4ef0*/  IABS R249, R13 ;  /* 0x0000000d00f97213 */ /* 0x000fe20000000000 */
[----:B------:R-:W-:Y:S01]  /*4f00*/  @!P3 IMAD.MOV R237, RZ, RZ, -R237 ;  /* 0x000000ffffedb224 */ /* 0x000fe200078e0aed */
[C---:B------:R-:W-:Y:S01]  /*4f10*/  ISETP.GT.U32.AND P3, PT, R2.reuse, R245, PT ;  /* 0x000000f50200720c */ /* 0x040fe20003f64070 */
[----:B------:R-:W-:Y:S01]  /*4f20*/  @!P2 IMAD.MOV R241, RZ, RZ, -R241 ;  /* 0x000000fffff1a224 */ /* 0x000fe200078e0af1 */
[----:B------:R-:W-:Y:S01]  /*4f30*/  ISETP.GT.U32.AND P2, PT, R2, R251, PT ;  /* 0x000000fb0200720c */ /* 0x000fe20003f44070 */
[----:B------:R-:W-:Y:S01]  /*4f40*/  IMAD.HI.U32 R10, R7, R58, RZ ;  /* 0x0000003a070a7227 */ /* 0x000fe200078e00ff */
[----:B------:R-:W-:-:S02]  /*4f50*/  ISETP.GE.AND P1, PT, R12, RZ, PT ;  /* 0x000000ff0c00720c */ /* 0x000fc40003f26270 */
[----:B------:R-:W-:Y:S01]  /*4f60*/  LOP3.LUT R12, R3, 0xc2, RZ, 0xfc, !PT ;  /* 0x000000c2030c7812 */ /* 0x000fe200078efcff */
[----:B------:R-:W-:Y:S01]  /*4f70*/  @!P6 IMAD.IADD R247, R247, 0x1, -R2 ;  /* 0x00000001f7f7e824 */ /* 0x000fe200078e0a02 */
[----:B------:R-:W-:Y:S01]  /*4f80*/  LOP3.LUT R14, R3, 0xc4, RZ, 0xfc, !PT ;  /* 0x000000c4030e7812 */ /* 0x000fe200078efcff */
[----:B------:R-:W-:-:S03]  /*4f90*/  IMAD.HI.U32 R8, R7, R249, RZ ;  /* 0x000000f907087227 */ /* 0x000fc600078e00ff */
[----:B------:R-:W-:Y:S01]  /*4fa0*/  IABS R56, R14 ;  /* 0x0000000e00387213 */ /* 0x000fe20000000000 */
[----:B------:R-:W-:Y:S01]  /*4fb0*/  IMAD.MOV R11, RZ, RZ, -R10 ;  /* 0x000000ffff0b7224 */ /* 0x000fe200078e0a0a */
[----:B------:R-:W-:Y:S01]  /*4fc0*/  IABS R10, R12 ;  /* 0x0000000c000a7213 */ /* 0x000fe20000000000 */
[----:B------:R-:W-:Y:S01]  /*4fd0*/  @!P4 IMAD.MOV R239, RZ, RZ, -R239 ;  /* 0x000000ffffefc224 */ /* 0x000fe200078e0aef */
[C---:B------:R-:W-:Y:S01]  /*4fe0*/  ISETP.GT.U32.AND P4, PT, R2.reuse, R247, PT ;  /* 0x000000f70200720c */ /* 0x040fe20003f84070 */
[----:B------:R-:W-:Y:S01]  /*4ff0*/  IMAD.MOV R8, RZ, RZ, -R8 ;  /* 0x000000ffff087224 */ /* 0x000fe200078e0a08 */
[----:B------:R-:W-:Y:S01]  /*5000*/  @!P2 IADD3 R251, R251, -R2, RZ ;  /* 0x80000002fbfba210 */ /* 0x000fe20007ffe0ff */
[----:B------:R-:W-:Y:S02]  /*5010*/  @!P3 IMAD.IADD R245, R245, 0x1, -R2 ;  /* 0x00000001f5f5b824 */ /* 0x000fe400078e0a02 */
[----:B------:R-:W-:Y:S02]  /*5020*/  IMAD R249, R2, R8, R249 ;  /* 0x0000000802f97224 */ /* 0x000fe400078e02f9 */
[----:B------:R-:W-:-:S03]  /*5030*/  IMAD.HI.U32 R8, R7, R10, RZ ;  /* 0x0000000a07087227 */ /* 0x000fc600078e00ff */
[C---:B------:R-:W-:Y:S01]  /*5040*/  ISETP.GT.U32.AND P6, PT, R2.reuse, R249, PT ;  /* 0x000000f90200720c */ /* 0x040fe20003fc4070 */
[----:B------:R-:W-:Y:S01]  /*5050*/  @!P0 IMAD.MOV R245, RZ, RZ, -R245 ;  /* 0x000000fffff58224 */ /* 0x000fe200078e0af5 */
[C---:B------:R-:W-:Y:S01]  /*5060*/  ISETP.GT.U32.AND P0, PT, R2.reuse, R251, PT ;  /* 0x000000fb0200720c */ /* 0x040fe20003f04070 */
[C---:B------:R-:W-:Y:S02]  /*5070*/  IMAD R58, R2.reuse, R11, R58 ;  /* 0x0000000b023a7224 */ /* 0x040fe400078e023a */
[----:B------:R-:W-:Y:S02]  /*5080*/  IMAD.MOV R11, RZ, RZ, -R8 ;  /* 0x000000ffff0b7224 */ /* 0x000fe400078e0a08 */
[----:B------:R-:W-:Y:S01]  /*5090*/  IMAD.HI.U32 R9, R7, R56, RZ ;  /* 0x0000003807097227 */ /* 0x000fe200078e00ff */
[----:B------:R-:W-:-:S03]  /*50a0*/  ISETP.GT.U32.AND P3, PT, R2, R58, PT ;  /* 0x0000003a0200720c */ /* 0x000fc60003f64070 */
[----:B------:R-:W-:Y:S01]  /*50b0*/  @!P4 IMAD.IADD R247, R247, 0x1, -R2 ;  /* 0x00000001f7f7c824 */ /* 0x000fe200078e0a02 */
[----:B------:R-:W-:Y:S01]  /*50c0*/  ISETP.GE.AND P4, PT, R15, RZ, PT ;  /* 0x000000ff0f00720c */ /* 0x000fe20003f86270 */
[C---:B------:R-:W-:Y:S01]  /*50d0*/  IMAD R8, R2.reuse, R11, R10 ;  /* 0x0000000b02087224 */ /* 0x040fe200078e020a */
[----:B------:R-:W-:Y:S01]  /*50e0*/  LOP3.LUT R15, R3, 0xc8, RZ, 0xfc, !PT ;  /* 0x000000c8030f7812 */ /* 0x000fe200078efcff */
[----:B------:R-:W-:Y:S02]  /*50f0*/  IMAD.MOV R9, RZ, RZ, -R9 ;  /* 0x000000ffff097224 */ /* 0x000fe400078e0a09 */
[----:B------:R-:W-:Y:S01]  /*5100*/  @!P1 IMAD.MOV R247, RZ, RZ, -R247 ;  /* 0x000000fffff79224 */ /* 0x000fe200078e0af7 */
[C---:B------:R-:W-:Y:S01]  /*5110*/  ISETP.GT.U32.AND P1, PT, R2.reuse, R8, PT ;  /* 0x000000080200720c */ /* 0x040fe20003f24070 */
[----:B------:R-:W-:Y:S01]  /*5120*/  IMAD R56, R2, R9, R56 ;  /* 0x0000000902387224 */ /* 0x000fe200078e0238 */
[----:B------:R-:W-:Y:S01]  /*5130*/  IABS R54, R15 ;  /* 0x0000000f00367213 */ /* 0x000fe20000000000 */
[----:B------:R-:W-:-:S02]  /*5140*/  @!P0 IMAD.IADD R251, R251, 0x1, -R2 ;  /* 0x00000001fbfb8824 */ /* 0x000fc400078e0a02 */
[--C-:B------:R-:W-:Y:S01]  /*5150*/  @!P6 IMAD.IADD R249, R249, 0x1, -R2.reuse ;  /* 0x00000001f9f9e824 */ /* 0x100fe200078e0a02 */
[----:B------:R-:W-:Y:S01]  /*5160*/  ISETP.GT.U32.AND P0, PT, R2, R56, PT ;  /* 0x000000380200720c */ /* 0x000fe20003f04070 */
[--C-:B------:R-:W-:Y:S01]  /*5170*/  @!P3 IMAD.IADD R58, R58, 0x1, -R2.reuse ;  /* 0x000000013a3ab824 */ /* 0x100fe200078e0a02 */
[----:B------:R-:W-:Y:S01]  /*5180*/  ISETP.GE.AND P6, PT, R16, RZ, PT ;  /* 0x000000ff1000720c */ /* 0x000fe20003fc6270 */
[----:B------:R-:W-:Y:S01]  /*5190*/  @!P5 IMAD.MOV R243, RZ, RZ, -R243 ;  /* 0x000000fffff3d224 */ /* 0x000fe200078e0af3 */
[C---:B------:R-:W-:Y:S01]  /*51a0*/  ISETP.GT.U32.AND P2, PT, R2.reuse, R249, PT ;  /* 0x000000f90200720c */ /* 0x040fe20003f44070 */
[----:B------:R-:W-:Y:S01]  /*51b0*/  IMAD.HI.U32 R10, R7, R54, RZ ;  /* 0x00000036070a7227 */ /* 0x000fe200078e00ff */
[----:B------:R-:W-:Y:S02]  /*51c0*/  ISETP.GE.AND P5, PT, R13, RZ, PT ;  /* 0x000000ff0d00720c */ /* 0x000fe40003fa6270 */
[----:B------:R-:W-:Y:S01]  /*51d0*/  ISETP.GT.U32.AND P3, PT, R2, R58, PT ;  /* 0x0000003a0200720c */ /* 0x000fe20003f64070 */
[--C-:B------:R-:W-:Y:S01]  /*51e0*/  @!P1 IMAD.IADD R8, R8, 0x1, -R2.reuse ;  /* 0x0000000108089824 */ /* 0x100fe200078e0a02 */
[C---:B------:R-:W-:Y:S01]  /*51f0*/  LOP3.LUT R13, R3.reuse, 0xc6, RZ, 0xfc, !PT ;  /* 0x000000c6030d7812 */ /* 0x040fe200078efcff */
[----:B------:R-:W-:Y:S01]  /*5200*/  @!P4 IMAD.MOV R251, RZ, RZ, -R251 ;  /* 0x000000fffffbc224 */ /* 0x000fe200078e0afb */
[----:B------:R-:W-:Y:S01]  /*5210*/  LOP3.LUT R16, R3, 0xd8, RZ, 0xfc, !PT ;  /* 0x000000d803107812 */ /* 0x000fe200078efcff */
[----:B------:R-:W-:Y:S01]  /*5220*/  @!P0 IMAD.IADD R56, R56, 0x1, -R2 ;  /* 0x0000000138388824 */ /* 0x000fe200078e0a02 */
[----:B------:R-:W-:-:S02]  /*5230*/  ISETP.GT.U32.AND P0, PT, R2, R8, PT ;  /* 0x000000080200720c */ /* 0x000fc40003f04070 */
[----:B------:R-:W-:Y:S01]  /*5240*/  IABS R11, R13 ;  /* 0x0000000d000b7213 */ /* 0x000fe20000000000 */
[----:B------:R-:W-:Y:S01]  /*5250*/  @!P2 IMAD.IADD R249, R249, 0x1, -R2 ;  /* 0x00000001f9f9a824 */ /* 0x000fe200078e0a02 */
[----:B------:R-:W-:Y:S01]  /*5260*/  ISETP.GE.AND P1, PT, R13, RZ, PT ;  /* 0x000000ff0d00720c */ /* 0x000fe20003f26270 */
[----:B------:R-:W-:Y:S01]  /*5270*/  IMAD.MOV R13, RZ, RZ, -R10 ;  /* 0x000000ffff0d7224 */ /* 0x000fe200078e0a0a */
[----:B------:R-:W-:Y:S01]  /*5280*/  ISETP.GE.AND P2, PT, R12, RZ, PT ;  /* 0x000000ff0c00720c */ /* 0x000fe20003f46270 */
[----:B------:R-:W-:Y:S01]  /*5290*/  IMAD.HI.U32 R9, R7, R11, RZ ;  /* 0x0000000b07097227 */ /* 0x000fe200078e00ff */
[C---:B------:R-:W-:Y:S02]  /*52a0*/  LOP3.LUT R12, R3.reuse, 0xca, RZ, 0xfc, !PT ;  /* 0x000000ca030c7812 */ /* 0x040fe400078efcff */
[----:B------:R-:W-:Y:S01]  /*52b0*/  IABS R155, R16 ;  /* 0x00000010009b7213 */ /* 0x000fe20000000000 */
[----:B------:R-:W-:Y:S01]  /*52c0*/  IMAD R54, R2, R13, R54 ;  /* 0x0000000d02367224 */ /* 0x000fe200078e0236 */
[----:B------:R-:W-:Y:S01]  /*52d0*/  LOP3.LUT R13, R3, 0xce, RZ, 0xfc, !PT ;  /* 0x000000ce030d7812 */ /* 0x000fe200078efcff */
[--C-:B------:R-:W-:Y:S01]  /*52e0*/  @!P3 IMAD.IADD R58, R58, 0x1, -R2.reuse ;  /* 0x000000013a3ab824 */ /* 0x100fe200078e0a02 */
[----:B------:R-:W-:Y:S01]  /*52f0*/  ISETP.GE.AND P3, PT, R14, RZ, PT ;  /* 0x000000ff0e00720c */ /* 0x000fe20003f66270 */
[----:B------:R-:W-:Y:S01]  /*5300*/  IMAD.MOV R9, RZ, RZ, -R9 ;  /* 0x000000ffff097224 */ /* 0x000fe200078e0a09 */
[----:B------:R-:W-:Y:S01]  /*5310*/  IABS R14, R12 ;  /* 0x0000000c000e7213 */ /* 0x000fe20000000000 */
[----:B------:R-:W-:Y:S01]  /*5320*/  @!P0 IMAD.IADD R8, R8, 0x1, -R2 ;  /* 0x0000000108088824 */ /* 0x000fe200078e0a02 */
[C---:B------:R-:W-:Y:S01]  /*5330*/  ISETP.GT.U32.AND P0, PT, R2.reuse, R54, PT ;  /* 0x000000360200720c */ /* 0x040fe20003f04070 */
[C---:B------:R-:W-:Y:S01]  /*5340*/  IMAD R10, R2.reuse, R9, R11 ;  /* 0x00000009020a7224 */ /* 0x040fe200078e020b */
[----:B------:R-:W-:Y:S01]  /*5350*/  IABS R51, R13 ;  /* 0x0000000d00337213 */ /* 0x000fe20000000000 */
[----:B------:R-:W-:Y:S01]  /*5360*/  @!P5 IMAD.MOV R249, RZ, RZ, -R249 ;  /* 0x000000fffff9d224 */ /* 0x000fe200078e0af9 */
[C---:B------:R-:W-:Y:S01]  /*5370*/  ISETP.GT.U32.AND P5, PT, R2.reuse, R56, PT ;  /* 0x000000380200720c */ /* 0x040fe20003fa4070 */
[----:B------:R-:W-:Y:S01]  /*5380*/  IMAD.HI.U32 R9, R7, R14, RZ ;  /* 0x0000000e07097227 */ /* 0x000fe200078e00ff */
[----:B------:R-:W-:-:S03]  /*5390*/  ISETP.GT.U32.AND P4, PT, R2, R10, PT ;  /* 0x0000000a0200720c */ /* 0x000fc60003f84070 */
[----:B------:R-:W-:Y:S02]  /*53a0*/  IMAD.MOV R9, RZ, RZ, -R9 ;  /* 0x000000ffff097224 */ /* 0x000fe400078e0a09 */
[----:B------:R-:W-:Y:S01]  /*53b0*/  @!P6 IMAD.MOV R58, RZ, RZ, -R58 ;  /* 0x000000ffff3ae224 */ /* 0x000fe200078e0a3a */
[----:B------:R-:W-:Y:S01]  /*53c0*/  ISETP.GE.AND P6, PT, R15, RZ, PT ;  /* 0x000000ff0f00720c */ /* 0x000fe20003fc6270 */
[----:B------:R-:W-:Y:S01]  /*53d0*/  IMAD R14, R2, R9, R14 ;  /* 0x00000009020e7224 */ /* 0x000fe200078e020e */
[----:B------:R-:W-:Y:S01]  /*53e0*/  LOP3.LUT R9, R3, 0xcc, RZ, 0xfc, !PT ;  /* 0x000000cc03097812 */ /* 0x000fe200078efcff */
[----:B------:R-:W-:Y:S01]  /*53f0*/  @!P2 IMAD.MOV R8, RZ, RZ, -R8 ;  /* 0x000000ffff08a224 */ /* 0x000fe200078e0a08 */
[----:B------:R-:W-:Y:S01]  /*5400*/  @!P0 IADD3 R54, R54, -R2, RZ ;  /* 0x8000000236368210 */ /* 0x000fe20007ffe0ff */
[--C-:B------:R-:W-:Y:S01]  /*5410*/  @!P5 IMAD.IADD R56, R56, 0x1, -R2.reuse ;  /* 0x000000013838d824 */ /* 0x100fe200078e0a02 */
[----:B------:R-:W-:Y:S01]  /*5420*/  IABS R52, R9 ;  /* 0x0000000900347213 */ /* 0x000fe20000000000 */
[----:B------:R-:W-:Y:S01]  /*5430*/  @!P4 IMAD.IADD R10, R10, 0x1, -R2 ;  /* 0x000000010a0ac824 */ /* 0x000fe200078e0a02 */
[C---:B------:R-:W-:Y:S01]  /*5440*/  ISETP.GT.U32.AND P0, PT, R2.reuse, R54, PT ;  /* 0x000000360200720c */ /* 0x040fe20003f04070 */
[----:B------:R-:W-:Y:S01]  /*5450*/  @!P3 IMAD.MOV R56, RZ, RZ, -R56 ;  /* 0x000000ffff38b224 */ /* 0x000fe200078e0a38 */
[----:B------:R-:W-:Y:S01]  /*5460*/  ISETP.GE.AND P4, PT, R9, RZ, PT ;  /* 0x000000ff0900720c */ /* 0x000fe20003f86270 */
[----:B------:R-:W-:Y:S01]  /*5470*/  IMAD.HI.U32 R9, R7, R52, RZ ;  /* 0x0000003407097227 */ /* 0x000fe200078e00ff */
[----:B------:R-:W-:-:S02]  /*5480*/  ISETP.GT.U32.AND P3, PT, R2, R14, PT ;  /* 0x0000000e0200720c */ /* 0x000fc40003f64070 */
[----:B------:R-:W-:Y:S01]  /*5490*/  ISETP.GT.U32.AND P2, PT, R2, R10, PT ;  /* 0x0000000a0200720c */ /* 0x000fe20003f44070 */
[----:B------:R-:W-:Y:S01]  /*54a0*/  IMAD.MOV R9, RZ, RZ, -R9 ;  /* 0x000000ffff097224 */ /* 0x000fe200078e0a09 */
[----:B------:R-:W-:Y:S01]  /*54b0*/  LOP3.LUT R15, R3, 0xd0, RZ, 0xfc, !PT ;  /* 0x000000d0030f7812 */ /* 0x000fe200078efcff */
[----:B------:R-:W-:Y:S01]  /*54c0*/  IMAD.HI.U32 R11, R7, R51, RZ ;  /* 0x00000033070b7227 */ /* 0x000fe200078e00ff */
[----:B------:R-:W-:Y:S02]  /*54d0*/  ISETP.GE.AND P5, PT, R12, RZ, PT ;  /* 0x000000ff0c00720c */ /* 0x000fe40003fa6270 */
[----:B------:R-:W-:Y:S01]  /*54e0*/  IABS R159, R15 ;  /* 0x0000000f009f7213 */ /* 0x000fe20000000000 */
[----:B------:R-:W-:Y:S01]  /*54f0*/  @!P0 IMAD.IADD R54, R54, 0x1, -R2 ;  /* 0x0000000136368824 */ /* 0x000fe200078e0a02 */
[----:B------:R-:W-:Y:S01]  /*5500*/  ISETP.GE.AND P0, PT, R15, RZ, PT ;  /* 0x000000ff0f00720c */ /* 0x000fe20003f06270 */
[----:B------:R-:W-:Y:S01]  /*5510*/  IMAD R52, R2, R9, R52 ;  /* 0x0000000902347224 */ /* 0x000fe200078e0234 */
[C---:B------:R-:W-:Y:S01]  /*5520*/  LOP3.LUT R9, R3.reuse, 0xd2, RZ, 0xfc, !PT ;  /* 0x000000d203097812 */ /* 0x040fe200078efcff */
[----:B------:R-:W-:Y:S01]  /*5530*/  @!P6 IMAD.MOV R54, RZ, RZ, -R54 ;  /* 0x000000ffff36e224 */ /* 0x000fe200078e0a36 */
[----:B------:R-:W-:Y:S01]  /*5540*/  LOP3.LUT R15, R3, 0xd6, RZ, 0xfc, !PT ;  /* 0x000000d6030f7812 */ /* 0x000fe200078efcff */
[--C-:B------:R-:W-:Y:S01]  /*5550*/  @!P3 IMAD.IADD R14, R14, 0x1, -R2.reuse ;  /* 0x000000010e0eb824 */ /* 0x100fe200078e0a02 */
[----:B------:R-:W-:Y:S01]  /*5560*/  ISETP.GT.U32.AND P6, PT, R2, R52, PT ;  /* 0x000000340200720c */ /* 0x000fe20003fc4070 */
[----:B------:R-:W-:Y:S01]  /*5570*/  IMAD.MOV R11, RZ, RZ, -R11 ;  /* 0x000000ffff0b7224 */ /* 0x000fe200078e0a0b */
[----:B------:R-:W-:Y:S01]  /*5580*/  IABS R49, R9 ;  /* 0x0000000900317213 */ /* 0x000fe20000000000 */
[----:B------:R-:W-:Y:S01]  /*5590*/  @!P2 IMAD.IADD R10, R10, 0x1, -R2 ;  /* 0x000000010a0aa824 */ /* 0x000fe200078e0a02 */
[----:B------:R-:W-:Y:S01]  /*55a0*/  ISETP.GT.U32.AND P3, PT, R2, R14, PT ;  /* 0x0000000e0200720c */ /* 0x000fe20003f64070 */
[----:B------:R-:W-:Y:S01]  /*55b0*/  IMAD.HI.U32 R12, R7, R159, RZ ;  /* 0x0000009f070c7227 */ /* 0x000fe200078e00ff */
[----:B------:R-:W-:-:S02]  /*55c0*/  ISETP.GE.AND P2, PT, R13, RZ, PT ;  /* 0x000000ff0d00720c */ /* 0x000fc40003f46270 */
[----:B------:R-:W-:Y:S01]  /*55d0*/  LOP3.LUT R13, R3, 0xd4, RZ, 0xfc, !PT ;  /* 0x000000d4030d7812 */ /* 0x000fe200078efcff */
[----:B------:R-:W-:Y:S01]  /*55e0*/  IMAD R51, R2, R11, R51 ;  /* 0x0000000b02337224 */ /* 0x000fe200078e0233 */
[----:B------:R-:W-:Y:S01]  /*55f0*/  IABS R47, R15 ;  /* 0x0000000f002f7213 */ /* 0x000fe20000000000 */
[----:B------:R-:W-:Y:S01]  /*5600*/  @!P1 IMAD.MOV R10, RZ, RZ, -R10 ;  /* 0x000000ffff0a9224 */ /* 0x000fe200078e0a0a */
[----:B------:R-:W-:Y:S01]  /*5610*/  ISETP.GE.AND P1, PT, R9, RZ, PT ;  /* 0x000000ff0900720c */ /* 0x000fe20003f26270 */
[----:B------:R-:W-:Y:S01]  /*5620*/  @!P6 IMAD.IADD R52, R52, 0x1, -R2 ;  /* 0x000000013434e824 */ /* 0x000fe200078e0a02 */
[----:B------:R-:W-:Y:S01]  /*5630*/  IABS R157, R13 ;  /* 0x0000000d009d7213 */ /* 0x000fe20000000000 */
[----:B------:R-:W-:Y:S02]  /*5640*/  IMAD.MOV R12, RZ, RZ, -R12 ;  /* 0x000000ffff0c7224 */ /* 0x000fe400078e0a0c */
[----:B------:R-:W-:Y:S01]  /*5650*/  @!P3 IMAD.IADD R14, R14, 0x1, -R2 ;  /* 0x000000010e0eb824 */ /* 0x000fe200078e0a02 */
[C---:B------:R-:W-:Y:S01]  /*5660*/  ISETP.GT.U32.AND P6, PT, R2.reuse, R52, PT ;  /* 0x000000340200720c */ /* 0x040fe20003fc4070 */
[----:B------:R-:W-:Y:S01]  /*5670*/  IMAD.HI.U32 R9, R7, R49, RZ ;  /* 0x0000003107097227 */ /* 0x000fe200078e00ff */
[----:B------:R-:W-:-:S03]  /*5680*/  ISETP.GT.U32.AND P3, PT, R2, R51, PT ;  /* 0x000000330200720c */ /* 0x000fc60003f64070 */
[C---:B------:R-:W-:Y:S02]  /*5690*/  IMAD R159, R2.reuse, R12, R159 ;  /* 0x0000000c029f7224 */ /* 0x040fe400078e029f */
[----:B------:R-:W-:Y:S02]  /*56a0*/  IMAD.MOV R9, RZ, RZ, -R9 ;  /* 0x000000ffff097224 */ /* 0x000fe400078e0a09 */
[----:B------:R-:W-:Y:S01]  /*56b0*/  @!P5 IMAD.MOV R14, RZ, RZ, -R14 ;  /* 0x000000ffff0ed224 */ /* 0x000fe200078e0a0e */
[C---:B------:R-:W-:Y:S01]  /*56c0*/  ISETP.GT.U32.AND P5, PT, R2.reuse, R159, PT ;  /* 0x0000009f0200720c */ /* 0x040fe20003fa4070 */
[----:B------:R-:W-:Y:S02]  /*56d0*/  IMAD R49, R2, R9, R49 ;  /* 0x0000000902317224 */ /* 0x000fe400078e0231 */
[--C-:B------:R-:W-:Y:S02]  /*56e0*/  @!P6 IMAD.IADD R52, R52, 0x1, -R2.reuse ;  /* 0x000000013434e824 */ /* 0x100fe400078e0a02 */
[----:B------:R-:W-:Y:S01]  /*56f0*/  @!P3 IMAD.IADD R51, R51, 0x1, -R2 ;  /* 0x000000013333b824 */ /* 0x000fe200078e0a02 */
[----:B------:R-:W-:Y:S01]  /*5700*/  ISETP.GT.U32.AND P6, PT, R2, R49, PT ;  /* 0x000000310200720c */ /* 0x000fe20003fc4070 */
[----:B------:R-:W-:-:S03]  /*5710*/  IMAD.HI.U32 R12, R7, R47, RZ ;  /* 0x0000002f070c7227 */ /* 0x000fc600078e00ff */
[----:B------:R-:W-:Y:S01]  /*5720*/  ISETP.GT.U32.AND P3, PT, R2, R51, PT ;  /* 0x000000330200720c */ /* 0x000fe20003f64070 */
[----:B------:R-:W-:-:S04]  /*5730*/  IMAD.HI.U32 R11, R7, R157, RZ ;  /* 0x0000009d070b7227 */ /* 0x000fc800078e00ff */
[----:B------:R-:W-:Y:S02]  /*5740*/  @!P5 IMAD.IADD R159, R159, 0x1, -R2 ;  /* 0x000000019f9fd824 */ /* 0x000fe400078e0a02 */
[----:B------:R-:W-:Y:S02]  /*5750*/  IMAD.MOV R12, RZ, RZ, -R12 ;  /* 0x000000ffff0c7224 */ /* 0x000fe400078e0a0c */
[----:B------:R-:W-:Y:S02]  /*5760*/  IMAD.MOV R11, RZ, RZ, -R11 ;  /* 0x000000ffff0b7224 */ /* 0x000fe400078e0a0b */
[----:B------:R-:W-:Y:S01]  /*5770*/  @!P6 IMAD.IADD R49, R49, 0x1, -R2 ;  /* 0x000000013131e824 */ /* 0x000fe200078e0a02 */
[C---:B------:R-:W-:Y:S01]  /*5780*/  ISETP.GT.U32.AND P6, PT, R2.reuse, R159, PT ;  /* 0x0000009f0200720c */ /* 0x040fe20003fc4070 */
[C---:B------:R-:W-:Y:S01]  /*5790*/  IMAD R47, R2.reuse, R12, R47 ;  /* 0x0000000c022f7224 */ /* 0x040fe200078e022f */
[----:B------:R-:W-:Y:S01]  /*57a0*/  @!P3 IADD3 R51, R51, -R2, RZ ;  /* 0x800000023333b210 */ /* 0x000fe20007ffe0ff */
[C---:B------:R-:W-:Y:S01]  /*57b0*/  IMAD R157, R2.reuse, R11, R157 ;  /* 0x0000000b029d7224 */ /* 0x040fe200078e029d */
[----:B------:R-:W-:Y:S01]  /*57c0*/  LOP3.LUT R12, R3, 0xdc, RZ, 0xfc, !PT ;  /* 0x000000dc030c7812 */ /* 0x000fe200078efcff */
[----:B------:R-:W-:Y:S01]  /*57d0*/  IMAD.HI.U32 R9, R7, R155, RZ ;  /* 0x0000009b07097227 */ /* 0x000fe200078e00ff */
[----:B------:R-:W-:-:S02]  /*57e0*/  ISETP.GT.U32.AND P5, PT, R2, R47, PT ;  /* 0x0000002f0200720c */ /* 0x000fc40003fa4070 */
[----:B------:R-:W-:Y:S01]  /*57f0*/  ISETP.GT.U32.AND P3, PT, R2, R157, PT ;  /* 0x0000009d0200720c */ /* 0x000fe20003f64070 */
[----:B------:R-:W-:Y:S01]  /*5800*/  IMAD.MOV R9, RZ, RZ, -R9 ;  /* 0x000000ffff097224 */ /* 0x000fe200078e0a09 */
[----:B------:R-:W-:Y:S01]  /*5810*/  IABS R151, R12 ;  /* 0x0000000c00977213 */ /* 0x000fe20000000000 */
[----:B------:R-:W-:-:S04]  /*5820*/  IMAD.HI.U32 R11, R7, R45, RZ ;  /* 0x0000002d070b7227 */ /* 0x000fc800078e00ff */
[C---:B------:R-:W-:Y:S02]  /*5830*/  IMAD R155, R2.reuse, R9, R155 ;  /* 0x00000009029b7224 */ /* 0x040fe400078e029b */
[----:B------:R-:W-:Y:S02]  /*5840*/  @!P6 IMAD.IADD R159, R159, 0x1, -R2 ;  /* 0x000000019f9fe824 */ /* 0x000fe400078e0a02 */
[----:B------:R-:W-:Y:S01]  /*5850*/  IMAD.HI.U32 R9, R7, R151, RZ ;  /* 0x0000009707097227 */ /* 0x000fe200078e00ff */
[----:B------:R-:W-:-:S03]  /*5860*/  ISETP.GT.U32.AND P6, PT, R2, R155, PT ;  /* 0x0000009b0200720c */ /* 0x000fc60003fc4070 */
[--C-:B------:R-:W-:Y:S02]  /*5870*/  @!P5 IMAD.IADD R47, R47, 0x1, -R2.reuse ;  /* 0x000000012f2fd824 */ /* 0x100fe400078e0a02 */
[----:B------:R-:W-:Y:S01]  /*5880*/  @!P3 IMAD.IADD R157, R157, 0x1, -R2 ;  /* 0x000000019d9db824 */ /* 0x000fe200078e0a02 */
[C---:B------:R-:W-:Y:S01]  /*5890*/  ISETP.GT.U32.AND P3, PT, R2.reuse, R49, PT ;  /* 0x000000310200720c */ /* 0x040fe20003f64070 */
[----:B------:R-:W-:Y:S01]  /*58a0*/  IMAD.MOV R9, RZ, RZ, -R9 ;  /* 0x000000ffff097224 */ /* 0x000fe200078e0a09 */
[C---:B------:R-:W-:Y:S01]  /*58b0*/  ISETP.GT.U32.AND P5, PT, R2.reuse, R47, PT ;  /* 0x0000002f0200720c */ /* 0x040fe20003fa4070 */
[----:B------:R-:W-:Y:S02]  /*58c0*/  IMAD.MOV R11, RZ, RZ, -R11 ;  /* 0x000000ffff0b7224 */ /* 0x000fe400078e0a0b */
[----:B------:R-:W-:Y:S02]  /*58d0*/  IMAD R151, R2, R9, R151 ;  /* 0x0000000902977224 */ /* 0x000fe400078e0297 */
[----:B------:R-:W-:-:S04]  /*58e0*/  IMAD.HI.U32 R9, R7, R43, RZ ;  /* 0x0000002b07097227 */ /* 0x000fc800078e00ff */
[----:B------:R-:W-:Y:S01]  /*58f0*/  @!P6 IMAD.IADD R155, R155, 0x1, -R2 ;  /* 0x000000019b9be824 */ /* 0x000fe200078e0a02 */
[----:B------:R-:W-:Y:S01]  /*5900*/  ISETP.GE.AND P6, PT, R15, RZ, PT ;  /* 0x000000ff0f00720c */ /* 0x000fe20003fc6270 */
[----:B------:R-:W-:Y:S01]  /*5910*/  IMAD R45, R2, R11, R45 ;  /* 0x0000000b022d7224 */ /* 0x000fe200078e022d */
[----:B------:R-:W-:Y:S01]  /*5920*/  LOP3.LUT R15, R3, 0xec, RZ, 0xfc, !PT ;  /* 0x000000ec030f7812 */ /* 0x000fe200078efcff */
[----:B------:R-:W-:-:S03]  /*5930*/  IMAD.HI.U32 R11, R7, R67, RZ ;  /* 0x00000043070b7227 */ /* 0x000fc600078e00ff */
[----:B------:R-:W-:Y:S01]  /*5940*/  IABS R61, R15 ;  /* 0x0000000f003d7213 */ /* 0x000fe20000000000 */
[----:B------:R-:W-:Y:S02]  /*5950*/  IMAD.MOV R9, RZ, RZ, -R9 ;  /* 0x000000ffff097224 */ /* 0x000fe400078e0a09 */
[----:B------:R-:W-:Y:S01]  /*5960*/  @!P4 IMAD.MOV R52, RZ, RZ, -R52 ;  /* 0x000000ffff34c224 */ /* 0x000fe200078e0a34 */
[C---:B------:R-:W-:Y:S01]  /*5970*/  ISETP.GT.U32.AND P4, PT, R2.reuse, R157, PT ;  /* 0x0000009d0200720c */ /* 0x040fe20003f84070 */
[--C-:B------:R-:W-:Y:S01]  /*5980*/  @!P3 IMAD.IADD R49, R49, 0x1, -R2.reuse ;  /* 0x000000013131b824 */ /* 0x100fe200078e0a02 */
[C---:B------:R-:W-:Y:S01]  /*5990*/  ISETP.GT.U32.AND P3, PT, R2.reuse, R45, PT ;  /* 0x0000002d0200720c */ /* 0x040fe20003f64070 */
[----:B------:R-:W-:Y:S02]  /*59a0*/  IMAD.MOV R11, RZ, RZ, -R11 ;  /* 0x000000ffff0b7224 */ /* 0x000fe400078e0a0b */
[C---:B------:R-:W-:Y:S02]  /*59b0*/  IMAD R43, R2.reuse, R9, R43 ;  /* 0x00000009022b7224 */ /* 0x040fe400078e022b */
[--C-:B------:R-:W-:Y:S01]  /*59c0*/  @!P5 IMAD.IADD R47, R47, 0x1, -R2.reuse ;  /* 0x000000012f2fd824 */ /* 0x100fe200078e0a02 */
[C---:B------:R-:W-:Y:S01]  /*59d0*/  ISETP.GT.U32.AND P5, PT, R2.reuse, R151, PT ;  /* 0x000000970200720c */ /* 0x040fe20003fa4070 */
[C---:B------:R-:W-:Y:S01]  /*59e0*/  IMAD R67, R2.reuse, R11, R67 ;  /* 0x0000000b02437224 */ /* 0x040fe200078e0243 */
[----:B------:R-:W-:Y:S01]  /*59f0*/  LOP3.LUT R11, R3, 0xe6, RZ, 0xfc, !PT ;  /* 0x000000e6030b7812 */ /* 0x000fe200078efcff */
[----:B------:R-:W-:Y:S01]  /*5a00*/  @!P1 IMAD.MOV R49, RZ, RZ, -R49 ;  /* 0x000000ffff319224 */ /* 0x000fe200078e0a31 */
[C---:B------:R-:W-:Y:S01]  /*5a10*/  ISETP.GT.U32.AND P1, PT, R2.reuse, R43, PT ;  /* 0x0000002b0200720c */ /* 0x040fe20003f24070 */
[--C-:B------:R-:W-:Y:S01]  /*5a20*/  @!P4 IMAD.IADD R157, R157, 0x1, -R2.reuse ;  /* 0x000000019d9dc824 */ /* 0x100fe200078e0a02 */
[----:B------:R-:W-:Y:S01]  /*5a30*/  @!P6 IADD3 R47, -R47, RZ, RZ ;  /* 0x000000ff2f2fe210 */ /* 0x000fe20007ffe1ff */
[--C-:B------:R-:W-:Y:S01]  /*5a40*/  @!P3 IMAD.IADD R45, R45, 0x1, -R2.reuse ;  /* 0x000000012d2db824 */ /* 0x100fe200078e0a02 */
[C---:B------:R-:W-:Y:S01]  /*5a50*/  ISETP.GT.U32.AND P6, PT, R2.reuse, R67, PT ;  /* 0x000000430200720c */ /* 0x040fe20003fc4070 */
[----:B------:R-:W-:Y:S01]  /*5a60*/  @!P0 IMAD.MOV R159, RZ, RZ, -R159 ;  /* 0x000000ffff9f8224 */ /* 0x000fe200078e0a9f */
[----:B------:R-:W-:Y:S01]  /*5a70*/  ISETP.GE.AND P4, PT, R13, RZ, PT ;  /* 0x000000ff0d00720c */ /* 0x000fe20003f86270 */
[----:B------:R-:W-:Y:S01]  /*5a80*/  @!P2 IMAD.MOV R51, RZ, RZ, -R51 ;  /* 0x000000ffff33a224 */ /* 0x000fe200078e0a33 */
[----:B------:R-:W-:Y:S01]  /*5a90*/  LOP3.LUT R13, R3, 0xe2, RZ, 0xfc, !PT ;  /* 0x000000e2030d7812 */ /* 0x000fe200078efcff */
[----:B------:R-:W-:Y:S01]  /*5aa0*/  @!P5 IMAD.IADD R151, R151, 0x1, -R2 ;  /* 0x000000019797d824 */ /* 0x000fe200078e0a02 */
[----:B------:R-:W-:-:S02]  /*5ab0*/  ISETP.GT.U32.AND P0, PT, R2, R45, PT ;  /* 0x0000002d0200720c */ /* 0x000fc40003f04070 */
[----:B------:R-:W-:Y:S01]  /*5ac0*/  IABS R41, R13 ;  /* 0x0000000d00297213 */ /* 0x000fe20000000000 */
[--C-:B------:R-:W-:Y:S01]  /*5ad0*/  @!P1 IMAD.IADD R43, R43, 0x1, -R2.reuse ;  /* 0x000000012b2b9824 */ /* 0x100fe200078e0a02 */
[----:B------:R-:W-:Y:S02]  /*5ae0*/  ISETP.GT.U32.AND P2, PT, R2, R155, PT ;  /* 0x0000009b0200720c */ /* 0x000fe40003f44070 */
[----:B------:R-:W-:Y:S01]  /*5af0*/  ISETP.GE.AND P3, PT, R16, RZ, PT ;  /* 0x000000ff1000720c */ /* 0x000fe20003f66270 */
[--C-:B------:R-:W-:Y:S01]  /*5b00*/  @!P6 IMAD.IADD R67, R67, 0x1, -R2.reuse ;  /* 0x000000014343e824 */ /* 0x100fe200078e0a02 */
[C---:B------:R-:W-:Y:S01]  /*5b10*/  ISETP.GT.U32.AND P6, PT, R2.reuse, R43, PT ;  /* 0x0000002b0200720c */ /* 0x040fe20003fc4070 */
[----:B------:R-:W-:Y:S01]  /*5b20*/  IMAD.HI.U32 R9, R7, R41, RZ ;  /* 0x0000002907097227 */ /* 0x000fe200078e00ff */
[C---:B------:R-:W-:Y:S02]  /*5b30*/  ISETP.GT.U32.AND P5, PT, R2.reuse, R151, PT ;  /* 0x000000970200720c */ /* 0x040fe40003fa4070 */
[----:B------:R-:W-:Y:S01]  /*5b40*/  ISETP.GE.AND P1, PT, R13, RZ, PT ;  /* 0x000000ff0d00720c */ /* 0x000fe20003f26270 */
[----:B------:R-:W-:Y:S01]  /*5b50*/  IMAD.MOV R9, RZ, RZ, -R9 ;  /* 0x000000ffff097224 */ /* 0x000fe200078e0a09 */
[----:B------:R-:W-:Y:S01]  /*5b60*/  LOP3.LUT R13, R3, 0xea, RZ, 0xfc, !PT ;  /* 0x000000ea030d7812 */ /* 0x000fe200078efcff */
[----:B------:R-:W-:Y:S01]  /*5b70*/  @!P4 IMAD.MOV R157, RZ, RZ, -R157 ;  /* 0x000000ffff9dc224 */ /* 0x000fe200078e0a9d */
[----:B------:R-:W-:Y:S01]  /*5b80*/  ISETP.GE.AND P4, PT, R17, RZ, PT ;  /* 0x000000ff1100720c */ /* 0x000fe20003f86270 */
[----:B------:R-:W-:Y:S01]  /*5b90*/  IMAD R41, R2, R9, R41 ;  /* 0x0000000902297224 */ /* 0x000fe200078e0229 */
[----:B------:R-:W-:Y:S01]  /*5ba0*/  LOP3.LUT R9, R3, 0xe4, RZ, 0xfc, !PT ;  /* 0x000000e403097812 */ /* 0x000fe200078efcff */
[--C-:B------:R-:W-:Y:S01]  /*5bb0*/  @!P0 IMAD.IADD R45, R45, 0x1, -R2.reuse ;  /* 0x000000012d2d8824 */ /* 0x100fe200078e0a02 */
[----:B------:R-:W-:Y:S01]  /*5bc0*/  ISETP.GE.AND P0, PT, R18, RZ, PT ;  /* 0x000000ff1200720c */ /* 0x000fe20003f06270 */
[--C-:B------:R-:W-:Y:S01]  /*5bd0*/  @!P6 IMAD.IADD R43, R43, 0x1, -R2.reuse ;  /* 0x000000012b2be824 */ /* 0x100fe200078e0a02 */
[----:B------:R-:W-:Y:S01]  /*5be0*/  ISETP.GT.U32.AND P6, PT, R2, R41, PT ;  /* 0x000000290200720c */ /* 0x000fe20003fc4070 */
[--C-:B------:R-:W-:Y:S01]  /*5bf0*/  @!P2 IMAD.IADD R155, R155, 0x1, -R2.reuse ;  /* 0x000000019b9ba824 */ /* 0x100fe200078e0a02 */
[----:B------:R-:W-:Y:S01]  /*5c00*/  IABS R65, R9 ;  /* 0x0000000900417213 */ /* 0x000fe20000000000 */
[----:B------:R-:W-:Y:S01]  /*5c10*/  @!P5 IMAD.IADD R151, R151, 0x1, -R2 ;  /* 0x000000019797d824 */ /* 0x000fe200078e0a02 */
[----:B------:R-:W-:Y:S01]  /*5c20*/  ISETP.GE.AND P2, PT, R12, RZ, PT ;  /* 0x000000ff0c00720c */ /* 0x000fe20003f46270 */
[----:B------:R-:W-:Y:S01]  /*5c30*/  @!P3 IMAD.MOV R155, RZ, RZ, -R155 ;  /* 0x000000ffff9bb224 */ /* 0x000fe200078e0a9b */
[----:B------:R-:W-:Y:S01]  /*5c40*/  ISETP.GT.U32.AND P3, PT, R2, R67, PT ;  /* 0x000000430200720c */ /* 0x000fe20003f64070 */
[----:B------:R-:W-:Y:S01]  /*5c50*/  @!P4 IMAD.MOV R45, RZ, RZ, -R45 ;  /* 0x000000ffff2dc224 */ /* 0x000fe200078e0a2d */
[----:B------:R-:W-:Y:S01]  /*5c60*/  ISETP.GE.AND P4, PT, R9, RZ, PT ;  /* 0x000000ff0900720c */ /* 0x000fe20003f86270 */
[----:B------:R-:W-:Y:S01]  /*5c70*/  IMAD.HI.U32 R9, R7, R65, RZ ;  /* 0x0000004107097227 */ /* 0x000fe200078e00ff */
[----:B------:R-:W-:-:S02]  /*5c80*/  IABS R17, R13 ;  /* 0x0000000d00117213 */ /* 0x000fc40000000000 */
[----:B------:R-:W-:Y:S01]  /*5c90*/  ISETP.GE.AND P5, PT, R19, RZ, PT ;  /* 0x000000ff1300720c */ /* 0x000fe20003fa6270 */
[--C-:B------:R-:W-:Y:S01]  /*5ca0*/  @!P6 IMAD.IADD R41, R41, 0x1, -R2.reuse ;  /* 0x000000012929e824 */ /* 0x100fe200078e0a02 */
[----:B------:R-:W-:Y:S01]  /*5cb0*/  IABS R19, R11 ;  /* 0x0000000b00137213 */ /* 0x000fe20000000000 */
[----:B------:R-:W-:Y:S01]  /*5cc0*/  @!P0 IMAD.MOV R43, RZ, RZ, -R43 ;  /* 0x000000ffff2b8224 */ /* 0x000fe200078e0a2b */
[----:B------:R-:W-:Y:S01]  /*5cd0*/  ISETP.GE.AND P0, PT, R13, RZ, PT ;  /* 0x000000ff0d00720c */ /* 0x000fe20003f06270 */
[----:B------:R-:W-:Y:S01]  /*5ce0*/  IMAD.MOV R13, RZ, RZ, -R9 ;  /* 0x000000ffff0d7224 */ /* 0x000fe200078e0a09 */
[C---:B------:R-:W-:Y:S01]  /*5cf0*/  ISETP.GT.U32.AND P6, PT, R2.reuse, R41, PT ;  /* 0x000000290200720c */ /* 0x040fe20003fc4070 */
[----:B------:R-:W-:Y:S01]  /*5d00*/  @!P2 IMAD.MOV R151, RZ, RZ, -R151 ;  /* 0x000000ffff97a224 */ /* 0x000fe200078e0a97 */
[----:B------:R-:W-:Y:S01]  /*5d10*/  ISETP.GE.AND P2, PT, R11, RZ, PT ;  /* 0x000000ff0b00720c */ /* 0x000fe20003f46270 */
[----:B------:R-:W-:Y:S01]  /*5d20*/  IMAD R65, R2, R13, R65 ;  /* 0x0000000d02417224 */ /* 0x000fe200078e0241 */
[----:B------:R-:W-:Y:S01]  /*5d30*/  LOP3.LUT R12, R3, 0xe8, RZ, 0xfc, !PT ;  /* 0x000000e8030c7812 */ /* 0x000fe200078efcff */
[----:B------:R-:W-:Y:S01]  /*5d40*/  @!P3 IMAD.IADD R67, R67, 0x1, -R2 ;  /* 0x000000014343b824 */ /* 0x000fe200078e0a02 */
[----:B------:R-:W-:Y:S01]  /*5d50*/  IABS R16, R26 ;  /* 0x0000001a00107213 */ /* 0x000fe20000000000 */
[----:B------:R-:W-:Y:S01]  /*5d60*/  IMAD.HI.U32 R11, R7, R19, RZ ;  /* 0x00000013070b7227 */ /* 0x000fe200078e00ff */
[----:B------:R-:W-:-:S02]  /*5d70*/  IABS R63, R12 ;  /* 0x0000000c003f7213 */ /* 0x000fc40000000000 */
[----:B------:R-:W-:Y:S01]  /*5d80*/  ISETP.GE.AND P3, PT, R12, RZ, PT ;  /* 0x000000ff0c00720c */ /* 0x000fe20003f66270 */
[----:B------:R-:W-:Y:S01]  /*5d90*/  @!P5 IMAD.MOV R67, RZ, RZ, -R67 ;  /* 0x000000ffff43d224 */ /* 0x000fe200078e0a43 */
[----:B------:R-:W-:Y:S01]  /*5da0*/  ISETP.GE.AND P5, PT, R15, RZ, PT ;  /* 0x000000ff0f00720c */ /* 0x000fe20003fa6270 */
[----:B------:R-:W-:Y:S01]  /*5db0*/  IMAD.MOV R15, RZ, RZ, -R11 ;  /* 0x000000ffff0f7224 */ /* 0x000fe200078e0a0b */
[----:B------:R-:W-:Y:S01]  /*5dc0*/  @!P6 IADD3 R41, R41, -R2, RZ ;  /* 0x800000022929e210 */ /* 0x000fe20007ffe0ff */
[----:B------:R-:W-:Y:S01]  /*5dd0*/  IMAD.HI.U32 R12, R7, R63, RZ ;  /* 0x0000003f070c7227 */ /* 0x000fe200078e00ff */
[C---:B------:R-:W-:Y:S02]  /*5de0*/  ISETP.GT.U32.AND P6, PT, R2.reuse, R65, PT ;  /* 0x000000410200720c */ /* 0x040fe40003fc4070 */
[----:B------:R-:W-:Y:S01]  /*5df0*/  IABS R18, R28 ;  /* 0x0000001c00127213 */ /* 0x000fe20000000000 */
[----:B------:R-:W-:Y:S01]  /*5e00*/  IMAD R19, R2, R15, R19 ;  /* 0x0000000f02137224 */ /* 0x000fe200078e0213 */
[----:B------:R-:W-:Y:S01]  /*5e10*/  IABS R15, R20 ;  /* 0x00000014000f7213 */ /* 0x000fe20000000000 */
[----:B------:R-:W-:-:S02]  /*5e20*/  @!P1 IMAD.MOV R41, RZ, RZ, -R41 ;  /* 0x000000ffff299224 */ /* 0x000fc400078e0a29 */
[----:B------:R-:W-:Y:S01]  /*5e30*/  IMAD.MOV R12, RZ, RZ, -R12 ;  /* 0x000000ffff0c7224 */ /* 0x000fe200078e0a0c */
[----:B------:R-:W-:Y:S01]  /*5e40*/  ISETP.GT.U32.AND P1, PT, R2, R19, PT ;  /* 0x000000130200720c */ /* 0x000fe20003f24070 */
[----:B------:R-:W-:-:S04]  /*5e50*/  IMAD.HI.U32 R9, R7, R17, RZ ;  /* 0x0000001107097227 */ /* 0x000fc800078e00ff */
[----:B------:R-:W-:Y:S02]  /*5e60*/  @!P6 IMAD.IADD R65, R65, 0x1, -R2 ;  /* 0x000000014141e824 */ /* 0x000fe400078e0a02 */
[C---:B------:R-:W-:Y:S02]  /*5e70*/  IMAD R63, R2.reuse, R12, R63 ;  /* 0x0000000c023f7224 */ /* 0x040fe400078e023f */
[----:B------:R-:W-:Y:S01]  /*5e80*/  IMAD.MOV R9, RZ, RZ, -R9 ;  /* 0x000000ffff097224 */ /* 0x000fe200078e0a09 */
[----:B------:R-:W-:Y:S01]  /*5e90*/  ISETP.GT.U32.AND P6, PT, R2, R65, PT ;  /* 0x000000410200720c */ /* 0x000fe20003fc4070 */
[----:B------:R-:W-:-:S04]  /*5ea0*/  IMAD.HI.U32 R11, R7, R61, RZ ;  /* 0x0000003d070b7227 */ /* 0x000fc800078e00ff */
[----:B------:R-:W-:Y:S02]  /*5eb0*/  @!P1 IMAD.IADD R19, R19, 0x1, -R2 ;  /* 0x0000000113139824 */ /* 0x000fe400078e0a02 */
[C---:B------:R-:W-:Y:S02]  /*5ec0*/  IMAD R17, R2.reuse, R9, R17 ;  /* 0x0000000902117224 */ /* 0x040fe400078e0211 */
[----:B------:R-:W-:Y:S01]  /*5ed0*/  IMAD.HI.U32 R9, R7, R15, RZ ;  /* 0x0000000f07097227 */ /* 0x000fe200078e00ff */
[----:B------:R-:W-:-:S03]  /*5ee0*/  ISETP.GT.U32.AND P1, PT, R2, R19, PT ;  /* 0x000000130200720c */ /* 0x000fc60003f24070 */
[--C-:B------:R-:W-:Y:S01]  /*5ef0*/  @!P6 IMAD.IADD R65, R65, 0x1, -R2.reuse ;  /* 0x000000014141e824 */ /* 0x100fe200078e0a02 */
[C---:B------:R-:W-:Y:S01]  /*5f00*/  ISETP.GT.U32.AND P6, PT, R2.reuse, R63, PT ;  /* 0x0000003f0200720c */ /* 0x040fe20003fc4070 */
[----:B------:R-:W-:Y:S02]  /*5f10*/  IMAD.MOV R11, RZ, RZ, -R11 ;  /* 0x000000ffff0b7224 */ /* 0x000fe400078e0a0b */
[----:B------:R-:W-:Y:S02]  /*5f20*/  IMAD.MOV R9, RZ, RZ, -R9 ;  /* 0x000000ffff097224 */ /* 0x000fe400078e0a09 */
[C---:B------:R-:W-:Y:S02]  /*5f30*/  IMAD R61, R2.reuse, R11, R61 ;  /* 0x0000000b023d7224 */ /* 0x040fe400078e023d */
[C---:B------:R-:W-:Y:S02]  /*5f40*/  IMAD R15, R2.reuse, R9, R15 ;  /* 0x00000009020f7224 */ /* 0x040fe400078e020f */
[----:B------:R-:W-:Y:S01]  /*5f50*/  @!P1 IMAD.IADD R19, R19, 0x1, -R2 ;  /* 0x0000000113139824 */ /* 0x000fe200078e0a02 */
[----:B------:R-:W-:Y:S01]  /*5f60*/  ISETP.GT.U32.AND P1, PT, R2, R17, PT ;  /* 0x000000110200720c */ /* 0x000fe20003f24070 */
[----:B------:R-:W-:-:S04]  /*5f70*/  IMAD.HI.U32 R9, R7, R39, RZ ;  /* 0x0000002707097227 */ /* 0x000fc800078e00ff */
[----:B------:R-:W-:Y:S02]  /*5f80*/  @!P6 IMAD.IADD R63, R63, 0x1, -R2 ;  /* 0x000000013f3fe824 */ /* 0x000fe400078e0a02 */
[----:B------:R-:W-:Y:S01]  /*5f90*/  @!P4 IMAD.MOV R65, RZ, RZ, -R65 ;  /* 0x000000ffff41c224 */ /* 0x000fe200078e0a41 */
[C---:B------:R-:W-:Y:S01]  /*5fa0*/  ISETP.GT.U32.AND P4, PT, R2.reuse, R61, PT ;  /* 0x0000003d0200720c */ /* 0x040fe20003f84070 */
[----:B------:R-:W-:Y:S01]  /*5fb0*/  IMAD.HI.U32 R11, R7, R16, RZ ;  /* 0x00000010070b7227 */ /* 0x000fe200078e00ff */
[----:B------:R-:W-:-:S03]  /*5fc0*/  ISETP.GT.U32.AND P6, PT, R2, R63, PT ;  /* 0x0000003f0200720c */ /* 0x000fc60003fc4070 */
[----:B------:R-:W-:Y:S02]  /*5fd0*/  IMAD.MOV R9, RZ, RZ, -R9 ;  /* 0x000000ffff097224 */ /* 0x000fe400078e0a09 */
[----:B------:R-:W-:Y:S01]  /*5fe0*/  @!P2 IMAD.MOV R19, RZ, RZ, -R19 ;  /* 0x000000ffff13a224 */ /* 0x000fe200078e0a13 */
[----:B------:R-:W-:Y:S01]  /*5ff0*/  ISETP.GT.U32.AND P2, PT, R2, R15, PT ;  /* 0x0000000f0200720c */ /* 0x000fe20003f44070 */
[----:B------:R-:W-:Y:S02]  /*6000*/  IMAD.MOV R11, RZ, RZ, -R11 ;  /* 0x000000ffff0b7224 */ /* 0x000fe400078e0a0b */
[----:B------:R-:W-:-:S04]  /*6010*/  IMAD.HI.U32 R12, R7, R18, RZ ;  /* 0x00000012070c7227 */ /* 0x000fc800078e00ff */
[C---:B------:R-:W-:Y:S02]  /*6020*/  IMAD R39, R2.reuse, R9, R39 ;  /* 0x0000000902277224 */ /* 0x040fe400078e0227 */
[C---:B------:R-:W-:Y:S02]  /*6030*/  IMAD R9, R2.reuse, R11, R16 ;  /* 0x0000000b02097224 */ /* 0x040fe400078e0210 */
[----:B------:R-:W-:Y:S01]  /*6040*/  IMAD.MOV R35, RZ, RZ, -R12 ;  /* 0x000000ffff237224 */ /* 0x000fe200078e0a0c */
[----:B------:R-:W-:Y:S01]  /*6050*/  LOP3.LUT R12, R3, 0xfc, RZ, 0xfc, !PT ;  /* 0x000000fc030c7812 */ /* 0x000fe200078efcff */
[--C-:B------:R-:W-:Y:S01]  /*6060*/  @!P1 IMAD.IADD R17, R17, 0x1, -R2.reuse ;  /* 0x0000000111119824 */ /* 0x100fe200078e0a02 */
[C---:B------:R-:W-:Y:S01]  /*6070*/  ISETP.GT.U32.AND P1, PT, R2.reuse, R9, PT ;  /* 0x000000090200720c */ /* 0x040fe20003f24070 */
[----:B------:R-:W-:Y:S01]  /*6080*/  @!P6 IMAD.IADD R63, R63, 0x1, -R2 ;  /* 0x000000013f3fe824 */ /* 0x000fe200078e0a02 */
[C---:B------:R-:W-:Y:S01]  /*6090*/  ISETP.GT.U32.AND P6, PT, R2.reuse, R39, PT ;  /* 0x000000270200720c */ /* 0x040fe20003fc4070 */
[C---:B------:R-:W-:Y:S01]  /*60a0*/  IMAD R11, R2.reuse, R35, R18 ;  /* 0x00000023020b7224 */ /* 0x040fe200078e0212 */
[----:B------:R-:W-:Y:S01]  /*60b0*/  IABS R35, R32 ;  /* 0x0000002000237213 */ /* 0x000fe20000000000 */
[----:B------:R-:W-:Y:S01]  /*60c0*/  @!P4 IMAD.IADD R61, R61, 0x1, -R2 ;  /* 0x000000013d3dc824 */ /* 0x000fe200078e0a02 */
[----:B------:R-:W-:Y:S01]  /*60d0*/  ISETP.GT.U32.AND P4, PT, R2, R17, PT ;  /* 0x000000110200720c */ /* 0x000fe20003f84070 */
[----:B------:R-:W-:Y:S01]  /*60e0*/  IMAD.HI.U32 R13, R7, R37, RZ ;  /* 0x00000025070d7227 */ /* 0x000fe200078e00ff */
[----:B------:R-:W-:-:S02]  /*60f0*/  LOP3.LUT R18, R3, 0xfa, RZ, 0xfc, !PT ;  /* 0x000000fa03127812 */ /* 0x000fc400078efcff */
[----:B------:R-:W-:Y:S01]  /*6100*/  IABS R16, R12 ;  /* 0x0000000c00107213 */ /* 0x000fe20000000000 */
[----:B------:R-:W-:Y:S01]  /*6110*/  @!P2 IMAD.IADD R15, R15, 0x1, -R2 ;  /* 0x000000010f0fa824 */ /* 0x000fe200078e0a02 */
[C---:B------:R-:W-:Y:S01]  /*6120*/  ISETP.GT.U32.AND P2, PT, R2.reuse, R61, PT ;  /* 0x0000003d0200720c */ /* 0x040fe20003f44070 */
[----:B------:R-:W-:Y:S02]  /*6130*/  IMAD.MOV R13, RZ, RZ, -R13 ;  /* 0x000000ffff0d7224 */ /* 0x000fe400078e0a0d */
[----:B------:R-:W-:Y:S01]  /*6140*/  IMAD.HI.U32 R3, R7, R35, RZ ;  /* 0x0000002307037227 */ /* 0x000fe200078e00ff */
[----:B------:R-:W-:Y:S02]  /*6150*/  @!P6 IADD3 R39, R39, -R2, RZ ;  /* 0x800000022727e210 */ /* 0x000fe40007ffe0ff */
[C---:B------:R-:W-:Y:S01]  /*6160*/  ISETP.GT.U32.AND P6, PT, R2.reuse, R15, PT ;  /* 0x0000000f0200720c */ /* 0x040fe20003fc4070 */
[----:B------:R-:W-:Y:S01]  /*6170*/  IMAD R37, R2, R13, R37 ;  /* 0x0000000d02257224 */ /* 0x000fe200078e0225 */
[----:B------:R-:W-:Y:S01]  /*6180*/  IABS R13, R18 ;  /* 0x00000012000d7213 */ /* 0x000fe20000000000 */
[----:B------:R-:W-:-:S02]  /*6190*/  IMAD.MOV R3, RZ, RZ, -R3 ;  /* 0x000000ffff037224 */ /* 0x000fc400078e0a03 */
[--C-:B------:R-:W-:Y:S01]  /*61a0*/  @!P1 IMAD.IADD R9, R9, 0x1, -R2.reuse ;  /* 0x0000000109099824 */ /* 0x100fe200078e0a02 */
[C---:B------:R-:W-:Y:S01]  /*61b0*/  ISETP.GT.U32.AND P1, PT, R2.reuse, R39, PT ;  /* 0x000000270200720c */ /* 0x040fe20003f24070 */
[C---:B------:R-:W-:Y:S02]  /*61c0*/  IMAD R35, R2.reuse, R3, R35 ;  /* 0x0000000302237224 */ /* 0x040fe400078e0223 */
[----:B------:R-:W-:Y:S01]  /*61d0*/  @!P4 IMAD.IADD R17, R17, 0x1, -R2 ;  /* 0x000000011111c824 */ /* 0x000fe200078e0a02 */
[----:B------:R-:W-:Y:S01]  /*61e0*/  ISETP.GT.U32.AND P4, PT, R2, R11, PT ;  /* 0x0000000b0200720c */ /* 0x000fe20003f84070 */
[----:B------:R-:W-:-:S04]  /*61f0*/  IMAD.HI.U32 R3, R7, R13, RZ ;  /* 0x0000000d07037227 */ /* 0x000fc800078e00ff */
[----:B------:R-:W-:-:S04]  /*6200*/  IMAD.HI.U32 R7, R7, R16, RZ ;  /* 0x0000001007077227 */ /* 0x000fc800078e00ff */
[----:B------:R-:W-:Y:S01]  /*6210*/  @!P3 IMAD.MOV R63, RZ, RZ, -R63 ;  /* 0x000000ffff3fb224 */ /* 0x000fe200078e0a3f */
[C---:B------:R-:W-:Y:S01]  /*6220*/  ISETP.GT.U32.AND P3, PT, R2.reuse, R9, PT ;  /* 0x000000090200720c */ /* 0x040fe20003f64070 */
[----:B------:R-:W-:Y:S01]  /*6230*/  @!P2 IMAD.IADD R61, R61, 0x1, -R2 ;  /* 0x000000013d3da824 */ /* 0x000fe200078e0a02 */
[C---:B------:R-:W-:Y:S01]  /*6240*/  ISETP.GT.U32.AND P2, PT, R2.reuse, R37, PT ;  /* 0x000000250200720c */ /* 0x040fe20003f44070 */
[----:B------:R-:W-:Y:S02]  /*6250*/  IMAD.MOV R3, RZ, RZ, -R3 ;  /* 0x000000ffff037224 */ /* 0x000fe400078e0a03 */
[----:B------:R-:W-:Y:S02]  /*6260*/  IMAD.MOV R7, RZ, RZ, -R7 ;  /* 0x000000ffff077224 */ /* 0x000fe400078e0a07 */
[C---:B------:R-:W-:Y:S02]  /*6270*/  IMAD R13, R2.reuse, R3, R13 ;  /* 0x00000003020d7224 */ /* 0x040fe400078e020d */
[----:B------:R-:W-:-:S02]  /*6280*/  IMAD R16, R2, R7, R16 ;  /* 0x0000000702107224 */ /* 0x000fc400078e0210 */
[--C-:B------:R-:W-:Y:S01]  /*6290*/  @!P6 IMAD.IADD R15, R15, 0x1, -R2.reuse ;  /* 0x000000010f0fe824 */ /* 0x100fe200078e0a02 */
[C---:B------:R-:W-:Y:S01]  /*62a0*/  ISETP.GT.U32.AND P6, PT, R2.reuse, R35, PT ;  /* 0x000000230200720c */ /* 0x040fe20003fc4070 */
[--C-:B------:R-:W-:Y:S01]  /*62b0*/  @!P1 IMAD.IADD R39, R39, 0x1, -R2.reuse ;  /* 0x0000000127279824 */ /* 0x100fe200078e0a02 */
[C---:B------:R-:W-:Y:S01]  /*62c0*/  ISETP.GT.U32.AND P1, PT, R2.reuse, R13, PT ;  /* 0x0000000d0200720c */ /* 0x040fe20003f24070 */
[--C-:B------:R-:W-:Y:S01]  /*62d0*/  @!P4 IMAD.IADD R11, R11, 0x1, -R2.reuse ;  /* 0x000000010b0bc824 */ /* 0x100fe200078e0a02 */
[----:B------:R-:W-:Y:S01]  /*62e0*/  ISETP.GT.U32.AND P4, PT, R2, R16, PT ;  /* 0x000000100200720c */ /* 0x000fe20003f84070 */
[--C-:B------:R-:W-:Y:S01]  /*62f0*/  @!P3 IMAD.IADD R9, R9, 0x1, -R2.reuse ;  /* 0x000000010909b824 */ /* 0x100fe200078e0a02 */
[----:B------:R-:W-:Y:S01]  /*6300*/  ISETP.GE.AND P3, PT, R20, RZ, PT ;  /* 0x000000ff1400720c */ /* 0x000fe20003f66270 */
[----:B------:R-:W-:Y:S01]  /*6310*/  @!P2 IMAD.IADD R37, R37, 0x1, -R2 ;  /* 0x000000012525a824 */ /* 0x000fe200078e0a02 */
[----:B------:R-:W-:Y:S01]  /*6320*/  ISETP.GE.AND P2, PT, R24, RZ, PT ;  /* 0x000000ff1800720c */ /* 0x000fe20003f46270 */
[----:B------:R-:W-:Y:S01]  /*6330*/  @!P0 IMAD.MOV R17, RZ, RZ, -R17 ;  /* 0x000000ffff118224 */ /* 0x000fe200078e0a11 */
[----:B------:R-:W-:Y:S01]  /*6340*/  ISETP.GT.U32.AND P0, PT, R2, R11, PT ;  /* 0x0000000b0200720c */ /* 0x000fe20003f04070 */
[----:B------:R-:W-:-:S02]  /*6350*/  @!P5 IMAD.MOV R61, RZ, RZ, -R61 ;  /* 0x000000ffff3dd224 */ /* 0x000fc400078e0a3d */
[--C-:B------:R-:W-:Y:S01]  /*6360*/  @!P6 IMAD.IADD R35, R35, 0x1, -R2.reuse ;  /* 0x000000012323e824 */ /* 0x100fe200078e0a02 */
[----:B------:R-:W-:Y:S01]  /*6370*/  ISETP.GE.AND P6, PT, R26, RZ, PT ;  /* 0x000000ff1a00720c */ /* 0x000fe20003fc6270 */
[--C-:B------:R-:W-:Y:S01]  /*6380*/  @!P1 IMAD.IADD R13, R13, 0x1, -R2.reuse ;  /* 0x000000010d0d9824 */ /* 0x100fe200078e0a02 */
[----:B------:R-:W-:Y:S01]  /*6390*/  ISETP.GE.AND P1, PT, R252, UR6, PT ;  /* 0x00000006fc007c0c */ /* 0x000fe2000bf26270 */
[--C-:B------:R-:W-:Y:S01]  /*63a0*/  @!P4 IMAD.IADD R16, R16, 0x1, -R2.reuse ;  /* 0x000000011010c824 */ /* 0x100fe200078e0a02 */
[C---:B------:R-:W-:Y:S01]  /*63b0*/  ISETP.GT.U32.AND P4, PT, R2.reuse, R37, PT ;  /* 0x000000250200720c */ /* 0x040fe20003f84070 */
[----:B------:R-:W-:Y:S01]  /*63c0*/  @!P3 IMAD.MOV R15, RZ, RZ, -R15 ;  /* 0x000000ffff0fb224 */ /* 0x000fe200078e0a0f */
[C---:B------:R-:W-:Y:S01]  /*63d0*/  ISETP.GT.U32.AND P3, PT, R2.reuse, R35, PT ;  /* 0x000000230200720c */ /* 0x040fe20003f64070 */
[----:B------:R-:W-:Y:S01]  /*63e0*/  @!P2 IMAD.MOV R39, RZ, RZ, -R39 ;  /* 0x000000ffff27a224 */ /* 0x000fe200078e0a27 */
[C---:B------:R-:W-:Y:S01]  /*63f0*/  ISETP.GT.U32.AND P5, PT, R2.reuse, R13, PT ;  /* 0x0000000d0200720c */ /* 0x040fe20003fa4070 */
[----:B------:R-:W-:Y:S01]  /*6400*/  IMAD.U32 R3, RZ, RZ, UR5 ;  /* 0x00000005ff037e24 */ /* 0x000fe2000f8e00ff */
[----:B------:R-:W-:Y:S01]  /*6410*/  ISETP.GT.U32.AND P2, PT, R2, R16, PT ;  /* 0x000000100200720c */ /* 0x000fe20003f44070 */
[----:B------:R-:W-:Y:S01]  /*6420*/  IMAD.MOV.U32 R7, RZ, RZ, R9 ;  /* 0x000000ffff077224 */ /* 0x000fe200078e0009 */
[----:B------:R-:W-:Y:S01]  /*6430*/  ULDC.64 UR6, c[0x0][0x218] ;  /* 0x0000860000067ab9 */ /* 0x000fe20000000a00 */
[--C-:B------:R-:W-:Y:S01]  /*6440*/  @!P0 IMAD.IADD R11, R11, 0x1, -R2.reuse ;  /* 0x000000010b0b8824 */ /* 0x100fe200078e0a02 */
[----:B------:R-:W-:Y:S01]  /*6450*/  SEL R3, R3, RZ, !P1 ;  /* 0x000000ff03037207 */ /* 0x000fe20004800000 */
[----:B------:R-:W-:Y:S01]  /*6460*/  ULDC UR5, c[0x0][0x240] ;  /* 0x0000900000057ab9 */ /* 0x000fe20000000800 */
[----:B------:R-:W-:Y:S01]  /*6470*/  @!P6 IADD3 R7, -R7, RZ, RZ ;  /* 0x000000ff0707e210 */ /* 0x000fe20007ffe1ff */
[--C-:B------:R-:W-:Y:S01]  /*6480*/  @!P4 IMAD.IADD R37, R37, 0x1, -R2.reuse ;  /* 0x000000012525c824 */ /* 0x100fe200078e0a02 */
[----:B------:R-:W-:Y:S01]  /*6490*/  ISETP.NE.U32.AND P1, PT, R3, RZ, PT ;  /* 0x000000ff0300720c */ /* 0x000fe20003f25070 */
[--C-:B------:R-:W-:Y:S01]  /*64a0*/  @!P3 IMAD.IADD R35, R35, 0x1, -R2.reuse ;  /* 0x000000012323b824 */ /* 0x100fe200078e0a02 */
[----:B------:R-:W-:Y:S01]  /*64b0*/  ISETP.GE.AND P3, PT, R18, RZ, PT ;  /* 0x000000ff1200720c */ /* 0x000fe20003f66270 */
[--C-:B------:R-:W-:Y:S01]  /*64c0*/  @!P5 IMAD.IADD R13, R13, 0x1, -R2.reuse ;  /* 0x000000010d0dd824 */ /* 0x100fe200078e0a02 */
[----:B------:R-:W-:Y:S01]  /*64d0*/  ISETP.GE.AND P4, PT, R32, RZ, PT ;  /* 0x000000ff2000720c */ /* 0x000fe20003f86270 */
[----:B------:R-:W-:Y:S01]  /*64e0*/  @!P2 IMAD.IADD R16, R16, 0x1, -R2 ;  /* 0x000000011010a824 */ /* 0x000fe200078e0a02 */
[----:B------:R-:W-:Y:S01]  /*64f0*/  ISETP.GE.AND P5, PT, R12, RZ, PT ;  /* 0x000000ff0c00720c */ /* 0x000fe20003fa6270 */
[----:B------:R-:W3:Y:S01]  /*6500*/  LDC.64 R2, c[0x0][0x238] ;  /* 0x00008e00ff027b82 */ /* 0x000ee20000000a00 */
[----:B------:R-:W-:Y:S01]  /*6510*/  ISETP.GE.AND P6, PT, R28, RZ, PT ;  /* 0x000000ff1c00720c */ /* 0x000fe20003fc6270 */
[----:B------:R-:W-:Y:S01]  /*6520*/  IMAD.MOV.U32 R9, RZ, RZ, R11 ;  /* 0x000000ffff097224 */ /* 0x000fe200078e000b */
[----:B------:R-:W-:Y:S01]  /*6530*/  ISETP.GE.AND P0, PT, R30, RZ, PT ;  /* 0x000000ff1e00720c */ /* 0x000fe20003f06270 */
[----:B------:R-:W-:Y:S01]  /*6540*/  IMAD.MOV.U32 R11, RZ, RZ, R13 ;  /* 0x000000ffff0b7224 */ /* 0x000fe200078e000d */
[----:B------:R-:W-:Y:S01]  /*6550*/  ISETP.GE.AND P2, PT, R23, RZ, PT ;  /* 0x000000ff1700720c */ /* 0x000fe20003f46270 */
[----:B------:R-:W-:Y:S01]  /*6560*/  IMAD.MOV.U32 R13, RZ, RZ, R16 ;  /* 0x000000ffff0d7224 */ /* 0x000fe200078e0010 */
[----:B------:R-:W-:Y:S01]  /*6570*/  LOP3.LUT R12, RZ, R36, RZ, 0x33, !PT ;  /* 0x00000024ff0c7212 */ /* 0x000fe200078e33ff */
[----:B------:R-:W-:Y:S01]  /*6580*/  @!P3 IMAD.MOV R11, RZ, RZ, -R11 ;  /* 0x000000ffff0bb224 */ /* 0x000fe200078e0a0b */
[----:B------:R-:W-:Y:S01]  /*6590*/  ISETP.GE.AND P3, PT, R152, RZ, PT ;  /* 0x000000ff9800720c */ /* 0x000fe20003f66270 */
[----:B------:R-:W-:Y:S01]  /*65a0*/  @!P4 IMAD.MOV R35, RZ, RZ, -R35 ;  /* 0x000000ffff23c224 */ /* 0x000fe200078e0a23 */
[----:B------:R-:W-:Y:S01]  /*65b0*/  ISETP.GE.AND P4, PT, R154, RZ, PT ;  /* 0x000000ff9a00720c */ /* 0x000fe20003f86270 */
[----:B------:R-:W-:Y:S01]  /*65c0*/  @!P5 IMAD.MOV R13, RZ, RZ, -R13 ;  /* 0x000000ffff0dd224 */ /* 0x000fe200078e0a0d */
[----:B------:R-:W-:Y:S01]  /*65d0*/  ISETP.GE.AND P5, PT, R153, RZ, PT ;  /* 0x000000ff9900720c */ /* 0x000fe20003fa6270 */
[----:B------:R-:W-:Y:S01]  /*65e0*/  @!P6 IMAD.MOV R9, RZ, RZ, -R9 ;  /* 0x000000ffff09e224 */ /* 0x000fe200078e0a09 */
[----:B------:R-:W-:Y:S01]  /*65f0*/  ISETP.NE.AND P6, PT, R36, RZ, PT ;  /* 0x000000ff2400720c */ /* 0x000fe20003fc5270 */
[----:B------:R-:W-:Y:S01]  /*6600*/  @!P0 IMAD.MOV R37, RZ, RZ, -R37 ;  /* 0x000000ffff258224 */ /* 0x000fe200078e0a25 */
[----:B------:R-:W-:Y:S01]  /*6610*/  ISETP.NE.AND P0, PT, R34, RZ, PT ;  /* 0x000000ff2200720c */ /* 0x000fe20003f05270 */
[----:B------:R-:W-:Y:S01]  /*6620*/  IMAD.MOV.U32 R30, RZ, RZ, R5 ;  /* 0x000000ffff1e7224 */ /* 0x000fe200078e0005 */
[C---:B------:R-:W-:Y:S01]  /*6630*/  SEL R28, R12.reuse, R25, !P6 ;  /* 0x000000190c1c7207 */ /* 0x040fe20007000000 */
[----:B------:R-:W-:Y:S01]  /*6640*/  @!P2 IMAD.MOV R0, RZ, RZ, -R0 ;  /* 0x000000ffff00a224 */ /* 0x000fe200078e0a00 */
[C---:B------:R-:W-:Y:S01]  /*6650*/  SEL R24, R12.reuse, R27, !P6 ;  /* 0x0000001b0c187207 */ /* 0x040fe20007000000 */
[----:B------:R-:W-:Y:S01]  /*6660*/  @!P3 IMAD.MOV R4, RZ, RZ, -R4 ;  /* 0x000000ffff04b224 */ /* 0x000fe200078e0a04 */
[----:B------:R-:W-:Y:S01]  /*6670*/  SEL R20, R12, R29, !P6 ;  /* 0x0000001d0c147207 */ /* 0x000fe20007000000 */
[----:B---3--:R-:W-:Y:S01]  /*6680*/  IMAD R32, R252, R3, RZ ;  /* 0x00000003fc207224 */ /* 0x008fe200078e02ff */
[C---:B------:R-:W-:Y:S01]  /*6690*/  SEL R27, R12.reuse, R55, !P6 ;  /* 0x000000370c1b7207 */ /* 0x040fe20007000000 */
[----:B------:R-:W-:Y:S01]  /*66a0*/  @!P4 IMAD.MOV R30, RZ, RZ, -R30 ;  /* 0x000000ffff1ec224 */ /* 0x000fe200078e0a1e */
[C---:B------:R-:W-:Y:S01]  /*66b0*/  SEL R25, R12.reuse, R57, !P6 ;  /* 0x000000390c197207 */ /* 0x040fe20007000000 */
[----:B------:R-:W-:Y:S01]  /*66c0*/  @!P5 IMAD.MOV R6, RZ, RZ, -R6 ;  /* 0x000000ffff06d224 */ /* 0x000fe200078e0a06 */
[----:B------:R-:W-:Y:S01]  /*66d0*/  SEL R26, R12, R21, !P6 ;  /* 0x000000150c1a7207 */ /* 0x000fe20007000000 */
[----:B------:R-:W-:Y:S01]  /*66e0*/  IMAD R28, R28, UR33, RZ ;  /* 0x000000211c1c7c24 */ /* 0x000fe2000f8e02ff */
[----:B------:R-:W-:Y:S01]  /*66f0*/  SEL R29, R12, R53, !P6 ;  /* 0x000000350c1d7207 */ /* 0x000fe20007000000 */
[----:B------:R-:W-:Y:S01]  /*6700*/  IMAD R24, R24, UR33, RZ ;  /* 0x0000002118187c24 */ /* 0x000fe2000f8e02ff */
[----:B------:R-:W-:Y:S01]  /*6710*/  SEL R57, R12, R8, !P6 ;  /* 0x000000080c397207 */ /* 0x000fe20007000000 */
[----:B------:R-:W-:Y:S01]  /*6720*/  IMAD R26, R26, UR31, RZ ;  /* 0x0000001f1a1a7c24 */ /* 0x000fe2000f8e02ff */
[----:B------:R-:W-:Y:S01]  /*6730*/  SEL R55, R12, R10, !P6 ;  /* 0x0000000a0c377207 */ /* 0x000fe20007000000 */
[----:B------:R-:W-:Y:S01]  /*6740*/  IMAD R20, R20, UR33, RZ ;  /* 0x0000002114147c24 */ /* 0x000fe2000f8e02ff */
[C---:B------:R-:W-:Y:S01]  /*6750*/  SEL R21, R12.reuse, R59, !P6 ;  /* 0x0000003b0c157207 */ /* 0x040fe20007000000 */
[----:B------:R-:W-:Y:S01]  /*6760*/  IMAD R29, R29, UR33, RZ ;  /* 0x000000211d1d7c24 */ /* 0x000fe2000f8e02ff */
[C---:B------:R-:W-:Y:S01]  /*6770*/  SEL R148, R12.reuse, R69, !P6 ;  /* 0x000000450c947207 */ /* 0x040fe20007000000 */
[----:B------:R-:W-:Y:S01]  /*6780*/  IMAD R27, R27, UR33, RZ ;  /* 0x000000211b1b7c24 */ /* 0x000fe2000f8e02ff */
[C---:B------:R-:W-:Y:S01]  /*6790*/  SEL R146, R12.reuse, R71, !P6 ;  /* 0x000000470c927207 */ /* 0x040fe20007000000 */
[----:B------:R-:W-:Y:S01]  /*67a0*/  IMAD R25, R25, UR33, RZ ;  /* 0x0000002119197c24 */ /* 0x000fe2000f8e02ff */
[C---:B------:R-:W-:Y:S01]  /*67b0*/  SEL R144, R12.reuse, R73, !P6 ;  /* 0x000000490c907207 */ /* 0x040fe20007000000 */
[----:B------:R-:W-:Y:S01]  /*67c0*/  IMAD R21, R21, UR33, RZ ;  /* 0x0000002115157c24 */ /* 0x000fe2000f8e02ff */
        /* <DEDUP_REMOVED lines=39> */
[----:B------:R-:W-:Y:S01]  /*6a40*/  ULDC UR31, c[0x0][0x240] ;  /* 0x00009000001f7ab9 */ /* 0x000fe20000000800 */
[C---:B------:R-:W-:Y:S01]  /*6a50*/  SEL R33, R12.reuse, R33, !P6 ;  /* 0x000000210c217207 */ /* 0x040fe20007000000 */
[----:B------:R-:W-:Y:S01]  /*6a60*/  ULDC UR35, c[0x0][0x240] ;  /* 0x0000900000237ab9 */ /* 0x000fe20000000800 */
[C---:B------:R-:W-:Y:S01]  /*6a70*/  SEL R31, R12.reuse, R31, !P6 ;  /* 0x0000001f0c1f7207 */ /* 0x040fe20007000000 */
[----:B------:R-:W-:Y:S01]  /*6a80*/  ULDC UR37, c[0x0][0x240] ;  /* 0x0000900000257ab9 */ /* 0x000fe20000000800 */
        /* <DEDUP_REMOVED lines=82> */
[C---:B------:R-:W-:Y:S01]  /*6fb0*/  SEL R88, R12.reuse, R201, !P6 ;  /* 0x000000c90c587207 */ /* 0x040fe20007000000 */
[----:B------:R-:W-:Y:S01]  /*6fc0*/  ULDC UR34, c[0x0][0x240] ;  /* 0x0000900000227ab9 */ /* 0x000fe20000000800 */
[----:B------:R-:W-:Y:S01]  /*6fd0*/  SEL R87, R12, R203, !P6 ;  /* 0x000000cb0c577207 */ /* 0x000fe20007000000 */
[----:B------:R-:W-:Y:S01]  /*6fe0*/  IMAD R90, R90, UR32, RZ ;  /* 0x000000205a5a7c24 */ /* 0x000fe2000f8e02ff */
[C---:B------:R-:W-:Y:S01]  /*6ff0*/  SEL R86, R12.reuse, R205, !P6 ;  /* 0x000000cd0c567207 */ /* 0x040fe20007000000 */
[----:B------:R-:W-:Y:S01]  /*7000*/  IMAD R89, R89, UR33, RZ ;  /* 0x0000002159597c24 */ /* 0x000fe2000f8e02ff */
[----:B------:R-:W-:Y:S01]  /*7010*/  SEL R85, R12, R207, !P6 ;  /* 0x000000cf0c557207 */ /* 0x000fe20007000000 */
[----:B------:R-:W-:Y:S01]  /*7020*/  IMAD R88, R88, UR34, RZ ;  /* 0x0000002258587c24 */ /* 0x000fe2000f8e02ff */
[C---:B------:R-:W-:Y:S01]  /*7030*/  SEL R84, R12.reuse, R209, !P6 ;  /* 0x000000d10c547207 */ /* 0x040fe20007000000 */
[----:B------:R-:W-:Y:S01]  /*7040*/  ULDC UR36, c[0x0][0x240] ;  /* 0x0000900000247ab9 */ /* 0x000fe20000000800 */
[C---:B------:R-:W-:Y:S01]  /*7050*/  SEL R83, R12.reuse, R211, !P6 ;  /* 0x000000d30c537207 */ /* 0x040fe20007000000 */
        /* <DEDUP_REMOVED lines=79> */
[----:B------:R-:W-:Y:S01]  /*7550*/  SEL R16, R12, R61, !P6 ;  /* 0x0000003d0c107207 */ /* 0x000fe20007000000 */
[----:B------:R-:W-:Y:S01]  /*7560*/  IMAD R66, R66, UR55, RZ ;  /* 0x0000003742427c24 */ /* 0x000fe2000f8e02ff */
[C---:B------:R-:W-:Y:S01]  /*7570*/  SEL R15, R12.reuse, R15, !P6 ;  /* 0x0000000f0c0f7207 */ /* 0x040fe20007000000 */
[----:B------:R-:W-:Y:S01]  /*7580*/  ULDC UR58, c[0x0][0x240] ;  /* 0x00009000003a7ab9 */ /* 0x000fe20000000800 */
        /* <DEDUP_REMOVED lines=8> */
[----:B------:R-:W-:Y:S01]  /*7610*/  LOP3.LUT R35, RZ, R34, RZ, 0x33, !PT ;  /* 0x00000022ff237212 */ /* 0x000fe200078e33ff */
[----:B------:R-:W-:Y:S01]  /*7620*/  ULDC UR60, c[0x0][0x240] ;  /* 0x00009000003c7ab9 */ /* 0x000fe20000000800 */
[----:B------:R-:W-:Y:S01]  /*7630*/  SEL R12, R12, R13, !P6 ;  /* 0x0000000d0c0c7207 */ /* 0x000fe20007000000 */
[----:B------:R-:W-:Y:S01]  /*7640*/  IMAD R59, R59, UR59, RZ ;  /* 0x0000003b3b3b7c24 */ /* 0x000fe2000f8e02ff */
[----:B------:R-:W-:Y:S01]  /*7650*/  LEA R13, P2, R32, UR6, 0x2 ;  /* 0x00000006200d7c11 */ /* 0x000fe2000f8410ff */
[----:B------:R-:W-:Y:S01]  /*7660*/  ULDC UR6, c[0x0][0x240] ;  /* 0x0000900000067ab9 */ /* 0x000fe20000000800 */
[C---:B------:R-:W-:Y:S01]  /*7670*/  SEL R5, R35.reuse, R4, !P0 ;  /* 0x0000000423057207 */ /* 0x040fe20004000000 */
[----:B------:R-:W-:Y:S01]  /*7680*/  IMAD R116, R116, UR6, RZ ;  /* 0x0000000674747c24 */ /* 0x000fe2000f8e02ff */
[C---:B------:R-:W-:Y:S01]  /*7690*/  SEL R0, R35.reuse, R0, !P0 ;  /* 0x0000000023007207 */ /* 0x040fe20004000000 */
[----:B------:R-:W-:Y:S01]  /*76a0*/  ULDC UR61, c[0x0][0x240] ;  /* 0x00009000003d7ab9 */ /* 0x000fe20000000800 */
[C---:B------:R-:W-:Y:S01]  /*76b0*/  SEL R3, R35.reuse, R30, !P0 ;  /* 0x0000001e23037207 */ /* 0x040fe20004000000 */
[----:B------:R-:W-:Y:S01]  /*76c0*/  IMAD R58, R58, UR60, RZ ;  /* 0x0000003c3a3a7c24 */ /* 0x000fe2000f8e02ff */
[----:B------:R-:W-:Y:S01]  /*76d0*/  SEL R4, R35, R6, !P0 ;  /* 0x0000000623047207 */ /* 0x000fe20004000000 */
[----:B------:R-:W-:Y:S01]  /*76e0*/  ULDC UR5, c[0x0][0x240] ;  /* 0x0000900000057ab9 */ /* 0x000fe20000000800 */
[----:B------:R-:W-:Y:S01]  /*76f0*/  LEA.HI.X.SX32 R6, R32, UR7, 0x2, P2 ;  /* 0x0000000720067c11 */ /* 0x000fe200090f16ff */
[----:B------:R-:W-:Y:S01]  /*7700*/  ULDC UR7, c[0x0][0x240] ;  /* 0x0000900000077ab9 */ /* 0x000fe20000000800 */
[-C--:B------:R-:W-:Y:S01]  /*7710*/  LEA R38, P0, R28, R13.reuse, 0x2 ;  /* 0x0000000d1c267211 */ /* 0x080fe200078010ff */
[----:B------:R-:W-:Y:S01]  /*7720*/  IMAD R115, R115, UR7, RZ ;  /* 0x0000000773737c24 */ /* 0x000fe2000f8e02ff */
[-C--:B-1----:R-:W-:Y:S01]  /*7730*/  LEA R22, P5, R26, R13.reuse, 0x2 ;  /* 0x0000000d1a167211 */ /* 0x082fe200078a10ff */
[----:B------:R-:W-:Y:S01]  /*7740*/  ULDC UR6, c[0x0][0x240] ;  /* 0x0000900000067ab9 */ /* 0x000fe20000000800 */
[-C--:B------:R-:W-:Y:S01]  /*7750*/  LEA.HI.X.SX32 R39, R28, R6.reuse, 0x2, P0 ;  /* 0x000000061c277211 */ /* 0x080fe200000f16ff */
[----:B------:R-:W-:Y:S01]  /*7760*/  IMAD R57, R57, UR61, RZ ;  /* 0x0000003d39397c24 */ /* 0x000fe2000f8e02ff */
[-C--:B------:R-:W-:Y:S01]  /*7770*/  LEA R36, P0, R24, R13.reuse, 0x2 ;  /* 0x0000000d18247211 */ /* 0x080fe200078010ff */
[----:B------:R-:W-:Y:S01]  /*7780*/  ULDC UR7, c[0x0][0x240] ;  /* 0x0000900000077ab9 */ /* 0x000fe20000000800 */
[-C--:B------:R-:W-:Y:S01]  /*7790*/  LEA R34, P2, R20, R13.reuse, 0x2 ;  /* 0x0000000d14227211 */ /* 0x080fe200078410ff */
[----:B------:R-:W-:Y:S01]  /*77a0*/  IMAD R56, R56, UR5, RZ ;  /* 0x0000000538387c24 */ /* 0x000fe2000f8e02ff */
[-C--:B------:R-:W-:Y:S01]  /*77b0*/  LEA R32, P3, R33, R13.reuse, 0x2 ;  /* 0x0000000d21207211 */ /* 0x080fe200078610ff */
[----:B------:R-:W-:Y:S01]  /*77c0*/  IMAD R55, R55, UR6, RZ ;  /* 0x0000000637377c24 */ /* 0x000fe2000f8e02ff */
[-C--:B------:R-:W-:Y:S01]  /*77d0*/  LEA.HI.X.SX32 R23, R26, R6.reuse, 0x2, P5 ;  /* 0x000000061a177211 */ /* 0x080fe200028f16ff */
[----:B------:R-:W-:Y:S01]  /*77e0*/  IMAD R54, R54, UR7, RZ ;  /* 0x0000000736367c24 */ /* 0x000fe2000f8e02ff */
[-C--:B------:R-:W-:Y:S01]  /*77f0*/  LEA.HI.X.SX32 R37, R24, R6.reuse, 0x2, P0 ;  /* 0x0000000618257211 */ /* 0x080fe200000f16ff */
[----:B------:R-:W-:Y:S01]  /*7800*/  ULDC UR8, c[0x0][0x240] ;  /* 0x0000900000087ab9 */ /* 0x000fe20000000800 */
[-C--:B------:R-:W-:Y:S01]  /*7810*/  LEA R28, P5, R29, R13.reuse, 0x2 ;  /* 0x0000000d1d1c7211 */ /* 0x080fe200078a10ff */
[----:B------:R-:W-:Y:S01]  /*7820*/  ULDC UR9, c[0x0][0x240] ;  /* 0x0000900000097ab9 */ /* 0x000fe20000000800 */
[-C--:B------:R-:W-:Y:S01]  /*7830*/  LEA R30, P4, R31, R13.reuse, 0x2 ;  /* 0x0000000d1f1e7211 */ /* 0x080fe200078810ff */
[----:B------:R-:W-:Y:S01]  /*7840*/  STL.64 [R1+0x1c30], R36 ;  /* 0x001c302401007387 */ /* 0x000fe20000100a00 */
[-C--:B------:R-:W-:Y:S01]  /*7850*/  LEA R26, P6, R27, R13.reuse, 0x2 ;  /* 0x0000000d1b1a7211 */ /* 0x080fe200078c10ff */
[----:B------:R-:W-:Y:S01]  /*7860*/  IMAD R53, R53, UR8, RZ ;  /* 0x0000000835357c24 */ /* 0x000fe2000f8e02ff */
[-C--:B------:R-:W-:Y:S01]  /*7870*/  LEA.HI.X.SX32 R35, R20, R6.reuse, 0x2, P2 ;  /* 0x0000000614237211 */ /* 0x080fe200010f16ff */
[----:B------:R-:W-:Y:S01]  /*7880*/  STL.64 [R1+0x9c8], R22 ;  /* 0x0009c81601007387 */ /* 0x000fe20000100a00 */
[-C--:B------:R-:W-:Y:S01]  /*7890*/  LEA.HI.X.SX32 R33, R33, R6.reuse, 0x2, P3 ;  /* 0x0000000621217211 */ /* 0x080fe200018f16ff */
[----:B------:R-:W-:Y:S01]  /*78a0*/  ULDC UR10, c[0x0][0x240] ;  /* 0x00009000000a7ab9 */ /* 0x000fe20000000800 */
[-C--:B------:R-:W-:Y:S01]  /*78b0*/  LEA R24, P0, R25, R13.reuse, 0x2 ;  /* 0x0000000d19187211 */ /* 0x080fe200078010ff */
[----:B------:R-:W-:Y:S01]  /*78c0*/  STL.64 [R1+0x1b28], R22 ;  /* 0x001b281601007387 */ /* 0x000fe20000100a00 */
[-C--:B------:R-:W-:Y:S01]  /*78d0*/  LEA.HI.X.SX32 R29, R29, R6.reuse, 0x2, P5 ;  /* 0x000000061d1d7211 */ /* 0x080fe200028f16ff */
[----:B------:R-:W-:Y:S01]  /*78e0*/  IMAD R52, R52, UR9, RZ ;  /* 0x0000000934347c24 */ /* 0x000fe2000f8e02ff */
[-C--:B------:R-:W-:Y:S01]  /*78f0*/  LEA R20, P2, R21, R13.reuse, 0x2 ;  /* 0x0000000d15147211 */ /* 0x080fe200078410ff */
[----:B------:R-:W-:Y:S01]  /*7900*/  STL.64 [R1+0x1c20], R34 ;  /* 0x001c202201007387 */ /* 0x000fe20000100a00 */
[-C--:B------:R-:W-:Y:S01]  /*7910*/  LEA R164, P3, R149, R13.reuse, 0x2 ;  /* 0x0000000d95a47211 */ /* 0x080fe200078610ff */
[----:B------:R-:W-:Y:S01]  /*7920*/  ULDC UR11, c[0x0][0x240] ;  /* 0x00009000000b7ab9 */ /* 0x000fe20000000800 */
[-C--:B------:R-:W-:Y:S01]  /*7930*/  LEA.HI.X.SX32 R31, R31, R6.reuse, 0x2, P4 ;  /* 0x000000061f1f7211 */ /* 0x080fe200020f16ff */
[----:B------:R-:W-:Y:S01]  /*7940*/  STL.64 [R1+0x1c08], R32 ;  /* 0x001c082001007387 */ /* 0x000fe20000100a00 */
[-C--:B------:R-:W-:Y:S01]  /*7950*/  LEA.HI.X.SX32 R27, R27, R6.reuse, 0x2, P6 ;  /* 0x000000061b1b7211 */ /* 0x080fe200030f16ff */
[----:B------:R-:W-:Y:S01]  /*7960*/  ULDC UR12, c[0x0][0x240] ;  /* 0x00009000000c7ab9 */ /* 0x000fe20000000800 */
[-C--:B------:R-:W-:Y:S01]  /*7970*/  LEA R162, P4, R148, R13.reuse, 0x2 ;  /* 0x0000000d94a27211 */ /* 0x080fe200078810ff */
[----:B------:R-:W-:Y:S01]  /*7980*/  STL.64 [R1+0x1c38], R28 ;  /* 0x001c381c01007387 */ /* 0x000fe20000100a00 */
[-C--:B------:R-:W-:Y:S01]  /*7990*/  LEA R160, P5, R147, R13.reuse, 0x2 ;  /* 0x0000000d93a07211 */ /* 0x080fe200078a10ff */
[----:B------:R-:W-:Y:S01]  /*79a0*/  IMAD R51, R51, UR10, RZ ;  /* 0x0000000a33337c24 */ /* 0x000fe2000f8e02ff */
[-C--:B------:R-:W-:Y:S01]  /*79b0*/  LEA R206, P6, R146, R13.reuse, 0x2 ;  /* 0x0000000d92ce7211 */ /* 0x080fe200078c10ff */
[----:B------:R1:W-:Y:S01]  /*79c0*/  STL.64 [R1+0x1c28], R26 ;  /* 0x001c281a01007387 */ /* 0x0003e20000100a00 */
[-C--:B------:R-:W-:Y:S01]  /*79d0*/  LEA.HI.X.SX32 R25, R25, R6.reuse, 0x2, P0 ;  /* 0x0000000619197211 */ /* 0x080fe200000f16ff */
[----:B------:R-:W-:Y:S01]  /*79e0*/  ULDC UR13, c[0x0][0x240] ;  /* 0x00009000000d7ab9 */ /* 0x000fe20000000800 */
[-C--:B------:R-:W-:Y:S01]  /*79f0*/  LEA R158, P0, R145, R13.reuse, 0x2 ;  /* 0x0000000d919e7211 */ /* 0x080fe200078010ff */
[----:B------:R-:W-:Y:S01]  /*7a00*/  IMAD R50, R50, UR11, RZ ;  /* 0x0000000b32327c24 */ /* 0x000fe2000f8e02ff */
[-C--:B------:R-:W-:Y:S01]  /*7a10*/  LEA.HI.X.SX32 R21, R21, R6.reuse, 0x2, P2 ;  /* 0x0000000615157211 */ /* 0x080fe200010f16ff */
[----:B------:R3:W-:Y:S01]  /*7a20*/  STL.64 [R1+0x1c10], R24 ;  /* 0x001c101801007387 */ /* 0x0007e20000100a00 */
[-C--:B------:R-:W-:Y:S01]  /*7a30*/  LEA.HI.X.SX32 R165, R149, R6.reuse, 0x2, P3 ;  /* 0x0000000695a57211 */ /* 0x080fe200018f16ff */
[----:B------:R-:W-:Y:S01]  /*7a40*/  IMAD R49, R49, UR12, RZ ;  /* 0x0000000c31317c24 */ /* 0x000fe2000f8e02ff */
[-C--:B--2---:R-:W-:Y:S01]  /*7a50*/  LEA R152, P2, R144, R13.reuse, 0x2 ;  /* 0x0000000d90987211 */ /* 0x084fe200078410ff */
[----:B------:R-:W-:Y:S01]  /*7a60*/  IMAD R48, R48, UR13, RZ ;  /* 0x0000000d30307c24 */ /* 0x000fe2000f8e02ff */
[-C--:B------:R-:W-:Y:S01]  /*7a70*/  LEA.HI.X.SX32 R163, R148, R6.reuse, 0x2, P4 ;  /* 0x0000000694a37211 */ /* 0x080fe200020f16ff */
[----:B------:R-:W-:Y:S01]  /*7a80*/  STL.64 [R1+0x2a8], R164 ;  /* 0x0002a8a401007387 */ /* 0x000fe20000100a00 */
[-C--:B-1----:R-:W-:Y:S01]  /*7a90*/  LEA R26, P3, R143, R13.reuse, 0x2 ;  /* 0x0000000d8f1a7211 */ /* 0x082fe200078610ff */
[----:B------:R-:W-:Y:S01]  /*7aa0*/  ULDC UR14, c[0x0][0x240] ;  /* 0x00009000000e7ab9 */ /* 0x000fe20000000800 */
[-C--:B------:R-:W-:Y:S01]  /*7ab0*/  LEA.HI.X.SX32 R161, R147, R6.reuse, 0x2, P5 ;  /* 0x0000000693a17211 */ /* 0x080fe200028f16ff */
[----:B------:R-:W-:Y:S01]  /*7ac0*/  STL.64 [R1+0x2b0], R162 ;  /* 0x0002b0a201007387 */ /* 0x000fe20000100a00 */
[-C--:B------:R-:W-:Y:S01]  /*7ad0*/  LEA R22, P5, R141, R13.reuse, 0x2 ;  /* 0x0000000d8d167211 */ /* 0x080fe200078a10ff */
[----:B------:R-:W-:Y:S01]  /*7ae0*/  ULDC UR15, c[0x0][0x240] ;  /* 0x00009000000f7ab9 */ /* 0x000fe20000000800 */
[-C--:B------:R-:W-:Y:S01]  /*7af0*/  LEA.HI.X.SX32 R207, R146, R6.reuse, 0x2, P6 ;  /* 0x0000000692cf7211 */ /* 0x080fe200030f16ff */
[----:B------:R-:W-:Y:S01]  /*7b00*/  STL.64 [R1+0x2b8], R160 ;  /* 0x0002b8a001007387 */ /* 0x000fe20000100a00 */
[-C--:B------:R-:W-:Y:S01]  /*7b10*/  LEA.HI.X.SX32 R159, R145, R6.reuse, 0x2, P0 ;  /* 0x00000006919f7211 */ /* 0x080fe200000f16ff */
        /* <DEDUP_REMOVED lines=9> */
[-C--:B---3--:R-:W-:Y:S01]  /*7bb0*/  LEA R24, P0, R139, R13.reuse, 0x2 ;  /* 0x0000000d8b187211 */ /* 0x088fe200078010ff */
[----:B------:R-:W-:Y:S01]  /*7bc0*/  STL.64 [R1+0x2d8], R152 ;  /* 0x0002d89801007387 */ /* 0x000fe20000100a00 */
[-C--:B------:R-:W-:Y:S01]  /*7bd0*/  LEA R32, P6, R140, R13.reuse, 0x2 ;  /* 0x0000000d8c207211 */ /* 0x080fe200078c10ff */
[----:B------:R-:W-:Y:S01]  /*7be0*/  ULDC UR17, c[0x0][0x240] ;  /* 0x0000900000117ab9 */ /* 0x000fe20000000800 */
[-C--:B------:R-:W-:Y:S01]  /*7bf0*/  LEA R28, P3, R137, R13.reuse, 0x2 ;  /* 0x0000000d891c7211 */ /* 0x080fe200078610ff */
[----:B------:R1:W-:Y:S01]  /*7c00*/  STL.64 [R1+0x2e8], R26 ;  /* 0x0002e81a01007387 */ /* 0x0003e20000100a00 */
[-C--:B------:R-:W-:Y:S01]  /*7c10*/  LEA.HI.X.SX32 R213, R142, R6.reuse, 0x2, P4 ;  /* 0x000000068ed57211 */ /* 0x080fe200020f16ff */
[----:B------:R-:W-:Y:S01]  /*7c20*/  ULDC UR18, c[0x0][0x240] ;  /* 0x0000900000127ab9 */ /* 0x000fe20000000800 */
[-C--:B------:R-:W-:Y:S01]  /*7c30*/  LEA R214, P2, R138, R13.reuse, 0x2 ;  /* 0x0000000d8ad67211 */ /* 0x080fe200078410ff */
[----:B------:R2:W-:Y:S01]  /*7c40*/  STL.64 [R1+0x2f8], R22 ;  /* 0x0002f81601007387 */ /* 0x0005e20000100a00 */
[-C--:B------:R-:W-:Y:S01]  /*7c50*/  LEA.HI.X.SX32 R25, R139, R6.reuse, 0x2, P0 ;  /* 0x000000068b197211 */ /* 0x080fe200000f16ff */
[----:B------:R-:W-:Y:S01]  /*7c60*/  IMAD R45, R45, UR16, RZ ;  /* 0x000000102d2d7c24 */ /* 0x000fe2000f8e02ff */
[-C--:B------:R-:W-:Y:S01]  /*7c70*/  LEA.HI.X.SX32 R33, R140, R6.reuse, 0x2, P6 ;  /* 0x000000068c217211 */ /* 0x080fe200030f16ff */
[----:B------:R-:W-:Y:S01]  /*7c80*/  STL.64 [R1+0x2f0], R212 ;  /* 0x0002f0d401007387 */ /* 0x000fe20000100a00 */
[-C--:B------:R-:W-:Y:S01]  /*7c90*/  LEA.HI.X.SX32 R29, R137, R6.reuse, 0x2, P3 ;  /* 0x00000006891d7211 */ /* 0x080fe200018f16ff */
[----:B------:R-:W-:Y:S01]  /*7ca0*/  ULDC UR19, c[0x0][0x240] ;  /* 0x0000900000137ab9 */ /* 0x000fe20000000800 */
[-C--:B------:R-:W-:Y:S01]  /*7cb0*/  LEA.HI.X.SX32 R215, R138, R6.reuse, 0x2, P2 ;  /* 0x000000068ad77211 */ /* 0x080fe200010f16ff */
[----:B------:R3:W-:Y:S01]  /*7cc0*/  STL.64 [R1+0x310], R24 ;  /* 0x0003101801007387 */ /* 0x0007e20000100a00 */
[-C--:B-1----:R-:W-:Y:S01]  /*7cd0*/  LEA R26, P4, R136, R13.reuse, 0x2 ;  /* 0x0000000d881a7211 */ /* 0x082fe200078810ff */
[----:B------:R-:W-:Y:S01]  /*7ce0*/  IMAD R44, R44, UR17, RZ ;  /* 0x000000112c2c7c24 */ /* 0x000fe2000f8e02ff */
[-C--:B------:R-:W-:Y:S01]  /*7cf0*/  LEA R202, P6, R134, R13.reuse, 0x2 ;  /* 0x0000000d86ca7211 */ /* 0x080fe200078c10ff */
[----:B------:R1:W-:Y:S01]  /*7d00*/  STL.64 [R1+0x308], R32 ;  /* 0x0003082001007387 */ /* 0x0003e20000100a00 */
[-C--:B--2---:R-:W-:Y:S01]  /*7d10*/  LEA R22, P5, R135, R13.reuse, 0x2 ;  /* 0x0000000d87167211 */ /* 0x084fe200078a10ff */
[----:B------:R-:W-:Y:S01]  /*7d20*/  IMAD R43, R43, UR18, RZ ;  /* 0x000000122b2b7c24 */ /* 0x000fe2000f8e02ff */
[-C--:B------:R-:W-:Y:S01]  /*7d30*/  LEA.HI.X.SX32 R27, R136, R6.reuse, 0x2, P4 ;  /* 0x00000006881b7211 */ /* 0x080fe200020f16ff */
[----:B------:R2:W-:Y:S01]  /*7d40*/  STL.64 [R1+0x328], R28 ;  /* 0x0003281c01007387 */ /* 0x0005e20000100a00 */
[-C--:B------:R-:W-:Y:S01]  /*7d50*/  LEA.HI.X.SX32 R23, R135, R6.reuse, 0x2, P5 ;  /* 0x0000000687177211 */ /* 0x080fe200028f16ff */
[----:B------:R-:W-:Y:S01]  /*7d60*/  IMAD R42, R42, UR19, RZ ;  /* 0x000000132a2a7c24 */ /* 0x000fe2000f8e02ff */
[-C--:B------:R-:W-:Y:S01]  /*7d70*/  LEA.HI.X.SX32 R203, R134, R6.reuse, 0x2, P6 ;  /* 0x0000000686cb7211 */ /* 0x080fe200030f16ff */
[----:B------:R-:W-:Y:S01]  /*7d80*/  STL.64 [R1+0x318], R214 ;  /* 0x000318d601007387 */ /* 0x000fe20000100a00 */
[CC--:B---3--:R-:W-:Y:S01]  /*7d90*/  LEA R24, P0, R133.reuse, R13.reuse, 0x2 ;  /* 0x0000000d85187211 */ /* 0x0c8fe200078010ff */
[----:B------:R-:W-:Y:S01]  /*7da0*/  ULDC UR20, c[0x0][0x240] ;  /* 0x0000900000147ab9 */ /* 0x000fe20000000800 */
[-C--:B------:R-:W-:Y:S01]  /*7db0*/  LEA R200, P4, R130, R13.reuse, 0x2 ;  /* 0x0000000d82c87211 */ /* 0x080fe200078810ff */
[----:B------:R3:W-:Y:S01]  /*7dc0*/  STL.64 [R1+0x338], R22 ;  /* 0x0003381601007387 */ /* 0x0007e20000100a00 */
[CC--:B-1----:R-:W-:Y:S01]  /*7dd0*/  LEA R32, P2, R132.reuse, R13.reuse, 0x2 ;  /* 0x0000000d84207211 */ /* 0x0c2fe200078410ff */
[----:B------:R-:W-:Y:S01]  /*7de0*/  ULDC UR21, c[0x0][0x240] ;  /* 0x0000900000157ab9 */ /* 0x000fe20000000800 */
[-C--:B------:R-:W-:Y:S01]  /*7df0*/  LEA.HI.X.SX32 R25, R133, R6.reuse, 0x2, P0 ;  /* 0x0000000685197211 */ /* 0x080fe200000f16ff */
[----:B------:R1:W-:Y:S01]  /*7e00*/  STL.64 [R1+0x330], R26 ;  /* 0x0003301a01007387 */ /* 0x0003e20000100a00 */
[-C--:B--2---:R-:W-:Y:S01]  /*7e10*/  LEA R28, P3, R131, R13.reuse, 0x2 ;  /* 0x0000000d831c7211 */ /* 0x084fe200078610ff */
[----:B------:R-:W-:Y:S01]  /*7e20*/  IMAD R41, R41, UR20, RZ ;  /* 0x0000001429297c24 */ /* 0x000fe2000f8e02ff */
[-C--:B------:R-:W-:Y:S01]  /*7e30*/  LEA.HI.X.SX32 R33, R132, R6.reuse, 0x2, P2 ;  /* 0x0000000684217211 */ /* 0x080fe200010f16ff */
[----:B------:R2:W-:Y:S01]  /*7e40*/  STL.64 [R1+0x350], R24 ;  /* 0x0003501801007387 */ /* 0x0005e20000100a00 */
[-C--:B------:R-:W-:Y:S01]  /*7e50*/  LEA.HI.X.SX32 R29, R131, R6.reuse, 0x2, P3 ;  /* 0x00000006831d7211 */ /* 0x080fe200018f16ff */
[----:B------:R-:W-:Y:S01]  /*7e60*/  ULDC UR22, c[0x0][0x240] ;  /* 0x0000900000167ab9 */ /* 0x000fe20000000800 */
[-C--:B------:R-:W-:Y:S01]  /*7e70*/  LEA.HI.X.SX32 R201, R130, R6.reuse, 0x2, P4 ;  /* 0x0000000682c97211 */ /* 0x080fe200020f16ff */
[----:B------:R-:W-:Y:S01]  /*7e80*/  STL.64 [R1+0x348], R202 ;  /* 0x000348ca01007387 */ /* 0x000fe20000100a00 */
[CC--:B---3--:R-:W-:Y:S01]  /*7e90*/  LEA R22, P5, R129.reuse, R13.reuse, 0x2 ;  /* 0x0000000d81167211 */ /* 0x0c8fe200078a10ff */
[----:B------:R-:W-:Y:S01]  /*7ea0*/  IMAD R40, R40, UR21, RZ ;  /* 0x0000001528287c24 */ /* 0x000fe2000f8e02ff */
[-C--:B------:R-:W-:Y:S01]  /*7eb0*/  LEA R208, P2, R126, R13.reuse, 0x2 ;  /* 0x0000000d7ed07211 */ /* 0x080fe200078410ff */
[----:B------:R3:W-:Y:S01]  /*7ec0*/  STL.64 [R1+0x358], R32 ;  /* 0x0003582001007387 */ /* 0x0007e20000100a00 */
[CC--:B-1----:R-:W-:Y:S01]  /*7ed0*/  LEA R26, P6, R128.reuse, R13.reuse, 0x2 ;  /* 0x0000000d801a7211 */ /* 0x0c2fe200078c10ff */
[----:B------:R-:W-:Y:S01]  /*7ee0*/  ULDC UR23, c[0x0][0x240] ;  /* 0x0000900000177ab9 */ /* 0x000fe20000000800 */
[-C--:B------:R-:W-:Y:S01]  /*7ef0*/  LEA.HI.X.SX32 R23, R129, R6.reuse, 0x2, P5 ;  /* 0x0000000681177211 */ /* 0x080fe200028f16ff */
[----:B------:R1:W-:Y:S01]  /*7f00*/  STL.64 [R1+0x368], R28 ;  /* 0x0003681c01007387 */ /* 0x0003e20000100a00 */
[CC--:B--2---:R-:W-:Y:S01]  /*7f10*/  LEA R24, P0, R127.reuse, R13.reuse, 0x2 ;  /* 0x0000000d7f187211 */ /* 0x0c4fe200078010ff */
[----:B------:R-:W-:Y:S01]  /*7f20*/  ULDC UR24, c[0x0][0x240] ;  /* 0x0000900000187ab9 */ /* 0x000fe20000000800 */
        /* <DEDUP_REMOVED lines=10> */
[-C--:B------:R-:W-:Y:S01]  /*7fd0*/  LEA.HI.X.SX32 R33, R125, R6.reuse, 0x2, P3 ;  /* 0x000000067d217211 */ /* 0x080fe200018f16ff */
[----:B------:R-:W-:Y:S01]  /*7fe0*/  IMAD R18, R18, UR23, RZ ;  /* 0x0000001712127c24 */ /* 0x000fe2000f8e02ff */
[CC--:B-1----:R-:W-:Y:S01]  /*7ff0*/  LEA R28, P4, R124.reuse, R13.reuse, 0x2 ;  /* 0x0000000d7c1c7211 */ /* 0x0c2fe200078810ff */
        /* <DEDUP_REMOVED lines=17> */
[CC--:B--2---:R-:W-:Y:S01]  /*8110*/  LEA R32, P3, R119.reuse, R13.reuse, 0x2 ;  /* 0x0000000d77207211 */ /* 0x0c4fe200078610ff */
[----:B------:R-:W2:Y:S01]  /*8120*/  LDC R65, c[0x0][0x230] ;  /* 0x00008c00ff417b82 */ /* 0x000ea20000000800 */
[-C--:B------:R-:W-:Y:S01]  /*8130*/  LEA.HI.X.SX32 R25, R120, R6.reuse, 0x2, P2 ;  /* 0x0000000678197211 */ /* 0x080fe200010f16ff */
[----:B------:R4:W-:Y:S01]  /*8140*/  STL.64 [R1+0x3d0], R26 ;  /* 0x0003d01a01007387 */ /* 0x0009e20000100a00 */
[-C--:B------:R-:W-:Y:S01]  /*8150*/  LEA.HI.X.SX32 R33, R119, R6.reuse, 0x2, P3 ;  /* 0x0000000677217211 */ /* 0x080fe200018f16ff */
[----:B------:R-:W-:Y:S01]  /*8160*/  IMAD R15, R15, UR26, RZ ;  /* 0x0000001a0f0f7c24 */ /* 0x000fe2000f8e02ff */
[-C--:B------:R-:W-:Y:S01]  /*8170*/  LEA.HI.X.SX32 R205, R118, R6.reuse, 0x2, P4 ;  /* 0x0000000676cd7211 */ /* 0x080fe200020f16ff */
[----:B------:R-:W-:Y:S01]  /*8180*/  STL.64 [R1+0x3c0], R210 ;  /* 0x0003c0d201007387 */ /* 0x000fe20000100a00 */
[-C--:B---3--:R-:W-:Y:S01]  /*8190*/  LEA R22, P5, R117, R13.reuse, 0x2 ;  /* 0x0000000d75167211 */ /* 0x088fe200078a10ff */
[----:B------:R-:W-:Y:S01]  /*81a0*/  IMAD R14, R14, UR27, RZ ;  /* 0x0000001b0e0e7c24 */ /* 0x000fe2000f8e02ff */
[-C--:B------:R-:W-:Y:S01]  /*81b0*/  LEA R34, P3, R113, R13.reuse, 0x2 ;  /* 0x0000000d71227211 */ /* 0x080fe200078610ff */
[----:B------:R3:W-:Y:S01]  /*81c0*/  STL.64 [R1+0x3d8], R24 ;  /* 0x0003d81801007387 */ /* 0x0007e20000100a00 */
[CC--:B-1----:R-:W-:Y:S01]  /*81d0*/  LEA R28, P6, R116.reuse, R13.reuse, 0x2 ;  /* 0x0000000d741c7211 */ /* 0x0c2fe200078c10ff */
[----:B------:R-:W-:Y:S01]  /*81e0*/  ULDC UR28, c[0x0][0x240] ;  /* 0x00009000001c7ab9 */ /* 0x000fe20000000800 */
[-C--:B------:R-:W-:Y:S01]  /*81f0*/  LEA.HI.X.SX32 R23, R117, R6.reuse, 0x2, P5 ;  /* 0x0000000675177211 */ /* 0x080fe200028f16ff */
[----:B------:R1:W-:Y:S01]  /*8200*/  STL.64 [R1+0x3e8], R32 ;  /* 0x0003e82001007387 */ /* 0x0003e20000100a00 */
[CC--:B----4-:R-:W-:Y:S01]  /*8210*/  LEA R26, P0, R115.reuse, R13.reuse, 0x2 ;  /* 0x0000000d731a7211 */ /* 0x0d0fe200078010ff */
[----:B------:R-:W-:Y:S01]  /*8220*/  ULDC UR29, c[0x0][0x240] ;  /* 0x00009000001d7ab9 */ /* 0x000fe20000000800 */
[-C--:B------:R-:W-:Y:S01]  /*8230*/  LEA.HI.X.SX32 R29, R116, R6.reuse, 0x2, P6 ;  /* 0x00000006741d7211 */ /* 0x080fe200030f16ff */
[----:B------:R4:W-:Y:S01]  /*8240*/  STL.64 [R1+0x400], R22 ;  /* 0x0004001601007387 */ /* 0x0009e20000100a00 */
[-C--:B------:R-:W-:Y:S01]  /*8250*/  LEA.HI.X.SX32 R27, R115, R6.reuse, 0x2, P0 ;  /* 0x00000006731b7211 */ /* 0x080fe200000f16ff */
[----:B------:R-:W-:Y:S01]  /*8260*/  ULDC UR30, c[0x0][0x240] ;  /* 0x00009000001e7ab9 */ /* 0x000fe20000000800 */
[-C--:B------:R-:W-:Y:S01]  /*8270*/  LEA.HI.X.SX32 R35, R113, R6.reuse, 0x2, P3 ;  /* 0x0000000671237211 */ /* 0x080fe200018f16ff */
[----:B------:R-:W-:Y:S01]  /*8280*/  STL.64 [R1+0x3f8], R204 ;  /* 0x0003f8cc01007387 */ /* 0x000fe20000100a00 */
[-C--:B---3--:R-:W-:Y:S01]  /*8290*/  LEA R24, P2, R114, R13.reuse, 0x2 ;  /* 0x0000000d72187211 */ /* 0x088fe200078410ff */
[----:B------:R-:W-:Y:S01]  /*82a0*/  ULDC UR31, c[0x0][0x240] ;  /* 0x00009000001f7ab9 */ /* 0x000fe20000000800 */
[----:B------:R-:W-:Y:S01]  /*82b0*/  ULDC UR32, c[0x0][0x240] ;  /* 0x0000900000207ab9 */ /* 0x000fe20000000800 */
[-C--:B-1----:R-:W-:Y:S01]  /*82c0*/  LEA R32, P4, R112, R13.reuse, 0x2 ;  /* 0x0000000d70207211 */ /* 0x082fe200078810ff */
[----:B------:R1:W-:Y:S01]  /*82d0*/  STL.64 [R1+0x410], R28 ;  /* 0x0004101c01007387 */ /* 0x0003e20000100a00 */
[-C--:B------:R-:W-:Y:S01]  /*82e0*/  LEA.HI.X.SX32 R25, R114, R6.reuse, 0x2, P2 ;  /* 0x0000000672197211 */ /* 0x080fe200010f16ff */
[----:B------:R-:W-:Y:S01]  /*82f0*/  ULDC UR33, c[0x0][0x240] ;  /* 0x0000900000217ab9 */ /* 0x000fe20000000800 */
[-C--:B----4-:R-:W-:Y:S01]  /*8300*/  LEA R22, P5, R111, R13.reuse, 0x2 ;  /* 0x0000000d6f167211 */ /* 0x090fe200078a10ff */
[----:B------:R3:W-:Y:S01]  /*8310*/  STL.64 [R1+0x420], R26 ;  /* 0x0004201a01007387 */ /* 0x0007e20000100a00 */
[-C--:B------:R-:W-:Y:S01]  /*8320*/  LEA.HI.X.SX32 R33, R112, R6.reuse, 0x2, P4 ;  /* 0x0000000670217211 */ /* 0x080fe200020f16ff */
[----:B------:R-:W-:Y:S01]  /*8330*/  IMAD R7, R7, UR28, RZ ;  /* 0x0000001c07077c24 */ /* 0x000fe2000f8e02ff */
[-C--:B------:R-:W-:Y:S01]  /*8340*/  LEA.HI.X.SX32 R23, R111, R6.reuse, 0x2, P5 ;  /* 0x000000066f177211 */ /* 0x080fe200028f16ff */
[----:B------:R4:W-:Y:S01]  /*8350*/  STL.64 [R1+0x428], R24 ;  /* 0x0004281801007387 */ /* 0x0009e20000100a00 */
[----:B------:R-:W-:Y:S01]  /*8360*/  IMAD R8, R8, UR29, RZ ;  /* 0x0000001d08087c24 */ /* 0x000fe2000f8e02ff */
[----:B------:R-:W2:Y:S01]  /*8370*/  LDC R63, c[0x0][0x230] ;  /* 0x00008c00ff3f7b82 */ /* 0x000ea20000000800 */
[----:B------:R-:W-:Y:S01]  /*8380*/  IMAD R9, R9, UR30, RZ ;  /* 0x0000001e09097c24 */ /* 0x000fe2000f8e02ff */
[-C--:B-1----:R-:W-:Y:S01]  /*8390*/  LEA R28, P6, R110, R13.reuse, 0x2 ;  /* 0x0000000d6e1c7211 */ /* 0x082fe200078c10ff */
[----:B------:R1:W-:Y:S01]  /*83a0*/  STL.64 [R1+0x438], R34 ;  /* 0x0004382201007387 */ /* 0x0003e20000100a00 */
[----:B------:R-:W-:Y:S01]  /*83b0*/  IMAD R10, R10, UR31, RZ ;  /* 0x0000001f0a0a7c24 */ /* 0x000fe2000f8e02ff */
[----:B------:R-:W-:Y:S01]  /*83c0*/  ULDC UR5, c[0x0][0x234] ;  /* 0x00008d0000057ab9 */ /* 0x000fe20000000800 */
[-C--:B---3--:R-:W-:Y:S01]  /*83d0*/  LEA R26, P0, R109, R13.reuse, 0x2 ;  /* 0x0000000d6d1a7211 */ /* 0x088fe200078010ff */
[----:B------:R3:W-:Y:S01]  /*83e0*/  STL.64 [R1+0x448], R32 ;  /* 0x0004482001007387 */ /* 0x0007e20000100a00 */
[-C--:B------:R-:W-:Y:S01]  /*83f0*/  LEA.HI.X.SX32 R29, R110, R6.reuse, 0x2, P6 ;  /* 0x000000066e1d7211 */ /* 0x080fe200030f16ff */
[----:B------:R-:W-:Y:S01]  /*8400*/  IMAD R11, R11, UR32, RZ ;  /* 0x000000200b0b7c24 */ /* 0x000fe2000f8e02ff */
[-C--:B----4-:R-:W-:Y:S01]  /*8410*/  LEA R24, P2, R108, R13.reuse, 0x2 ;  /* 0x0000000d6c187211 */ /* 0x090fe200078410ff */
[----:B------:R4:W-:Y:S01]  /*8420*/  STL.64 [R1+0x450], R22 ;  /* 0x0004501601007387 */ /* 0x0009e20000100a00 */
[-C--:B------:R-:W-:Y:S01]  /*8430*/  LEA.HI.X.SX32 R27, R109, R6.reuse, 0x2, P0 ;  /* 0x000000066d1b7211 */ /* 0x080fe200000f16ff */
[----:B------:R-:W-:Y:S01]  /*8440*/  IMAD R12, R12, UR33, RZ ;  /* 0x000000210c0c7c24 */ /* 0x000fe2000f8e02ff */
[-C--:B------:R-:W-:Y:S01]  /*8450*/  LEA.HI.X.SX32 R25, R108, R6.reuse, 0x2, P2 ;  /* 0x000000066c197211 */ /* 0x080fe200010f16ff */
[----:B------:R4:W-:Y:S01]  /*8460*/  STL.64 [R1+0x460], R28 ;  /* 0x0004601c01007387 */ /* 0x0009e20000100a00 */
[CC--:B-1----:R-:W-:Y:S01]  /*8470*/  LEA R34, P3, R107.reuse, R13.reuse, 0x2 ;  /* 0x0000000d6b227211 */ /* 0x0c2fe200078610ff */
[----:B------:R-:W1:Y:S01]  /*8480*/  LDC R67, c[0x0][0x230] ;  /* 0x00008c00ff437b82 */ /* 0x000e620000000800 */
[----:B------:R-:W-:Y:S01]  /*8490*/  ULDC.64 UR8, c[0x0][0x210] ;  /* 0x0000840000087ab9 */ /* 0x000fe20000000a00 */
[-C--:B---3--:R-:W-:Y:S01]  /*84a0*/  LEA R32, P4, R106, R13.reuse, 0x2 ;  /* 0x0000000d6a207211 */ /* 0x088fe200078810ff */
[----:B------:R3:W-:Y:S01]  /*84b0*/  STL.64 [R1+0x470], R26 ;  /* 0x0004701a01007387 */ /* 0x0007e20000100a00 */
[-C--:B------:R-:W-:Y:S01]  /*84c0*/  LEA.HI.X.SX32 R35, R107, R6.reuse, 0x2, P3 ;  /* 0x000000066b237211 */ /* 0x080fe200018f16ff */
[----:B------:R-:W-:Y:S01]  /*84d0*/  IMAD R4, R4, UR5, RZ ;  /* 0x0000000504047c24 */ /* 0x000fe2000f8e02ff */
[CC--:B----4-:R-:W-:Y:S01]  /*84e0*/  LEA R22, P5, R105.reuse, R13.reuse, 0x2 ;  /* 0x0000000d69167211 */ /* 0x0d0fe200078a10ff */
[----:B------:R4:W-:Y:S01]  /*84f0*/  STL.64 [R1+0x478], R24 ;  /* 0x0004781801007387 */ /* 0x0009e20000100a00 */
[-C--:B------:R-:W-:Y:S01]  /*8500*/  LEA.HI.X.SX32 R33, R106, R6.reuse, 0x2, P4 ;  /* 0x000000066a217211 */ /* 0x080fe200020f16ff */
[----:B------:R-:W1:Y:S01]  /*8510*/  S2UR UR6, SR_CgaCtaId ;  /* 0x00000000000679c3 */ /* 0x000e620000008800 */
[CC--:B------:R-:W-:Y:S01]  /*8520*/  LEA R28, P6, R104.reuse, R13.reuse, 0x2 ;  /* 0x0000000d681c7211 */ /* 0x0c0fe200078c10ff */
[----:B------:R4:W-:Y:S01]  /*8530*/  STL.64 [R1+0x488], R34 ;  /* 0x0004882201007387 */ /* 0x0009e20000100a00 */
[-C--:B------:R-:W-:Y:S01]  /*8540*/  LEA.HI.X.SX32 R23, R105, R6.reuse, 0x2, P5 ;  /* 0x0000000669177211 */ /* 0x080fe200028f16ff */
[----:B------:R-:W-:Y:S01]  /*8550*/  IMAD R3, R3, UR5, RZ ;  /* 0x0000000503037c24 */ /* 0x000fe2000f8e02ff */
[-C--:B------:R-:W-:Y:S01]  /*8560*/  LEA.HI.X.SX32 R29, R104, R6.reuse, 0x2, P6 ;  /* 0x00000006681d7211 */ /* 0x080fe200030f16ff */
[----:B------:R4:W-:Y:S01]  /*8570*/  STL.64 [R1+0x498], R32 ;  /* 0x0004982001007387 */ /* 0x0009e20000100a00 */
[-C--:B---3--:R-:W-:Y:S01]  /*8580*/  LEA R26, P0, R103, R13.reuse, 0x2 ;  /* 0x0000000d671a7211 */ /* 0x088fe200078010ff */
[----:B------:R-:W3:Y:S01]  /*8590*/  LDC R61, c[0x0][0x230] ;  /* 0x00008c00ff3d7b82 */ /* 0x000ee20000000800 */
[----:B--2---:R-:W-:Y:S01]  /*85a0*/  VIADD R63, R63, 0xffffffff ;  /* 0xffffffff3f3f7836 */ /* 0x004fe20000000000 */
[-C--:B----4-:R-:W-:Y:S01]  /*85b0*/  LEA R24, P2, R102, R13.reuse, 0x2 ;  /* 0x0000000d66187211 */ /* 0x090fe200078410ff */
[----:B------:R2:W-:Y:S01]  /*85c0*/  STL.64 [R1+0x4a0], R22 ;  /* 0x0004a01601007387 */ /* 0x0005e20000100a00 */
[-C--:B------:R-:W-:Y:S01]  /*85d0*/  LEA.HI.X.SX32 R27, R103, R6.reuse, 0x2, P0 ;  /* 0x00000006671b7211 */ /* 0x080fe200000f16ff */
[----:B------:R-:W-:Y:S01]  /*85e0*/  IMAD R106, R2, 0x28, RZ ;  /* 0x00000028026a7824 */ /* 0x000fe200078e02ff */
[CC--:B------:R-:W-:Y:S01]  /*85f0*/  LEA R34, P3, R101.reuse, R13.reuse, 0x2 ;  /* 0x0000000d65227211 */ /* 0x0c0fe200078610ff */
[----:B------:R4:W-:Y:S01]  /*8600*/  STL.64 [R1+0x4b0], R28 ;  /* 0x0004b01c01007387 */ /* 0x0009e20000100a00 */
[-C--:B------:R-:W-:Y:S01]  /*8610*/  LEA.HI.X.SX32 R25, R102, R6.reuse, 0x2, P2 ;  /* 0x0000000666197211 */ /* 0x080fe200010f16ff */
[----:B------:R-:W-:Y:S01]  /*8620*/  IMAD R114, R2, 0x29, RZ ;  /* 0x0000002902727824 */ /* 0x000fe200078e02ff */
[-C--:B------:R-:W-:Y:S01]  /*8630*/  LEA R32, P4, R100, R13.reuse, 0x2 ;  /* 0x0000000d64207211 */ /* 0x080fe200078810ff */
[----:B------:R1:W-:Y:S01]  /*8640*/  STL.64 [R1+0x4c0], R26 ;  /* 0x0004c01a01007387 */ /* 0x0003e20000100a00 */
[-C--:B------:R-:W-:Y:S01]  /*8650*/  LEA.HI.X.SX32 R35, R101, R6.reuse, 0x2, P3 ;  /* 0x0000000665237211 */ /* 0x080fe200018f16ff */
[----:B------:R-:W-:Y:S01]  /*8660*/  IMAD R122, R2, 0x2a, RZ ;  /* 0x0000002a027a7824 */ /* 0x000fe200078e02ff */
[-C--:B------:R-:W-:Y:S01]  /*8670*/  LEA.HI.X.SX32 R33, R100, R6.reuse, 0x2, P4 ;  /* 0x0000000664217211 */ /* 0x080fe200020f16ff */
[----:B------:R1:W-:Y:S01]  /*8680*/  STL.64 [R1+0x4c8], R24 ;  /* 0x0004c81801007387 */ /* 0x0003e20000100a00 */
[CC--:B--2---:R-:W-:Y:S01]  /*8690*/  LEA R22, P5, R99.reuse, R13.reuse, 0x2 ;  /* 0x0000000d63167211 */ /* 0x0c4fe200078a10ff */
[----:B------:R-:W-:Y:S01]  /*86a0*/  IMAD R130, R2, 0x2b, RZ ;  /* 0x0000002b02827824 */ /* 0x000fe200078e02ff */
[-C--:B----4-:R-:W-:Y:S01]  /*86b0*/  LEA R28, P6, R98, R13.reuse, 0x2 ;  /* 0x0000000d621c7211 */ /* 0x090fe200078c10ff */
[----:B------:R2:W-:Y:S01]  /*86c0*/  STL.64 [R1+0x4d8], R34 ;  /* 0x0004d82201007387 */ /* 0x0005e20000100a00 */
[-C--:B------:R-:W-:Y:S01]  /*86d0*/  LEA.HI.X.SX32 R23, R99, R6.reuse, 0x2, P5 ;  /* 0x0000000663177211 */ /* 0x080fe200028f16ff */
[----:B------:R-:W-:Y:S01]  /*86e0*/  IMAD R138, R2, 0x2c, RZ ;  /* 0x0000002c028a7824 */ /* 0x000fe200078e02ff */
[CC--:B-1----:R-:W-:Y:S01]  /*86f0*/  LEA R26, P0, R97.reuse, R13.reuse, 0x2 ;  /* 0x0000000d611a7211 */ /* 0x0c2fe200078010ff */
        /* <DEDUP_REMOVED lines=9> */
[-C--:B--2---:R-:W-:Y:S01]  /*8790*/  LEA R34, P3, R95, R13.reuse, 0x2 ;  /* 0x0000000d5f227211 */ /* 0x084fe200078610ff */
[----:B------:R-:W-:Y:S01]  /*87a0*/  IMAD R158, R2, 0x2e, RZ ;  /* 0x0000002e029e7824 */ /* 0x000fe200078e02ff */
[----:B---3--:R-:W-:Y:S01]  /*87b0*/  IADD3 R61, R61, -0x2, RZ ;  /* 0xfffffffe3d3d7810 */ /* 0x008fe20007ffe0ff */
[----:B------:R2:W-:Y:S01]  /*87c0*/  STL.64 [R1+0x510], R26 ;  /* 0x0005101a01007387 */ /* 0x0005e20000100a00 */
[-C--:B-1----:R-:W-:Y:S01]  /*87d0*/  LEA R32, P4, R94, R13.reuse, 0x2 ;  /* 0x0000000d5e207211 */ /* 0x082fe200078810ff */
[C---:B------:R-:W-:Y:S01]  /*87e0*/  IMAD R166, R2.reuse, 0x2f, RZ ;  /* 0x0000002f02a67824 */ /* 0x040fe200078e02ff */
[-C--:B------:R-:W-:Y:S01]  /*87f0*/  LEA.HI.X.SX32 R35, R95, R6.reuse, 0x2, P3 ;  /* 0x000000065f237211 */ /* 0x080fe200018f16ff */
[----:B------:R1:W-:Y:S01]  /*8800*/  STL.64 [R1+0x518], R24 ;  /* 0x0005181801007387 */ /* 0x0003e20000100a00 */
[CC--:B----4-:R-:W-:Y:S01]  /*8810*/  LEA R22, P5, R93.reuse, R13.reuse, 0x2 ;  /* 0x0000000d5d167211 */ /* 0x0d0fe200078a10ff */
[----:B------:R-:W-:Y:S01]  /*8820*/  IMAD R174, R2, 0x30, RZ ;  /* 0x0000003002ae7824 */ /* 0x000fe200078e02ff */
[-C--:B------:R-:W-:Y:S01]  /*8830*/  LEA.HI.X.SX32 R33, R94, R6.reuse, 0x2, P4 ;  /* 0x000000065e217211 */ /* 0x080fe200020f16ff */
[----:B------:R3:W-:Y:S01]  /*8840*/  STL.64 [R1+0x528], R34 ;  /* 0x0005282201007387 */ /* 0x0007e20000100a00 */
[-C--:B------:R-:W-:Y:S01]  /*8850*/  LEA R28, P6, R92, R13.reuse, 0x2 ;  /* 0x0000000d5c1c7211 */ /* 0x080fe200078c10ff */
[C---:B------:R-:W-:Y:S01]  /*8860*/  IMAD R182, R2.reuse, 0x31, RZ ;  /* 0x0000003102b67824 */ /* 0x040fe200078e02ff */
[-C--:B------:R-:W-:Y:S01]  /*8870*/  LEA.HI.X.SX32 R23, R93, R6.reuse, 0x2, P5 ;  /* 0x000000065d177211 */ /* 0x080fe200028f16ff */
[----:B------:R4:W-:Y:S01]  /*8880*/  STL.64 [R1+0x538], R32 ;  /* 0x0005382001007387 */ /* 0x0009e20000100a00 */
[CC--:B--2---:R-:W-:Y:S01]  /*8890*/  LEA R26, P0, R91.reuse, R13.reuse, 0x2 ;  /* 0x0000000d5b1a7211 */ /* 0x0c4fe200078010ff */
[----:B------:R-:W-:Y:S01]  /*88a0*/  IMAD R190, R2, 0x32, RZ ;  /* 0x0000003202be7824 */ /* 0x000fe200078e02ff */
[-C--:B------:R-:W-:Y:S01]  /*88b0*/  LEA.HI.X.SX32 R29, R92, R6.reuse, 0x2, P6 ;  /* 0x000000065c1d7211 */ /* 0x080fe200030f16ff */
[----:B------:R2:W-:Y:S01]  /*88c0*/  STL.64 [R1+0x540], R22 ;  /* 0x0005401601007387 */ /* 0x0005e20000100a00 */
[-C--:B-1----:R-:W-:Y:S01]  /*88d0*/  LEA R24, P2, R90, R13.reuse, 0x2 ;  /* 0x0000000d5a187211 */ /* 0x082fe200078410ff */
[C---:B------:R-:W-:Y:S01]  /*88e0*/  IMAD R198, R2.reuse, 0x33, RZ ;  /* 0x0000003302c67824 */ /* 0x040fe200078e02ff */
[-C--:B------:R-:W-:Y:S01]  /*88f0*/  LEA.HI.X.SX32 R27, R91, R6.reuse, 0x2, P0 ;  /* 0x000000065b1b7211 */ /* 0x080fe200000f16ff */
[----:B------:R1:W-:Y:S01]  /*8900*/  STL.64 [R1+0x550], R28 ;  /* 0x0005501c01007387 */ /* 0x0003e20000100a00 */
[CC--:B---3--:R-:W-:Y:S01]  /*8910*/  LEA R34, P3, R89.reuse, R13.reuse, 0x2 ;  /* 0x0000000d59227211 */ /* 0x0c8fe200078610ff */
[----:B------:R-:W-:Y:S01]  /*8920*/  IMAD R246, R2, 0x16, RZ ;  /* 0x0000001602f67824 */ /* 0x000fe200078e02ff */
[-C--:B------:R-:W-:Y:S01]  /*8930*/  LEA.HI.X.SX32 R25, R90, R6.reuse, 0x2, P2 ;  /* 0x000000065a197211 */ /* 0x080fe200010f16ff */
[----:B------:R3:W-:Y:S01]  /*8940*/  STL.64 [R1+0x560], R26 ;  /* 0x0005601a01007387 */ /* 0x0007e20000100a00 */
[-C--:B----4-:R-:W-:Y:S01]  /*8950*/  LEA R32, P4, R88, R13.reuse, 0x2 ;  /* 0x0000000d58207211 */ /* 0x090fe200078810ff */
        /* <DEDUP_REMOVED lines=8> */
[----:B------:R-:W-:Y:S01]  /*89e0*/  IMAD R222, R2, 0x36, RZ ;  /* 0x0000003602de7824 */ /* 0x000fe200078e02ff */
[-C--:B------:R-:W-:Y:S01]  /*89f0*/  LEA.HI.X.SX32 R23, R87, R6.reuse, 0x2, P5 ;  /* 0x0000000657177211 */ /* 0x080fe200028f16ff */
[----:B------:R1:W-:Y:S01]  /*8a00*/  STL.64 [R1+0x588], R32 ;  /* 0x0005882001007387 */ /* 0x0003e20000100a00 */
[CC--:B---3--:R-:W-:Y:S01]  /*8a10*/  LEA R26, P0, R85.reuse, R13.reuse, 0x2 ;  /* 0x0000000d551a7211 */ /* 0x0c8fe200078010ff */
[----:B------:R-:W-:Y:S01]  /*8a20*/  IMAD.MOV.U32 R233, RZ, RZ, R216 ;  /* 0x000000ffffe97224 */ /* 0x000fe200078e00d8 */
[-C--:B------:R-:W-:Y:S01]  /*8a30*/  LEA.HI.X.SX32 R29, R86, R6.reuse, 0x2, P6 ;  /* 0x00000006561d7211 */ /* 0x080fe200030f16ff */
[----:B------:R3:W-:Y:S01]  /*8a40*/  STL.64 [R1+0x590], R22 ;  /* 0x0005901601007387 */ /* 0x0007e20000100a00 */
[-C--:B----4-:R-:W-:Y:S01]  /*8a50*/  LEA R24, P2, R84, R13.reuse, 0x2 ;  /* 0x0000000d54187211 */ /* 0x090fe200078410ff */
[----:B------:R-:W-:Y:S01]  /*8a60*/  IMAD R230, R2, 0x37, RZ ;  /* 0x0000003702e67824 */ /* 0x000fe200078e02ff */
[----:B------:R-:W-:Y:S01]  /*8a70*/  LEA.HI.X.SX32 R27, R85, R6, 0x2, P0 ;  /* 0x00000006551b7211 */ /* 0x000fe200000f16ff */
[----:B------:R4:W-:Y:S01]  /*8a80*/  STL.64 [R1+0x5a0], R28 ;  /* 0x0005a01c01007387 */ /* 0x0009e20000100a00 */
[----:B--2---:R-:W-:-:S02]  /*8a90*/  LEA R34, P3, R83, R13, 0x2 ;  /* 0x0000000d53227211 */ /* 0x004fc400078610ff */
[-C--:B------:R-:W-:Y:S01]  /*8aa0*/  LEA.HI.X.SX32 R25, R84, R6.reuse, 0x2, P2 ;  /* 0x0000000654197211 */ /* 0x080fe200010f16ff */
[----:B------:R2:W-:Y:S01]  /*8ab0*/  STL.64 [R1+0x5b0], R26 ;  /* 0x0005b01a01007387 */ /* 0x0005e20000100a00 */
[CC--:B-1----:R-:W-:Y:S02]  /*8ac0*/  LEA R32, P4, R82.reuse, R13.reuse, 0x2 ;  /* 0x0000000d52207211 */ /* 0x0c2fe400078810ff */
[-C--:B------:R-:W-:Y:S01]  /*8ad0*/  LEA.HI.X.SX32 R35, R83, R6.reuse, 0x2, P3 ;  /* 0x0000000653237211 */ /* 0x080fe200018f16ff */
[----:B------:R1:W-:Y:S01]  /*8ae0*/  STL.64 [R1+0x5b8], R24 ;  /* 0x0005b81801007387 */ /* 0x0003e20000100a00 */
[CC--:B---3--:R-:W-:Y:S02]  /*8af0*/  LEA R22, P5, R81.reuse, R13.reuse, 0x2 ;  /* 0x0000000d51167211 */ /* 0x0c8fe400078a10ff */
        /* <DEDUP_REMOVED lines=12> */
[-C--:B---3--:R-:W-:Y:S02]  /*8bc0*/  LEA R34, P3, R77, R13.reuse, 0x2 ;  /* 0x0000000d4d227211 */ /* 0x088fe400078610ff */
[----:B------:R-:W-:Y:S01]  /*8bd0*/  LEA.HI.X.SX32 R25, R78, R6, 0x2, P2 ;  /* 0x000000064e197211 */ /* 0x000fe200010f16ff */
[----:B------:R3:W-:Y:S01]  /*8be0*/  STL.64 [R1+0x5f0], R26 ;  /* 0x0005f01a01007387 */ /* 0x0007e20000100a00 */
[----:B----4-:R-:W-:-:S02]  /*8bf0*/  LEA R32, P4, R76, R13, 0x2 ;  /* 0x0000000d4c207211 */ /* 0x010fc400078810ff */
[-C--:B------:R-:W-:Y:S01]  /*8c00*/  LEA.HI.X.SX32 R35, R77, R6.reuse, 0x2, P3 ;  /* 0x000000064d237211 */ /* 0x080fe200018f16ff */
[----:B------:R4:W-:Y:S01]  /*8c10*/  STL.64 [R1+0x618], R24 ;  /* 0x0006181801007387 */ /* 0x0009e20000100a00 */
[CC--:B--2---:R-:W-:Y:S02]  /*8c20*/  LEA R22, P5, R75.reuse, R13.reuse, 0x2 ;  /* 0x0000000d4b167211 */ /* 0x0c4fe400078a10ff */
[-C--:B------:R-:W-:Y:S01]  /*8c30*/  LEA.HI.X.SX32 R33, R76, R6.reuse, 0x2, P4 ;  /* 0x000000064c217211 */ /* 0x080fe200020f16ff */
[----:B------:R2:W-:Y:S01]  /*8c40*/  STL.64 [R1+0x628], R34 ;  /* 0x0006282201007387 */ /* 0x0005e20000100a00 */
[-C--:B-1----:R-:W-:Y:S02]  /*8c50*/  LEA R28, P6, R74, R13.reuse, 0x2 ;  /* 0x0000000d4a1c7211 */ /* 0x082fe400078c10ff */
[----:B------:R-:W-:Y:S01]  /*8c60*/  LEA.HI.X.SX32 R23, R75, R6, 0x2, P5 ;  /* 0x000000064b177211 */ /* 0x000fe200028f16ff */
[----:B------:R1:W-:Y:S01]  /*8c70*/  STL.64 [R1+0x638], R32 ;  /* 0x0006382001007387 */ /* 0x0003e20000100a00 */
[----:B---3--:R-:W-:-:S02]  /*8c80*/  LEA R26, P0, R73, R13, 0x2 ;  /* 0x0000000d491a7211 */ /* 0x008fc400078010ff */
[-C--:B------:R-:W-:Y:S01]  /*8c90*/  LEA.HI.X.SX32 R29, R74, R6.reuse, 0x2, P6 ;  /* 0x000000064a1d7211 */ /* 0x080fe200030f16ff */
[----:B------:R3:W-:Y:S01]  /*8ca0*/  STL.64 [R1+0x640], R22 ;  /* 0x0006401601007387 */ /* 0x0007e20000100a00 */
[-C--:B----4-:R-:W-:Y:S01]  /*8cb0*/  LEA R24, P2, R72, R13.reuse, 0x2 ;  /* 0x0000000d48187211 */ /* 0x090fe200078410ff */
[----:B------:R-:W-:Y:S01]  /*8cc0*/  IMAD R74, R2, 0x24, RZ ;  /* 0x00000024024a7824 */ /* 0x000fe200078e02ff */
[-C--:B------:R-:W-:Y:S01]  /*8cd0*/  LEA.HI.X.SX32 R27, R73, R6.reuse, 0x2, P0 ;  /* 0x00000006491b7211 */ /* 0x080fe200000f16ff */
[----:B------:R4:W-:Y:S01]  /*8ce0*/  STL.64 [R1+0x650], R28 ;  /* 0x0006501c01007387 */ /* 0x0009e20000100a00 */
[-C--:B--2---:R-:W-:Y:S02]  /*8cf0*/  LEA R34, P3, R71, R13.reuse, 0x2 ;  /* 0x0000000d47227211 */ /* 0x084fe400078610ff */
[----:B------:R-:W-:Y:S01]  /*8d00*/  LEA.HI.X.SX32 R25, R72, R6, 0x2, P2 ;  /* 0x0000000648197211 */ /* 0x000fe200010f16ff */
[----:B------:R2:W-:Y:S01]  /*8d10*/  STL.64 [R1+0x660], R26 ;  /* 0x0006601a01007387 */ /* 0x0005e20000100a00 */
[----:B-1----:R-:W-:-:S02]  /*8d20*/  LEA R32, P4, R70, R13, 0x2 ;  /* 0x0000000d46207211 */ /* 0x002fc400078810ff */
[-C--:B------:R-:W-:Y:S01]  /*8d30*/  LEA.HI.X.SX32 R35, R71, R6.reuse, 0x2, P3 ;  /* 0x0000000647237211 */ /* 0x080fe200018f16ff */
[----:B------:R1:W-:Y:S01]  /*8d40*/  STL.64 [R1+0x668], R24 ;  /* 0x0006681801007387 */ /* 0x0003e20000100a00 */
[CC--:B---3--:R-:W-:Y:S02]  /*8d50*/  LEA R22, P5, R69.reuse, R13.reuse, 0x2 ;  /* 0x0000000d45167211 */ /* 0x0c8fe400078a10ff */
[-C--:B------:R-:W-:Y:S01]  /*8d60*/  LEA.HI.X.SX32 R33, R70, R6.reuse, 0x2, P4 ;  /* 0x0000000646217211 */ /* 0x080fe200020f16ff */
[----:B------:R3:W-:Y:S01]  /*8d70*/  STL.64 [R1+0x678], R34 ;  /* 0x0006782201007387 */ /* 0x0007e20000100a00 */
[-C--:B----4-:R-:W-:Y:S02]  /*8d80*/  LEA R28, P6, R68, R13.reuse, 0x2 ;  /* 0x0000000d441c7211 */ /* 0x090fe400078c10ff */
[----:B------:R-:W-:Y:S01]  /*8d90*/  LEA.HI.X.SX32 R23, R69, R6, 0x2, P5 ;  /* 0x0000000645177211 */ /* 0x000fe200028f16ff */
[----:B------:R4:W-:Y:S01]  /*8da0*/  STL.64 [R1+0x688], R32 ;  /* 0x0006882001007387 */ /* 0x0009e20000100a00 */
[----:B--2---:R-:W-:-:S02]  /*8db0*/  LEA R26, P0, R66, R13, 0x2 ;  /* 0x0000000d421a7211 */ /* 0x004fc400078010ff */
[-C--:B------:R-:W-:Y:S01]  /*8dc0*/  LEA.HI.X.SX32 R29, R68, R6.reuse, 0x2, P6 ;  /* 0x00000006441d7211 */ /* 0x080fe200030f16ff */
[----:B------:R2:W-:Y:S01]  /*8dd0*/  STL.64 [R1+0x690], R22 ;  /* 0x0006901601007387 */ /* 0x0005e20000100a00 */
[-C--:B-1----:R-:W-:Y:S02]  /*8de0*/  LEA R24, P2, R64, R13.reuse, 0x2 ;  /* 0x0000000d40187211 */ /* 0x082fe400078410ff */
[-C--:B------:R-:W-:Y:S01]  /*8df0*/  LEA.HI.X.SX32 R27, R66, R6.reuse, 0x2, P0 ;  /* 0x00000006421b7211 */ /* 0x080fe200000f16ff */
[----:B------:R1:W-:Y:S01]  /*8e00*/  STL.64 [R1+0x6a0], R28 ;  /* 0x0006a01c01007387 */ /* 0x0003e20000100a00 */
[-C--:B---3--:R-:W-:Y:S01]  /*8e10*/  LEA R34, P3, R62, R13.reuse, 0x2 ;  /* 0x0000000d3e227211 */ /* 0x088fe200078610ff */
[----:B------:R-:W-:Y:S01]  /*8e20*/  IMAD R66, R2, 0x23, RZ ;  /* 0x0000002302427824 */ /* 0x000fe200078e02ff */
        /* <DEDUP_REMOVED lines=65> */
[----:B------:R-:W-:Y:S01]  /*9240*/  IMAD.SHL.U32 R42, R2, 0x20, RZ ;  /* 0x00000020022a7824 */ /* 0x000fe200078e00ff */
[-C--:B------:R-:W-:Y:S01]  /*9250*/  LEA.HI.X.SX32 R23, R41, R6.reuse, 0x2, P5 ;  /* 0x0000000629177211 */ /* 0x080fe200028f16ff */
[----:B------:R4:W-:Y:S01]  /*9260*/  STL.64 [R1+0x8d8], R32 ;  /* 0x0008d82001007387 */ /* 0x0009e20000100a00 */
[CC--:B--2---:R-:W-:Y:S02]  /*9270*/  LEA R26, P0, R19.reuse, R13.reuse, 0x2 ;  /* 0x0000000d131a7211 */ /* 0x0c4fe400078010ff */
[-C--:B------:R-:W-:Y:S01]  /*9280*/  LEA.HI.X.SX32 R29, R40, R6.reuse, 0x2, P6 ;  /* 0x00000006281d7211 */ /* 0x080fe200030f16ff */
[----:B------:R2:W-:Y:S01]  /*9290*/  STL.64 [R1+0x7c0], R22 ;  /* 0x0007c01601007387 */ /* 0x0005e20000100a00 */
[-C--:B-1----:R-:W-:Y:S01]  /*92a0*/  LEA R24, P2, R18, R13.reuse, 0x2 ;  /* 0x0000000d12187211 */ /* 0x082fe200078410ff */
[----:B------:R-:W-:Y:S01]  /*92b0*/  IMAD.SHL.U32 R40, R156, 0x10, RZ ;  /* 0x000000109c287824 */ /* 0x000fe200078e00ff */
[----:B------:R-:W-:Y:S01]  /*92c0*/  LEA.HI.X.SX32 R27, R19, R6, 0x2, P0 ;  /* 0x00000006131b7211 */ /* 0x000fe200000f16ff */
[----:B------:R1:W-:Y:S01]  /*92d0*/  STL.64 [R1+0x8d0], R28 ;  /* 0x0008d01c01007387 */ /* 0x0003e20000100a00 */
[----:B---3--:R-:W-:-:S02]  /*92e0*/  LEA R34, P3, R17, R13, 0x2 ;  /* 0x0000000d11227211 */ /* 0x008fc400078610ff */
[-C--:B------:R-:W-:Y:S01]  /*92f0*/  LEA.HI.X.SX32 R25, R18, R6.reuse, 0x2, P2 ;  /* 0x0000000612197211 */ /* 0x080fe200010f16ff */
[----:B------:R3:W-:Y:S01]  /*9300*/  STL.64 [R1+0x7d0], R26 ;  /* 0x0007d01a01007387 */ /* 0x0007e20000100a00 */
[CC--:B----4-:R-:W-:Y:S02]  /*9310*/  LEA R32, P4, R16.reuse, R13.reuse, 0x2 ;  /* 0x0000000d10207211 */ /* 0x0d0fe400078810ff */
[-C--:B------:R-:W-:Y:S01]  /*9320*/  LEA.HI.X.SX32 R35, R17, R6.reuse, 0x2, P3 ;  /* 0x0000000611237211 */ /* 0x080fe200018f16ff */
[----:B------:R4:W-:Y:S01]  /*9330*/  STL.64 [R1+0x8c8], R24 ;  /* 0x0008c81801007387 */ /* 0x0009e20000100a00 */
[----:B------:R-:W-:Y:S02]  /*9340*/  LEA.HI.X.SX32 R33, R16, R6, 0x2, P4 ;  /* 0x0000000610217211 */ /* 0x000fe400020f16ff */
[-C--:B--2---:R-:W-:Y:S01]  /*9350*/  LEA R22, P5, R15, R13.reuse, 0x2 ;  /* 0x0000000d0f167211 */ /* 0x084fe200078a10ff */
[----:B------:R2:W-:Y:S01]  /*9360*/  STL.64 [R1+0x7e0], R34 ;  /* 0x0007e02201007387 */ /* 0x0005e20000100a00 */
[----:B-1----:R-:W-:-:S02]  /*9370*/  LEA R28, P6, R14, R13, 0x2 ;  /* 0x0000000d0e1c7211 */ /* 0x002fc400078c10ff */
[-C--:B------:R-:W-:Y:S01]  /*9380*/  LEA.HI.X.SX32 R23, R15, R6.reuse, 0x2, P5 ;  /* 0x000000060f177211 */ /* 0x080fe200028f16ff */
[----:B------:R1:W-:Y:S01]  /*9390*/  STL.64 [R1+0x8c0], R32 ;  /* 0x0008c02001007387 */ /* 0x0003e20000100a00 */
[----:B------:R-:W-:Y:S02]  /*93a0*/  LEA.HI.X.SX32 R29, R14, R6, 0x2, P6 ;  /* 0x000000060e1d7211 */ /* 0x000fe400030f16ff */
[-C--:B---3--:R-:W-:Y:S01]  /*93b0*/  LEA R26, P0, R7, R13.reuse, 0x2 ;  /* 0x0000000d071a7211 */ /* 0x088fe200078010ff */
[----:B------:R-:W-:Y:S01]  /*93c0*/  STL.64 [R1+0x7f8], R22 ;  /* 0x0007f81601007387 */ /* 0x000fe20000100a00 */
[-C--:B----4-:R-:W-:Y:S02]  /*93d0*/  LEA R24, P2, R8, R13.reuse, 0x2 ;  /* 0x0000000d08187211 */ /* 0x090fe400078410ff */
[-C--:B------:R-:W-:Y:S01]  /*93e0*/  LEA R152, P3, R9, R13.reuse, 0x2 ;  /* 0x0000000d09987211 */ /* 0x080fe200078610ff */
[----:B------:R-:W-:Y:S01]  /*93f0*/  STL.64 [R1+0x1b30], R22 ;  /* 0x001b301601007387 */ /* 0x000fe20000100a00 */
[----:B------:R-:W-:-:S02]  /*9400*/  LEA R36, P4, R10, R13, 0x2 ;  /* 0x0000000d0a247211 */ /* 0x000fc400078810ff */
[-C--:B--2---:R-:W-:Y:S01]  /*9410*/  LEA R34, P5, R11, R13.reuse, 0x2 ;  /* 0x0000000d0b227211 */ /* 0x084fe200078a10ff */
[----:B------:R-:W-:Y:S01]  /*9420*/  STL.64 [R1+0x8b8], R28 ;  /* 0x0008b81c01007387 */ /* 0x000fe20000100a00 */
[----:B-1----:R-:W-:Y:S02]  /*9430*/  LEA R32, P6, R12, R13, 0x2 ;  /* 0x0000000d0c207211 */ /* 0x002fe400078c10ff */
[-C--:B------:R-:W-:Y:S01]  /*9440*/  LEA.HI.X.SX32 R27, R7, R6.reuse, 0x2, P0 ;  /* 0x00000006071b7211 */ /* 0x080fe200000f16ff */
[----:B------:R-:W-:Y:S01]  /*9450*/  VIADD R7, R65, 0xfffffffd ;  /* 0xfffffffd41077836 */ /* 0x000fe20000000000 */
[-C--:B------:R-:W-:Y:S02]  /*9460*/  LEA.HI.X.SX32 R25, R8, R6.reuse, 0x2, P2 ;  /* 0x0000000608197211 */ /* 0x080fe400010f16ff */
[-C--:B------:R-:W-:Y:S01]  /*9470*/  LEA.HI.X.SX32 R153, R9, R6.reuse, 0x2, P3 ;  /* 0x0000000609997211 */ /* 0x080fe200018f16ff */
[----:B------:R-:W1:Y:S01]  /*9480*/  LDC R8, c[0x0][0x230] ;  /* 0x00008c00ff087b82 */ /* 0x000e620000000800 */
[-C--:B------:R-:W-:Y:S01]  /*9490*/  LEA.HI.X.SX32 R37, R10, R6.reuse, 0x2, P4 ;  /* 0x000000060a257211 */ /* 0x080fe200020f16ff */
[----:B------:R-:W-:Y:S01]  /*94a0*/  STL.64 [R1+0x800], R26 ;  /* 0x0008001a01007387 */ /* 0x000fe20000100a00 */
[----:B------:R-:W-:-:S02]  /*94b0*/  LEA.HI.X.SX32 R35, R11, R6, 0x2, P5 ;  /* 0x000000060b237211 */ /* 0x000fc400028f16ff */
[----:B------:R-:W-:Y:S01]  /*94c0*/  LEA.HI.X.SX32 R33, R12, R6, 0x2, P6 ;  /* 0x000000060c217211 */ /* 0x000fe200030f16ff */
[----:B------:R-:W-:Y:S01]  /*94d0*/  IMAD R6, R0, UR5, RZ ;  /* 0x0000000500067c24 */ /* 0x000fe2000f8e02ff */
[----:B------:R-:W-:Y:S01]  /*94e0*/  LEA R14, P5, R3, UR8, 0x2 ;  /* 0x00000008030e7c11 */ /* 0x000fe2000f8a10ff */
[----:B------:R-:W2:Y:S01]  /*94f0*/  LDC R9, c[0x0][0x230] ;  /* 0x00008c00ff097b82 */ /* 0x000ea20000000800 */
[----:B------:R-:W-:Y:S01]  /*9500*/  IMAD R0, R5, UR5, RZ ;  /* 0x0000000505007c24 */ /* 0x000fe2000f8e02ff */
[----:B------:R-:W-:Y:S01]  /*9510*/  LOP3.LUT R155, R40, 0x70, RZ, 0xc0, !PT ;  /* 0x00000070289b7812 */ /* 0x000fe200078ec0ff */
[----:B------:R-:W-:Y:S01]  /*9520*/  VIADD R5, R67, 0xfffffffc ;  /* 0xfffffffc43057836 */ /* 0x000fe20000000000 */
[----:B------:R-:W-:Y:S01]  /*9530*/  LEA R18, P0, R6, UR8, 0x2 ;  /* 0x0000000806127c11 */ /* 0x000fe2000f8010ff */
[----:B------:R-:W-:Y:S01]  /*9540*/  UMOV UR5, 0x400 ;  /* 0x0000040000057882 */ /* 0x000fe20000000000 */
[----:B------:R-:W-:Y:S01]  /*9550*/  LEA R16, P4, R0, UR8, 0x2 ;  /* 0x0000000800107c11 */ /* 0x000fe2000f8810ff */
[----:B------:R-:W-:Y:S01]  /*9560*/  ULEA UR5, UR6, UR5, 0x18 ;  /* 0x0000000506057291 */ /* 0x000fe2000f8ec03f */
[----:B------:R-:W3:Y:S01]  /*9570*/  LDC R10, c[0x0][0x230] ;  /* 0x00008c00ff0a7b82 */ /* 0x000ee20000000800 */
[----:B------:R-:W-:Y:S01]  /*9580*/  LEA.HI.X.SX32 R19, R6, UR9, 0x2, P0 ;  /* 0x0000000906137c11 */ /* 0x000fe200080f16ff */
[----:B------:R-:W-:Y:S01]  /*9590*/  IMAD R155, R150, 0x80, R155 ;  /* 0x00000080969b7824 */ /* 0x000fe200078e029b */
[----:B------:R-:W-:Y:S01]  /*95a0*/  LEA R6, P0, R4, UR8, 0x2 ;  /* 0x0000000804067c11 */ /* 0x000fe2000f8010ff */
[----:B------:R-:W-:Y:S01]  /*95b0*/  STL.64 [R1+0x8b0], R24 ;  /* 0x0008b01801007387 */ /* 0x000fe20000100a00 */
[----:B------:R-:W-:Y:S01]  /*95c0*/  LEA.HI.X.SX32 R17, R0, UR9, 0x2, P4 ;  /* 0x0000000900117c11 */ /* 0x000fe2000a0f16ff */
[--C-:B------:R-:W-:Y:S01]  /*95d0*/  IMAD.WIDE R40, R2, 0x4, R18.reuse ;  /* 0x0000000402287825 */ /* 0x100fe200078e0212 */
[----:B------:R-:W-:Y:S01]  /*95e0*/  ISETP.GE.U32.AND P4, PT, R7, 0x7fffffbe, PT ;  /* 0x7fffffbe0700780c */ /* 0x000fe20003f86070 */
[----:B------:R-:W-:Y:S01]  /*95f0*/  STL.64 [R1+0x8a8], R36 ;  /* 0x0008a82401007387 */ /* 0x000fe20000100a00 */
[----:B------:R-:W-:Y:S01]  /*9600*/  LEA.HI.X.SX32 R7, R4, UR9, 0x2, P0 ;  /* 0x0000000904077c11 */ /* 0x000fe200080f16ff */
[----:B------:R-:W-:Y:S01]  /*9610*/  IMAD.WIDE R236, R42, 0x4, R18 ;  /* 0x000000042aec7825 */ /* 0x000fe200078e0212 */
[----:B------:R-:W4:Y:S01]  /*9620*/  LDC R4, c[0x0][0x230] ;  /* 0x00008c00ff047b82 */ /* 0x000f220000000800 */
[----:B------:R-:W-:Y:S01]  /*9630*/  ISETP.GE.U32.AND P2, PT, R63, 0x7fffffc0, PT ;  /* 0x7fffffc03f00780c */ /* 0x000fe20003f46070 */
[----:B------:R3:W-:Y:S01]  /*9640*/  STL.64 [R1+0x1c18], R24 ;  /* 0x001c181801007387 */ /* 0x0007e20000100a00 */
[----:B------:R-:W-:Y:S01]  /*9650*/  LEA.HI.X.SX32 R15, R3, UR9, 0x2, P5 ;  /* 0x00000009030f7c11 */ /* 0x000fe2000a8f16ff */
[----:B-1----:R-:W-:Y:S01]  /*9660*/  VIADD R3, R8, 0xffffffdf ;  /* 0xffffffdf08037836 */ /* 0x002fe20000000000 */
[----:B------:R-:W-:Y:S01]  /*9670*/  ISETP.GE.U32.AND P5, PT, R5, 0x7fffffbd, PT ;  /* 0x7fffffbd0500780c */ /* 0x000fe20003fa6070 */
[----:B--2---:R-:W-:Y:S01]  /*9680*/  VIADD R0, R9, 0xffffffde ;  /* 0xffffffde09007836 */ /* 0x004fe20000000000 */
[----:B------:R-:W-:Y:S01]  /*9690*/  ISETP.GE.U32.AND P3, PT, R61, 0x7fffffbf, PT ;  /* 0x7fffffbf3d00780c */ /* 0x000fe20003f66070 */
[----:B------:R-:W1:Y:S01]  /*96a0*/  LDC R5, c[0x0][0x230] ;  /* 0x00008c00ff057b82 */ /* 0x000e620000000800 */
[----:B------:R-:W-:Y:S01]  /*96b0*/  VIADD R9, R155, UR5 ;  /* 0x000000059b097c36 */ /* 0x000fe20008000000 */
[----:B------:R-:W-:Y:S01]  /*96c0*/  ULDC.64 UR8, c[0x0][0x208] ;  /* 0x0000820000087ab9 */ /* 0x000fe20000000a00 */
[----:B------:R-:W-:Y:S01]  /*96d0*/  ISETP.GE.U32.AND P0, PT, R0, 0x7fffff9f, PT ;  /* 0x7fffff9f0000780c */ /* 0x000fe20003f06070 */
[----:B------:R-:W-:Y:S01]  /*96e0*/  STL.64 [R1+0x830], R34 ;  /* 0x0008302201007387 */ /* 0x000fe20000100a00 */
[----:B---3--:R-:W-:Y:S01]  /*96f0*/  VIADD R0, R10, 0xffffffdd ;  /* 0xffffffdd0a007836 */ /* 0x008fe20000000000 */
[----:B------:R-:W-:Y:S01]  /*9700*/  ISETP.GE.U32.AND P6, PT, R3, 0x7fffffa0, PT ;  /* 0x7fffffa00300780c */ /* 0x000fe20003fc6070 */
[C---:B------:R-:W-:Y:S01]  /*9710*/  IMAD.WIDE R24, R2.reuse, 0x4, R16 ;  /* 0x0000000402187825 */ /* 0x040fe200078e0210 */
[----:B------:R-:W2:Y:S01]  /*9720*/  LDC R8, c[0x0][0x230] ;  /* 0x00008c00ff087b82 */ /* 0x000ea20000000800 */
[----:B------:R-:W-:Y:S01]  /*9730*/  @!PT LDS RZ, [RZ] ;  /* 0x00000000fffff984 */ /* 0x000fe20000000800 */
[----:B------:R-:W-:Y:S01]  /*9740*/  @!PT LDS RZ, [RZ] ;  /* 0x00000000fffff984 */ /* 0x000fe20000000800 */
[----:B------:R-:W-:Y:S01]  /*9750*/  @!PT LDS RZ, [RZ] ;  /* 0x00000000fffff984 */ /* 0x000fe20000000800 */
[----:B------:R-:W-:Y:S02]  /*9760*/  LDGSTS.E [R9], desc[UR8][R18.64], !P2 ;  /* 0x0000000012097fae */ /* 0x000fe4000d121848 */
[----:B------:R-:W-:-:S02]  /*9770*/  IMAD.WIDE R22, R2, 0x4, R14 ;  /* 0x0000000402167825 */ /* 0x000fc400078e020e */
[----:B------:R-:W-:Y:S02]  /*9780*/  LDGSTS.E [R9+0x4000], desc[UR8][R16.64], !P2 ;  /* 0x0400000010097fae */ /* 0x000fe4000d121848 */
[----:B------:R-:W-:Y:S02]  /*9790*/  IMAD.WIDE R12, R2, 0x4, R6 ;  /* 0x00000004020c7825 */ /* 0x000fe400078e0206 */
[----:B------:R-:W-:Y:S02]  /*97a0*/  LDGSTS.E [R9+0x8000], desc[UR8][R14.64], !P2 ;  /* 0x080000000e097fae */ /* 0x000fe4000d121848 */
[----:B----4-:R-:W-:Y:S02]  /*97b0*/  VIADD R3, R4, 0xffffffdc ;  /* 0xffffffdc04037836 */ /* 0x010fe40000000000 */
[----:B------:R-:W-:Y:S01]  /*97c0*/  LDGSTS.E [R9+0xc000], desc[UR8][R6.64], !P2 ;  /* 0x0c00000006097fae */ /* 0x000fe2000d121848 */
[----:B------:R-:W-:Y:S01]  /*97d0*/  ISETP.GE.U32.AND P2, PT, R0, 0x7fffff9e, PT ;  /* 0x7fffff9e0000780c */ /* 0x000fe20003f46070 */
[----:B------:R-:W-:Y:S01]  /*97e0*/  IMAD.SHL.U32 R0, R2, 0x2, RZ ;  /* 0x0000000202007824 */ /* 0x000fe200078e00ff */
[----:B------:R-:W3:Y:S01]  /*97f0*/  LDC R4, c[0x0][0x230] ;  /* 0x00008c00ff047b82 */ /* 0x000ee20000000800 */
[----:B------:R-:W-:Y:S01]  /*9800*/  STL.64 [R1+0x818], R152 ;  /* 0x0008189801007387 */ /* 0x000fe20000100a00 */
[----:B------:R-:W-:-:S03]  /*9810*/  IMAD.WIDE R234, R42, 0x4, R16 ;  /* 0x000000042aea7825 */ /* 0x000fc600078e0210 */
[----:B------:R-:W-:Y:S01]  /*9820*/  STL.64 [R1+0x1b38], R152 ;  /* 0x001b389801007387 */ /* 0x000fe20000100a00 */
[----:B------:R-:W-:-:S03]  /*9830*/  IMAD.WIDE R10, R0, 0x4, R6 ;  /* 0x00000004000a7825 */ /* 0x000fc600078e0206 */
[----:B------:R-:W-:Y:S01]  /*9840*/  STL.64 [R1+0x838], R32 ;  /* 0x0008382001007387 */ /* 0x000fe20000100a00 */
[----:B------:R-:W-:-:S03]  /*9850*/  IMAD.WIDE R44, R50, 0x4, R18 ;  /* 0x00000004322c7825 */ /* 0x000fc600078e0212 */
[----:B------:R4:W-:Y:S01]  /*9860*/  STL.64 [R1+0x2a0], R40 ;  /* 0x0002a02801007387 */ /* 0x0009e20000100a00 */
[----:B------:R-:W-:-:S03]  /*9870*/  IMAD.WIDE R46, R50, 0x4, R16 ;  /* 0x00000004322e7825 */ /* 0x000fc600078e0210 */
[----:B------:R4:W-:Y:S01]  /*9880*/  LDGSTS.E [R9+0x4], desc[UR8][R40.64], !P3 ;  /* 0x0000400028097fae */ /* 0x0009e2000d921848 */
[----:B------:R-:W-:-:S03]  /*9890*/  IMAD.WIDE R48, R50, 0x4, R14 ;  /* 0x0000000432307825 */ /* 0x000fc600078e020e */
[----:B------:R1:W-:Y:S01]  /*98a0*/  STL.64 [R1+0x298], R24 ;  /* 0x0002981801007387 */ /* 0x0003e20000100a00 */
[----:B------:R-:W-:-:S03]  /*98b0*/  IMAD.WIDE R50, R50, 0x4, R6 ;  /* 0x0000000432327825 */ /* 0x000fc600078e0206 */
[----:B------:R1:W-:Y:S01]  /*98c0*/  LDGSTS.E [R9+0x4004], desc[UR8][R24.64], !P3 ;  /* 0x0400400018097fae */ /* 0x0003e2000d921848 */
[----:B------:R-:W-:-:S03]  /*98d0*/  IMAD.WIDE R52, R58, 0x4, R18 ;  /* 0x000000043a347825 */ /* 0x000fc600078e0212 */
[----:B------:R2:W-:Y:S01]  /*98e0*/  STL.64 [R1+0x290], R22 ;  /* 0x0002901601007387 */ /* 0x0005e20000100a00 */
[----:B----4-:R-:W-:-:S03]  /*98f0*/  IMAD.WIDE R40, R42, 0x4, R14 ;  /* 0x000000042a287825 */ /* 0x010fc600078e020e */
[----:B------:R2:W-:Y:S01]  /*9900*/  LDGSTS.E [R9+0x8004], desc[UR8][R22.64], !P3 ;  /* 0x0800400016097fae */ /* 0x0005e2000d921848 */
[----:B------:R-:W-:-:S03]  /*9910*/  IMAD.WIDE R42, R42, 0x4, R6 ;  /* 0x000000042a2a7825 */ /* 0x000fc600078e0206 */
[----:B------:R4:W-:Y:S01]  /*9920*/  STL.64 [R1+0x288], R12 ;  /* 0x0002880c01007387 */ /* 0x0009e20000100a00 */
[----:B-1----:R-:W-:-:S03]  /*9930*/  IMAD.WIDE R24, R0, 0x4, R18 ;  /* 0x0000000400187825 */ /* 0x002fc600078e0212 */
[----:B------:R4:W-:Y:S01]  /*9940*/  LDGSTS.E [R9+0xc004], desc[UR8][R12.64], !P3 ;  /* 0x0c0040000c097fae */ /* 0x0009e2000d921848 */
[----:B------:R-:W-:Y:S01]  /*9950*/  ISETP.GE.U32.AND P3, PT, R3, 0x7fffff9d, PT ;  /* 0x7fffff9d0300780c */ /* 0x000fe20003f66070 */
[----:B------:R-:W-:Y:S02]  /*9960*/  IMAD R3, R2, 0x3, RZ ;  /* 0x0000000302037824 */ /* 0x000fe400078e02ff */
[--C-:B--2---:R-:W-:Y:S01]  /*9970*/  IMAD.WIDE R22, R0, 0x4, R16.reuse ;  /* 0x0000000400167825 */ /* 0x104fe200078e0210 */
[----:B------:R1:W-:Y:S03]  /*9980*/  LDGSTS.E [R9+0x8], desc[UR8][R24.64], !P4 ;  /* 0x0000800018097fae */ /* 0x0003e6000e121848 */
[----:B------:R-:W-:Y:S01]  /*9990*/  IMAD.WIDE R54, R58, 0x4, R16 ;  /* 0x000000043a367825 */ /* 0x000fe200078e0210 */
[----:B------:R2:W-:Y:S03]  /*99a0*/  LDGSTS.E [R9+0x4008], desc[UR8][R22.64], !P4 ;  /* 0x0400800016097fae */ /* 0x0005e6000e121848 */
[--C-:B----4-:R-:W-:Y:S01]  /*99b0*/  IMAD.WIDE R12, R0, 0x4, R14.reuse ;  /* 0x00000004000c7825 */ /* 0x110fe200078e020e */
[----:B------:R1:W-:Y:S03]  /*99c0*/  STL.64 [R1+0x280], R24 ;  /* 0x0002801801007387 */ /* 0x0003e60000100a00 */
[----:B------:R-:W-:Y:S01]  /*99d0*/  VIADD R0, R5, 0xfffffffb ;  /* 0xfffffffb05007836 */ /* 0x000fe20000000000 */
[----:B------:R4:W-:Y:S01]  /*99e0*/  LDGSTS.E [R9+0x8008], desc[UR8][R12.64], !P4 ;  /* 0x080080000c097fae */ /* 0x0009e2000e121848 */
[----:B------:R-:W3:Y:S01]  /*99f0*/  LDC R5, c[0x0][0x230] ;  /* 0x00008c00ff057b82 */ /* 0x000ee20000000800 */
[----:B------:R-:W-:-:S02]  /*9a00*/  IMAD.WIDE R56, R58, 0x4, R14 ;  /* 0x000000043a387825 */ /* 0x000fc400078e020e */
[----:B------:R4:W-:Y:S01]  /*9a10*/  LDGSTS.E [R9+0xc008], desc[UR8][R10.64], !P4 ;  /* 0x0c0080000a097fae */ /* 0x0009e2000e121848 */
[----:B------:R-:W-:Y:S01]  /*9a20*/  ISETP.GE.U32.AND P4, PT, R0, 0x7fffffbc, PT ;  /* 0x7fffffbc0000780c */ /* 0x000fe20003f86070 */
[----:B------:R-:W-:Y:S02]  /*9a30*/  VIADD R0, R8, 0xfffffffa ;  /* 0xfffffffa08007836 */ /* 0x000fe40000000000 */
[----:B------:R2:W-:Y:S01]  /*9a40*/  STL.64 [R1+0x278], R22 ;  /* 0x0002781601007387 */ /* 0x0005e20000100a00 */
[----:B------:R-:W3:Y:S01]  /*9a50*/  LDC R8, c[0x0][0x230] ;  /* 0x00008c00ff087b82 */ /* 0x000ee20000000800 */
[----:B-1----:R-:W-:Y:S02]  /*9a60*/  IMAD.WIDE R24, R3, 0x4, R18 ;  /* 0x0000000403187825 */ /* 0x002fe400078e0212 */
[----:B------:R4:W-:Y:S02]  /*9a70*/  STL.64 [R1+0x270], R12 ;  /* 0x0002700c01007387 */ /* 0x0009e40000100a00 */
[----:B------:R-:W-:-:S02]  /*9a80*/  IMAD.WIDE R58, R58, 0x4, R6 ;  /* 0x000000043a3a7825 */ /* 0x000fc400078e0206 */
[----:B------:R1:W-:Y:S02]  /*9a90*/  STL.64 [R1+0x268], R10 ;  /* 0x0002680a01007387 */ /* 0x0003e40000100a00 */
[----:B------:R-:W-:Y:S02]  /*9aa0*/  IMAD.WIDE R60, R66, 0x4, R18 ;  /* 0x00000004423c7825 */ /* 0x000fe400078e0212 */
[----:B------:R3:W-:Y:S02]  /*9ab0*/  LDGSTS.E [R9+0xc], desc[UR8][R24.64], !P5 ;  /* 0x0000c00018097fae */ /* 0x0007e4000e921848 */
[C---:B--2---:R-:W-:Y:S02]  /*9ac0*/  IMAD.WIDE R22, R3.reuse, 0x4, R16 ;  /* 0x0000000403167825 */ /* 0x044fe400078e0210 */
[----:B------:R2:W-:Y:S02]  /*9ad0*/  STL.64 [R1+0x260], R24 ;  /* 0x0002601801007387 */ /* 0x0005e40000100a00 */
[----:B----4-:R-:W-:-:S02]  /*9ae0*/  IMAD.WIDE R12, R3, 0x4, R14 ;  /* 0x00000004030c7825 */ /* 0x010fc400078e020e */
[----:B------:R4:W-:Y:S02]  /*9af0*/  LDGSTS.E [R9+0x400c], desc[UR8][R22.64], !P5 ;  /* 0x0400c00016097fae */ /* 0x0009e4000e921848 */
[----:B-1----:R-:W-:Y:S02]  /*9b00*/  IMAD.WIDE R10, R3, 0x4, R6 ;  /* 0x00000004030a7825 */ /* 0x002fe400078e0206 */
[----:B------:R-:W-:Y:S01]  /*9b10*/  LDGSTS.E [R9+0x800c], desc[UR8][R12.64], !P5 ;  /* 0x0800c0000c097fae */ /* 0x000fe2000e921848 */
[----:B------:R-:W1:Y:S01]  /*9b20*/  LDC R3, c[0x0][0x230] ;  /* 0x00008c00ff037b82 */ /* 0x000e620000000800 */
[----:B------:R-:W-:Y:S02]  /*9b30*/  IMAD.WIDE R62, R66, 0x4, R16 ;  /* 0x00000004423e7825 */ /* 0x000fe400078e0210 */
[----:B------:R4:W-:Y:S01]  /*9b40*/  LDGSTS.E [R9+0xc00c], desc[UR8][R10.64], !P5 ;  /* 0x0c00c0000a097fae */ /* 0x0009e2000e921848 */
[----:B------:R-:W-:Y:S01]  /*9b50*/  ISETP.GE.U32.AND P5, PT, R0, 0x7fffffbb, PT ;  /* 0x7fffffbb0000780c */ /* 0x000fe20003fa6070 */
[----:B---3--:R-:W-:-:S02]  /*9b60*/  VIADD R0, R4, 0xfffffff9 ;  /* 0xfffffff904007836 */ /* 0x008fc40000000000 */
[----:B------:R-:W-:Y:S01]  /*9b70*/  LDGSTS.E [R9+0x10000], desc[UR8][R236.64], !P6 ;  /* 0x10000000ec097fae */ /* 0x000fe2000f121848 */
[----:B------:R-:W3:Y:S01]  /*9b80*/  LDC R4, c[0x0][0x230] ;  /* 0x00008c00ff047b82 */ /* 0x000ee20000000800 */
[C---:B------:R-:W-:Y:S02]  /*9b90*/  IMAD.WIDE R64, R66.reuse, 0x4, R14 ;  /* 0x0000000442407825 */ /* 0x040fe400078e020e */
[----:B------:R-:W-:Y:S02]  /*9ba0*/  LDGSTS.E [R9+0x14000], desc[UR8][R234.64], !P6 ;  /* 0x14000000ea097fae */ /* 0x000fe4000f121848 */
[----:B------:R-:W-:Y:S02]  /*9bb0*/  IMAD.WIDE R66, R66, 0x4, R6 ;  /* 0x0000000442427825 */ /* 0x000fe400078e0206 */
[----:B------:R-:W-:Y:S02]  /*9bc0*/  LDGSTS.E [R9+0x18000], desc[UR8][R40.64], !P6 ;  /* 0x1800000028097fae */ /* 0x000fe4000f121848 */
[----:B------:R-:W-:-:S02]  /*9bd0*/  IMAD.WIDE R68, R74, 0x4, R18 ;  /* 0x000000044a447825 */ /* 0x000fc400078e0212 */
[----:B------:R-:W-:Y:S01]  /*9be0*/  LDGSTS.E [R9+0x1c000], desc[UR8][R42.64], !P6 ;  /* 0x1c0000002a097fae */ /* 0x000fe2000f121848 */
[----:B------:R-:W-:Y:S01]  /*9bf0*/  ISETP.GE.U32.AND P6, PT, R0, 0x7fffffba, PT ;  /* 0x7fffffba0000780c */ /* 0x000fe20003fc6070 */
[----:B------:R-:W-:Y:S02]  /*9c00*/  VIADD R0, R5, 0xfffffff8 ;  /* 0xfffffff805007836 */ /* 0x000fe40000000000 */
[----:B------:R-:W-:Y:S01]  /*9c10*/  LDGSTS.E [R9+0x10004], desc[UR8][R44.64], !P0 ;  /* 0x100040002c097fae */ /* 0x000fe2000c121848 */
[----:B-1----:R-:W-:Y:S02]  /*9c20*/  VIADD R3, R3, 0xffffffda ;  /* 0xffffffda03037836 */ /* 0x002fe40000000000 */
[C---:B------:R-:W-:Y:S01]  /*9c30*/  IMAD.WIDE R70, R74.reuse, 0x4, R16 ;  /* 0x000000044a467825 */ /* 0x040fe200078e0210 */
[----:B------:R-:W-:Y:S03]  /*9c40*/  LDGSTS.E [R9+0x14004], desc[UR8][R46.64], !P0 ;  /* 0x140040002e097fae */ /* 0x000fe6000c121848 */
[C---:B------:R-:W-:Y:S01]  /*9c50*/  IMAD.WIDE R72, R74.reuse, 0x4, R14 ;  /* 0x000000044a487825 */ /* 0x040fe200078e020e */
[----:B------:R-:W-:Y:S03]  /*9c60*/  LDGSTS.E [R9+0x18004], desc[UR8][R48.64], !P0 ;  /* 0x1800400030097fae */ /* 0x000fe6000c121848 */
[----:B------:R-:W-:Y:S01]  /*9c70*/  IMAD.WIDE R74, R74, 0x4, R6 ;  /* 0x000000044a4a7825 */ /* 0x000fe200078e0206 */
[----:B------:R-:W-:Y:S01]  /*9c80*/  LDGSTS.E [R9+0x1c004], desc[UR8][R50.64], !P0 ;  /* 0x1c00400032097fae */ /* 0x000fe2000c121848 */
[----:B------:R-:W-:-:S02]  /*9c90*/  ISETP.GE.U32.AND P0, PT, R0, 0x7fffffb9, PT ;  /* 0x7fffffb90000780c */ /* 0x000fc40003f06070 */
[----:B------:R-:W-:Y:S01]  /*9ca0*/  VIADD R0, R8, 0xffffffdb ;  /* 0xffffffdb08007836 */ /* 0x000fe20000000000 */
[----:B------:R-:W-:Y:S01]  /*9cb0*/  LDGSTS.E [R9+0x10008], desc[UR8][R52.64], !P2 ;  /* 0x1000800034097fae */ /* 0x000fe2000d121848 */
[----:B------:R-:W1:Y:S01]  /*9cc0*/  LDC R8, c[0x0][0x230] ;  /* 0x00008c00ff087b82 */ /* 0x000e620000000800 */
[C---:B------:R-:W-:Y:S02]  /*9cd0*/  IMAD.WIDE R76, R82.reuse, 0x4, R18 ;  /* 0x00000004524c7825 */ /* 0x040fe400078e0212 */
[----:B------:R-:W-:Y:S02]  /*9ce0*/  LDGSTS.E [R9+0x14008], desc[UR8][R54.64], !P2 ;  /* 0x1400800036097fae */ /* 0x000fe4000d121848 */
[C---:B------:R-:W-:Y:S02]  /*9cf0*/  IMAD.WIDE R78, R82.reuse, 0x4, R16 ;  /* 0x00000004524e7825 */ /* 0x040fe400078e0210 */
[----:B------:R4:W-:Y:S02]  /*9d00*/  STL.64 [R1+0x258], R22 ;  /* 0x0002581601007387 */ /* 0x0009e40000100a00 */
[----:B------:R-:W-:-:S02]  /*9d10*/  IMAD.WIDE R80, R82, 0x4, R14 ;  /* 0x0000000452507825 */ /* 0x000fc400078e020e */
[----:B------:R-:W-:Y:S02]  /*9d20*/  LDGSTS.E [R9+0x18008], desc[UR8][R56.64], !P2 ;  /* 0x1800800038097fae */ /* 0x000fe4000d121848 */
[----:B------:R-:W-:Y:S02]  /*9d30*/  IMAD.WIDE R82, R82, 0x4, R6 ;  /* 0x0000000452527825 */ /* 0x000fe400078e0206 */
[----:B------:R-:W-:Y:S02]  /*9d40*/  STL.64 [R1+0x250], R12 ;  /* 0x0002500c01007387 */ /* 0x000fe40000100a00 */
[----:B------:R-:W-:Y:S02]  /*9d50*/  IMAD.WIDE R84, R90, 0x4, R18 ;  /* 0x000000045a547825 */ /* 0x000fe400078e0212 */
[----:B------:R-:W-:Y:S01]  /*9d60*/  LDGSTS.E [R9+0x1c008], desc[UR8][R58.64], !P2 ;  /* 0x1c0080003a097fae */ /* 0x000fe2000d121848 */
[----:B------:R-:W-:Y:S01]  /*9d70*/  ISETP.GE.U32.AND P2, PT, R0, 0x7fffff9c, PT ;  /* 0x7fffff9c0000780c */ /* 0x000fe20003f46070 */
[----:B------:R-:W-:-:S02]  /*9d80*/  IMAD.SHL.U32 R0, R2, 0x4, RZ ;  /* 0x0000000402007824 */ /* 0x000fc400078e00ff */
[----:B------:R3:W-:Y:S01]  /*9d90*/  STL.64 [R1+0x248], R10 ;  /* 0x0002480a01007387 */ /* 0x0007e20000100a00 */
[----:B------:R-:W-:-:S03]  /*9da0*/  IMAD.WIDE R86, R90, 0x4, R16 ;  /* 0x000000045a567825 */ /* 0x000fc600078e0210 */
[----:B------:R-:W-:Y:S01]  /*9db0*/  LDGSTS.E [R9+0x1000c], desc[UR8][R60.64], !P3 ;  /* 0x1000c0003c097fae */ /* 0x000fe2000d921848 */
[----:B--2---:R-:W-:-:S03]  /*9dc0*/  IMAD.WIDE R24, R0, 0x4, R18 ;  /* 0x0000000400187825 */ /* 0x004fc600078e0212 */
[----:B------:R-:W-:Y:S01]  /*9dd0*/  STL.64 [R1+0x1b40], R236 ;  /* 0x001b40ec01007387 */ /* 0x000fe20000100a00 */
[----:B----4-:R-:W-:-:S03]  /*9de0*/  IMAD.WIDE R22, R0, 0x4, R16 ;  /* 0x0000000400167825 */ /* 0x010fc600078e0210 */
[----:B------:R-:W-:Y:S01]  /*9df0*/  LDGSTS.E [R9+0x1400c], desc[UR8][R62.64], !P3 ;  /* 0x1400c0003e097fae */ /* 0x000fe2000d921848 */
[----:B---3--:R-:W-:Y:S01]  /*9e00*/  LOP3.LUT R10, R155, 0x10, RZ, 0x3c, !PT ;  /* 0x000000109b0a7812 */ /* 0x008fe200078e3cff */
[----:B------:R-:W-:Y:S02]  /*9e10*/  IMAD.WIDE R12, R0, 0x4, R14 ;  /* 0x00000004000c7825 */ /* 0x000fe400078e020e */
[----:B------:R-:W-:Y:S02]  /*9e20*/  STL.64 [R1+0x1b48], R234 ;  /* 0x001b48ea01007387 */ /* 0x000fe40000100a00 */
[----:B------:R-:W-:Y:S02]  /*9e30*/  VIADD R5, R10, UR5 ;  /* 0x000000050a057c36 */ /* 0x000fe40008000000 */
[----:B------:R-:W-:Y:S01]  /*9e40*/  LDGSTS.E [R9+0x1800c], desc[UR8][R64.64], !P3 ;  /* 0x1800c00040097fae */ /* 0x000fe2000d921848 */
[----:B------:R-:W-:Y:S01]  /*9e50*/  IMAD.WIDE R10, R0, 0x4, R6 ;  /* 0x00000004000a7825 */ /* 0x000fe200078e0206 */
[----:B------:R-:W-:-:S02]  /*9e60*/  IADD3 R0, R4, -0x27, RZ ;  /* 0xffffffd904007810 */ /* 0x000fc40007ffe0ff */
[----:B------:R-:W-:Y:S01]  /*9e70*/  STL.64 [R1+0x1b50], R40 ;  /* 0x001b502801007387 */ /* 0x000fe20000100a00 */
[----:B------:R-:W2:Y:S01]  /*9e80*/  LDC R4, c[0x0][0x230] ;  /* 0x00008c00ff047b82 */ /* 0x000ea20000000800 */
[----:B------:R-:W-:Y:S02]  /*9e90*/  IMAD.WIDE R88, R90, 0x4, R14 ;  /* 0x000000045a587825 */ /* 0x000fe400078e020e */
[----:B------:R3:W-:Y:S01]  /*9ea0*/  LDGSTS.E [R9+0x1c00c], desc[UR8][R66.64], !P3 ;  /* 0x1c00c00042097fae */ /* 0x0007e2000d921848 */
[----:B------:R-:W-:Y:S01]  /*9eb0*/  ISETP.GE.U32.AND P3, PT, R3, 0x7fffff9b, PT ;  /* 0x7fffff9b0300780c */ /* 0x000fe20003f66070 */
[----:B------:R-:W-:Y:S02]  /*9ec0*/  IMAD R3, R2, 0x5, RZ ;  /* 0x0000000502037824 */ /* 0x000fe400078e02ff */
[----:B------:R-:W-:Y:S01]  /*9ed0*/  STL.64 [R1+0x1b58], R42 ;  /* 0x001b582a01007387 */ /* 0x000fe20000100a00 */
[----:B------:R-:W-:-:S03]  /*9ee0*/  IMAD.WIDE R90, R90, 0x4, R6 ;  /* 0x000000045a5a7825 */ /* 0x000fc600078e0206 */
[----:B------:R-:W-:Y:S01]  /*9ef0*/  STL.64 [R1+0x1b60], R44 ;  /* 0x001b602c01007387 */ /* 0x000fe20000100a00 */
[C---:B------:R-:W-:Y:S01]  /*9f00*/  IMAD.WIDE R92, R98.reuse, 0x4, R18 ;  /* 0x00000004625c7825 */ /* 0x040fe200078e0212 */
[----:B---3--:R-:W3:Y:S02]  /*9f10*/  LDC R9, c[0x0][0x230] ;  /* 0x00008c00ff097b82 */ /* 0x008ee40000000800 */
[----:B------:R4:W-:Y:S01]  /*9f20*/  STL.64 [R1+0x1b68], R46 ;  /* 0x001b682e01007387 */ /* 0x0009e20000100a00 */
[----:B------:R-:W-:-:S03]  /*9f30*/  IMAD.WIDE R94, R98, 0x4, R16 ;  /* 0x00000004625e7825 */ /* 0x000fc600078e0210 */
[----:B------:R-:W-:Y:S01]  /*9f40*/  STL.64 [R1+0x1b70], R48 ;  /* 0x001b703001007387 */ /* 0x000fe20000100a00 */
[----:B------:R-:W-:-:S03]  /*9f50*/  IMAD.WIDE R96, R98, 0x4, R14 ;  /* 0x0000000462607825 */ /* 0x000fc600078e020e */
[----:B------:R-:W-:Y:S01]  /*9f60*/  STL.64 [R1+0x1b78], R50 ;  /* 0x001b783201007387 */ /* 0x000fe20000100a00 */
[----:B------:R-:W-:-:S03]  /*9f70*/  IMAD.WIDE R98, R98, 0x4, R6 ;  /* 0x0000000462627825 */ /* 0x000fc600078e0206 */
[----:B------:R-:W-:Y:S01]  /*9f80*/  STL.64 [R1+0x1b80], R52 ;  /* 0x001b803401007387 */ /* 0x000fe20000100a00 */
[C---:B------:R-:W-:Y:S01]  /*9f90*/  IMAD.WIDE R100, R106.reuse, 0x4, R18 ;  /* 0x000000046a647825 */ /* 0x040fe200078e0212 */
[----:B----4-:R-:W-:Y:S02]  /*9fa0*/  LOP3.LUT R46, R155, 0x60, RZ, 0x3c, !PT ;  /* 0x000000609b2e7812 */ /* 0x010fe400078e3cff */
[----:B------:R-:W-:Y:S01]  /*9fb0*/  STL.64 [R1+0x1b88], R54 ;  /* 0x001b883601007387 */ /* 0x000fe20000100a00 */
[----:B------:R-:W-:-:S03]  /*9fc0*/  IMAD.WIDE R102, R106, 0x4, R16 ;  /* 0x000000046a667825 */ /* 0x000fc600078e0210 */
        /* <DEDUP_REMOVED lines=10> */
[----:B------:R4:W-:Y:S01]  /*a070*/  LDGSTS.E [R5], desc[UR8][R24.64], !P4 ;  /* 0x0000000018057fae */ /* 0x0009e2000e121848 */
[----:B------:R-:W-:-:S03]  /*a080*/  IMAD.WIDE R114, R114, 0x4, R6 ;  /* 0x0000000472727825 */ /* 0x000fc600078e0206 */
[----:B------:R-:W-:Y:S01]  /*a090*/  STL.64 [R1+0x1bb8], R66 ;  /* 0x001bb84201007387 */ /* 0x000fe20000100a00 */
        /* <DEDUP_REMOVED lines=10> */
[C---:B----4-:R-:W-:Y:S01]  /*a140*/  IMAD.WIDE R24, R3.reuse, 0x4, R18 ;  /* 0x0000000403187825 */ /* 0x050fe200078e0212 */
[----:B------:R-:W-:Y:S02]  /*a150*/  ISETP.GE.U32.AND P4, PT, R0, 0x7fffff9a, PT ;  /* 0x7fffff9a0000780c */ /* 0x000fe40003f86070 */
[----:B------:R2:W-:Y:S01]  /*a160*/  STL.64 [R1+0x230], R12 ;  /* 0x0002300c01007387 */ /* 0x0005e20000100a00 */
[----:B------:R-:W-:Y:S02]  /*a170*/  IMAD R0, R2, 0x6, RZ ;  /* 0x0000000602007824 */ /* 0x000fe400078e02ff */
[C-C-:B------:R-:W-:Y:S01]  /*a180*/  IMAD.WIDE R126, R130.reuse, 0x4, R16.reuse ;  /* 0x00000004827e7825 */ /* 0x140fe200078e0210 */
[----:B------:R3:W-:Y:S03]  /*a190*/  STL.64 [R1+0x228], R10 ;  /* 0x0002280a01007387 */ /* 0x0007e60000100a00 */
[C---:B-1----:R-:W-:Y:S01]  /*a1a0*/  IMAD.WIDE R22, R3.reuse, 0x4, R16 ;  /* 0x0000000403167825 */ /* 0x042fe200078e0210 */
[----:B------:R1:W-:Y:S03]  /*a1b0*/  STL.64 [R1+0x220], R24 ;  /* 0x0002201801007387 */ /* 0x0003e60000100a00 */
[--C-:B------:R-:W-:Y:S01]  /*a1c0*/  IMAD.WIDE R128, R130, 0x4, R14.reuse ;  /* 0x0000000482807825 */ /* 0x100fe200078e020e */
[----:B------:R1:W-:Y:S03]  /*a1d0*/  LDGSTS.E [R5+0x4], desc[UR8][R24.64], !P5 ;  /* 0x0000400018057fae */ /* 0x0003e6000e921848 */
[C---:B--2---:R-:W-:Y:S01]  /*a1e0*/  IMAD.WIDE R12, R3.reuse, 0x4, R14 ;  /* 0x00000004030c7825 */ /* 0x044fe200078e020e */
[----:B------:R2:W-:Y:S03]  /*a1f0*/  STL.64 [R1+0x218], R22 ;  /* 0x0002181601007387 */ /* 0x0005e60000100a00 */
[----:B---3--:R-:W-:Y:S01]  /*a200*/  IMAD.WIDE R10, R3, 0x4, R6 ;  /* 0x00000004030a7825 */ /* 0x008fe200078e0206 */
[----:B------:R2:W-:Y:S03]  /*a210*/  LDGSTS.E [R5+0x4004], desc[UR8][R22.64], !P5 ;  /* 0x0400400016057fae */ /* 0x0005e6000e921848 */
[----:B------:R-:W-:Y:S01]  /*a220*/  VIADD R3, R8, 0xffffffd8 ;  /* 0xffffffd808037836 */ /* 0x000fe20000000000 */
[----:B------:R3:W-:Y:S01]  /*a230*/  STL.64 [R1+0x210], R12 ;  /* 0x0002100c01007387 */ /* 0x0007e20000100a00 */
[----:B------:R-:W4:Y:S01]  /*a240*/  LDC R8, c[0x0][0x230] ;  /* 0x00008c00ff087b82 */ /* 0x000f220000000800 */
[----:B-1----:R-:W-:-:S02]  /*a250*/  IMAD.WIDE R24, R0, 0x4, R18 ;  /* 0x0000000400187825 */ /* 0x002fc400078e0212 */
[----:B------:R3:W-:Y:S02]  /*a260*/  LDGSTS.E [R5+0x8004], desc[UR8][R12.64], !P5 ;  /* 0x080040000c057fae */ /* 0x0007e4000e921848 */
[----:B------:R-:W-:Y:S02]  /*a270*/  IMAD.WIDE R130, R130, 0x4, R6 ;  /* 0x0000000482827825 */ /* 0x000fe400078e0206 */
[----:B------:R1:W-:Y:S02]  /*a280*/  STL.64 [R1+0x208], R10 ;  /* 0x0002080a01007387 */ /* 0x0003e40000100a00 */
[----:B--2---:R-:W-:Y:S02]  /*a290*/  IMAD.WIDE R22, R0, 0x4, R16 ;  /* 0x0000000400167825 */ /* 0x004fe400078e0210 */
[----:B------:R1:W-:Y:S01]  /*a2a0*/  LDGSTS.E [R5+0xc004], desc[UR8][R10.64], !P5 ;  /* 0x0c0040000a057fae */ /* 0x0003e2000e921848 */
[----:B------:R-:W-:Y:S01]  /*a2b0*/  ISETP.GE.U32.AND P5, PT, R3, 0x7fffff99, PT ;  /* 0x7fffff990300780c */ /* 0x000fe20003fa6070 */
[----:B------:R-:W-:-:S02]  /*a2c0*/  IMAD R3, R2, 0x7, RZ ;  /* 0x0000000702037824 */ /* 0x000fc400078e02ff */
[----:B---3--:R-:W-:Y:S01]  /*a2d0*/  IMAD.WIDE R12, R0, 0x4, R14 ;  /* 0x00000004000c7825 */ /* 0x008fe200078e020e */
[----:B------:R2:W-:Y:S03]  /*a2e0*/  LDGSTS.E [R5+0x8], desc[UR8][R24.64], !P6 ;  /* 0x0000800018057fae */ /* 0x0005e6000f121848 */
[----:B------:R-:W-:Y:S01]  /*a2f0*/  IMAD.WIDE R132, R138, 0x4, R18 ;  /* 0x000000048a847825 */ /* 0x000fe200078e0212 */
[----:B------:R3:W-:Y:S03]  /*a300*/  LDGSTS.E [R5+0x4008], desc[UR8][R22.64], !P6 ;  /* 0x0400800016057fae */ /* 0x0007e6000f121848 */
[----:B-1----:R-:W-:Y:S01]  /*a310*/  IMAD.WIDE R10, R0, 0x4, R6 ;  /* 0x00000004000a7825 */ /* 0x002fe200078e0206 */
[----:B------:R1:W-:Y:S03]  /*a320*/  LDGSTS.E [R5+0x8008], desc[UR8][R12.64], !P6 ;  /* 0x080080000c057fae */ /* 0x0003e6000f121848 */
[----:B------:R-:W-:Y:S01]  /*a330*/  VIADD R0, R9, 0xfffffff7 ;  /* 0xfffffff709007836 */ /* 0x000fe20000000000 */
[----:B------:R1:W-:Y:S01]  /*a340*/  LDGSTS.E [R5+0xc008], desc[UR8][R10.64], !P6 ;  /* 0x0c0080000a057fae */ /* 0x0003e2000f121848 */
[----:B------:R-:W4:Y:S01]  /*a350*/  LDC R9, c[0x0][0x230] ;  /* 0x00008c00ff097b82 */ /* 0x000f220000000800 */
[----:B------:R-:W-:-:S02]  /*a360*/  IMAD.WIDE R134, R138, 0x4, R16 ;  /* 0x000000048a867825 */ /* 0x000fc400078e0210 */
[----:B------:R-:W-:Y:S01]  /*a370*/  ISETP.GE.U32.AND P6, PT, R0, 0x7fffffb8, PT ;  /* 0x7fffffb80000780c */ /* 0x000fe20003fc6070 */
[----:B------:R2:W-:Y:S01]  /*a380*/  STL.64 [R1+0x200], R24 ;  /* 0x0002001801007387 */ /* 0x0005e20000100a00 */
[----:B------:R-:W-:Y:S02]  /*a390*/  VIADD R0, R4, 0xfffffff6 ;  /* 0xfffffff604007836 */ /* 0x000fe40000000000 */
[C---:B------:R-:W-:Y:S01]  /*a3a0*/  IMAD.WIDE R136, R138.reuse, 0x4, R14 ;  /* 0x000000048a887825 */ /* 0x040fe200078e020e */
[----:B------:R-:W4:Y:S01]  /*a3b0*/  LDC R4, c[0x0][0x230] ;  /* 0x00008c00ff047b82 */ /* 0x000f220000000800 */
[----:B------:R3:W-:Y:S02]  /*a3c0*/  STL.64 [R1+0x1f8], R22 ;  /* 0x0001f81601007387 */ /* 0x0007e40000100a00 */
[----:B------:R-:W-:Y:S02]  /*a3d0*/  IMAD.WIDE R138, R138, 0x4, R6 ;  /* 0x000000048a8a7825 */ /* 0x000fe400078e0206 */
[----:B------:R1:W-:Y:S02]  /*a3e0*/  STL.64 [R1+0x1f0], R12 ;  /* 0x0001f00c01007387 */ /* 0x0003e40000100a00 */
[----:B------:R-:W-:-:S02]  /*a3f0*/  IMAD.WIDE R140, R146, 0x4, R18 ;  /* 0x00000004928c7825 */ /* 0x000fc400078e0212 */
[----:B------:R1:W-:Y:S02]  /*a400*/  STL.64 [R1+0x1e8], R10 ;  /* 0x0001e80a01007387 */ /* 0x0003e40000100a00 */
[----:B--2---:R-:W-:-:S04]  /*a410*/  IMAD.WIDE R24, R3, 0x4, R18 ;  /* 0x0000000403187825 */ /* 0x004fc800078e0212 */
[C---:B---3--:R-:W-:Y:S01]  /*a420*/  IMAD.WIDE R22, R3.reuse, 0x4, R16 ;  /* 0x0000000403167825 */ /* 0x048fe200078e0210 */
[----:B------:R-:W-:Y:S03]  /*a430*/  LDGSTS.E [R5+0xc], desc[UR8][R24.64], !P0 ;  /* 0x0000c00018057fae */ /* 0x000fe6000c121848 */
[C---:B-1----:R-:W-:Y:S01]  /*a440*/  IMAD.WIDE R12, R3.reuse, 0x4, R14 ;  /* 0x00000004030c7825 */ /* 0x042fe200078e020e */
[----:B------:R-:W-:Y:S03]  /*a450*/  LDGSTS.E [R5+0x400c], desc[UR8][R22.64], !P0 ;  /* 0x0400c00016057fae */ /* 0x000fe6000c121848 */
[----:B------:R-:W-:Y:S01]  /*a460*/  IMAD.WIDE R10, R3, 0x4, R6 ;  /* 0x00000004030a7825 */ /* 0x000fe200078e0206 */
[----:B------:R-:W-:Y:S01]  /*a470*/  LDGSTS.E [R5+0x800c], desc[UR8][R12.64], !P0 ;  /* 0x0800c0000c057fae */ /* 0x000fe2000c121848 */
[----:B------:R-:W1:Y:S02]  /*a480*/  LDC R3, c[0x0][0x230] ;  /* 0x00008c00ff037b82 */ /* 0x000e640000000800 */
[----:B------:R-:W-:Y:S01]  /*a490*/  IMAD.WIDE R142, R146, 0x4, R16 ;  /* 0x00000004928e7825 */ /* 0x000fe200078e0210 */
[----:B------:R2:W-:Y:S01]  /*a4a0*/  LDGSTS.E [R5+0xc00c], desc[UR8][R10.64], !P0 ;  /* 0x0c00c0000a057fae */ /* 0x0005e2000c121848 */
[----:B------:R-:W-:-:S02]  /*a4b0*/  ISETP.GE.U32.AND P0, PT, R0, 0x7fffffb7, PT ;  /* 0x7fffffb70000780c */ /* 0x000fc40003f06070 */
[----:B----4-:R-:W-:Y:S01]  /*a4c0*/  VIADD R0, R8, 0xfffffff5 ;  /* 0xfffffff508007836 */ /* 0x010fe20000000000 */
[----:B------:R-:W-:Y:S01]  /*a4d0*/  LDGSTS.E [R5+0x10000], desc[UR8][R68.64], !P2 ;  /* 0x1000000044057fae */ /* 0x000fe2000d121848 */
[----:B------:R-:W-:-:S03]  /*a4e0*/  IMAD.WIDE R144, R146, 0x4, R14 ;  /* 0x0000000492907825 */ /* 0x000fc600078e020e */
[----:B------:R-:W-:Y:S01]  /*a4f0*/  LDGSTS.E [R5+0x14000], desc[UR8][R70.64], !P2 ;  /* 0x1400000046057fae */ /* 0x000fe2000d121848 */
[----:B------:R-:W-:-:S03]  /*a500*/  IMAD.WIDE R146, R146, 0x4, R6 ;  /* 0x0000000492927825 */ /* 0x000fc600078e0206 */
[----:B------:R-:W-:Y:S01]  /*a510*/  LDGSTS.E [R5+0x18000], desc[UR8][R72.64], !P2 ;  /* 0x1800000048057fae */ /* 0x000fe2000d121848 */
[----:B------:R-:W-:-:S03]  /*a520*/  IMAD.WIDE R148, R158, 0x4, R18 ;  /* 0x000000049e947825 */ /* 0x000fc600078e0212 */
[----:B------:R-:W-:Y:S01]  /*a530*/  LDGSTS.E [R5+0x1c000], desc[UR8][R74.64], !P2 ;  /* 0x1c0000004a057fae */ /* 0x000fe2000d121848 */
[----:B------:R-:W-:Y:S01]  /*a540*/  ISETP.GE.U32.AND P2, PT, R0, 0x7fffffb6, PT ;  /* 0x7fffffb60000780c */ /* 0x000fe20003f46070 */
[----:B------:R-:W-:Y:S02]  /*a550*/  VIADD R0, R9, 0xfffffff4 ;  /* 0xfffffff409007836 */ /* 0x000fe40000000000 */
[----:B------:R-:W-:Y:S01]  /*a560*/  LDGSTS.E [R5+0x10004], desc[UR8][R76.64], !P3 ;  /* 0x100040004c057fae */ /* 0x000fe2000d921848 */
[----:B------:R-:W3:Y:S01]  /*a570*/  LDC R9, c[0x0][0x230] ;  /* 0x00008c00ff097b82 */ /* 0x000ee20000000800 */
[----:B-1----:R-:W-:Y:S02]  /*a580*/  VIADD R3, R3, 0xffffffd6 ;  /* 0xffffffd603037836 */ /* 0x002fe40000000000 */
[----:B------:R-:W-:Y:S01]  /*a590*/  LDGSTS.E [R5+0x14004], desc[UR8][R78.64], !P3 ;  /* 0x140040004e057fae */ /* 0x000fe2000d921848 */
[----:B------:R-:W-:-:S03]  /*a5a0*/  IMAD.WIDE R150, R158, 0x4, R16 ;  /* 0x000000049e967825 */ /* 0x000fc600078e0210 */
[----:B------:R-:W-:Y:S01]  /*a5b0*/  LDGSTS.E [R5+0x18004], desc[UR8][R80.64], !P3 ;  /* 0x1800400050057fae */ /* 0x000fe2000d921848 */
[----:B------:R-:W-:-:S03]  /*a5c0*/  IMAD.WIDE R156, R158, 0x4, R14 ;  /* 0x000000049e9c7825 */ /* 0x000fc600078e020e */
[----:B------:R-:W-:Y:S01]  /*a5d0*/  LDGSTS.E [R5+0x1c004], desc[UR8][R82.64], !P3 ;  /* 0x1c00400052057fae */ /* 0x000fe2000d921848 */
[----:B------:R-:W-:Y:S01]  /*a5e0*/  ISETP.GE.U32.AND P3, PT, R0, 0x7fffffb5, PT ;  /* 0x7fffffb50000780c */ /* 0x000fe20003f66070 */
[----:B------:R-:W-:Y:S02]  /*a5f0*/  VIADD R0, R4, 0xffffffd7 ;  /* 0xffffffd704007836 */ /* 0x000fe40000000000 */
[----:B------:R-:W1:Y:S01]  /*a600*/  LDC R4, c[0x0][0x230] ;  /* 0x00008c00ff047b82 */ /* 0x000e620000000800 */
[----:B------:R-:W-:Y:S01]  /*a610*/  STL.64 [R1+0x1e0], R24 ;  /* 0x0001e01801007387 */ /* 0x000fe20000100a00 */
[----:B------:R-:W-:-:S03]  /*a620*/  IMAD.WIDE R158, R158, 0x4, R6 ;  /* 0x000000049e9e7825 */ /* 0x000fc600078e0206 */
[----:B------:R-:W-:Y:S01]  /*a630*/  LDGSTS.E [R5+0x10008], desc[UR8][R84.64], !P4 ;  /* 0x1000800054057fae */ /* 0x000fe2000e121848 */
[----:B------:R-:W-:-:S03]  /*a640*/  IMAD.WIDE R160, R166, 0x4, R18 ;  /* 0x00000004a6a07825 */ /* 0x000fc600078e0212 */
        /* <DEDUP_REMOVED lines=8> */
[----:B------:R2:W-:Y:S01]  /*a6d0*/  STL.64 [R1+0x1c8], R10 ;  /* 0x0001c80a01007387 */ /* 0x0005e20000100a00 */
[----:B------:R-:W-:-:S03]  /*a6e0*/  IMAD.WIDE R170, R174, 0x4, R16 ;  /* 0x00000004aeaa7825 */ /* 0x000fc600078e0210 */
[----:B------:R-:W-:Y:S01]  /*a6f0*/  LDGSTS.E [R5+0x1c008], desc[UR8][R90.64], !P4 ;  /* 0x1c0080005a057fae */ /* 0x000fe2000e121848 */
[----:B------:R-:W-:Y:S01]  /*a700*/  ISETP.GE.U32.AND P4, PT, R0, 0x7fffff98, PT ;  /* 0x7fffff980000780c */ /* 0x000fe20003f86070 */
[----:B------:R-:W-:Y:S02]  /*a710*/  IMAD.SHL.U32 R0, R2, 0x8, RZ ;  /* 0x0000000802007824 */ /* 0x000fe400078e00ff */
[----:B------:R-:W-:Y:S01]  /*a720*/  STL.64 [R1+0x1bc0], R68 ;  /* 0x001bc04401007387 */ /* 0x000fe20000100a00 */
[----:B------:R-:W-:Y:S01]  /*a730*/  IMAD.WIDE R172, R174, 0x4, R14 ;  /* 0x00000004aeac7825 */ /* 0x000fe200078e020e */
[----:B--2---:R-:W-:Y:S02]  /*a740*/  LOP3.LUT R11, R155, 0x20, RZ, 0x3c, !PT ;  /* 0x000000209b0b7812 */ /* 0x004fe400078e3cff */
[----:B------:R-:W-:Y:S01]  /*a750*/  STL.64 [R1+0x1bc8], R70 ;  /* 0x001bc84601007387 */ /* 0x000fe20000100a00 */
[----:B------:R-:W2:Y:S01]  /*a760*/  LDC R10, c[0x0][0x230] ;  /* 0x00008c00ff0a7b82 */ /* 0x000ea20000000800 */
[----:B------:R-:W-:-:S02]  /*a770*/  IMAD.WIDE R40, R0, 0x4, R18 ;  /* 0x0000000400287825 */ /* 0x000fc400078e0212 */
[----:B------:R-:W-:Y:S02]  /*a780*/  STL.64 [R1+0x1bd0], R72 ;  /* 0x001bd04801007387 */ /* 0x000fe40000100a00 */
[----:B------:R-:W-:Y:S02]  /*a790*/  VIADD R8, R11, UR5 ;  /* 0x000000050b087c36 */ /* 0x000fe40008000000 */
[----:B------:R-:W-:Y:S01]  /*a7a0*/  STL.64 [R1+0x1bd8], R74 ;  /* 0x001bd84a01007387 */ /* 0x000fe20000100a00 */
[C---:B------:R-:W-:Y:S01]  /*a7b0*/  IMAD.WIDE R24, R0.reuse, 0x4, R16 ;  /* 0x0000000400187825 */ /* 0x040fe200078e0210 */
[----:B------:R-:W4:Y:S02]  /*a7c0*/  LDC R11, c[0x0][0x230] ;  /* 0x00008c00ff0b7b82 */ /* 0x000f240000000800 */
[----:B------:R-:W-:Y:S01]  /*a7d0*/  STL.64 [R1+0x1be0], R76 ;  /* 0x001be04c01007387 */ /* 0x000fe20000100a00 */
[----:B------:R-:W-:-:S03]  /*a7e0*/  IMAD.WIDE R22, R0, 0x4, R14 ;  /* 0x0000000400167825 */ /* 0x000fc600078e020e */
[----:B------:R-:W-:Y:S01]  /*a7f0*/  LDGSTS.E [R5+0x1000c], desc[UR8][R92.64], !P5 ;  /* 0x1000c0005c057fae */ /* 0x000fe2000e921848 */
[----:B------:R-:W-:-:S03]  /*a800*/  IMAD.WIDE R12, R0, 0x4, R6 ;  /* 0x00000004000c7825 */ /* 0x000fc600078e0206 */
[----:B------:R-:W-:Y:S01]  /*a810*/  STL.64 [R1+0x1be8], R78 ;  /* 0x001be84e01007387 */ /* 0x000fe20000100a00 */
[----:B---3--:R-:W-:Y:S02]  /*a820*/  VIADD R0, R9, 0xffffffd5 ;  /* 0xffffffd509007836 */ /* 0x008fe40000000000 */
[----:B------:R-:W3:Y:S01]  /*a830*/  LDC R9, c[0x0][0x230] ;  /* 0x00008c00ff097b82 */ /* 0x000ee20000000800 */
        /* <DEDUP_REMOVED lines=9> */
[----:B------:R-:W-:Y:S01]  /*a8d0*/  ISETP.GE.U32.AND P5, PT, R3, 0x7fffff97, PT ;  /* 0x7fffff970300780c */ /* 0x000fe20003fa6070 */
[----:B------:R-:W-:Y:S02]  /*a8e0*/  IMAD R3, R2, 0x9, RZ ;  /* 0x0000000902037824 */ /* 0x000fe400078e02ff */
[----:B------:R-:W-:Y:S01]  /*a8f0*/  STL.64 [R1+0x1c00], R84 ;  /* 0x001c005401007387 */ /* 0x000fe20000100a00 */
[----:B------:R-:W-:-:S03]  /*a900*/  IMAD.WIDE R182, R182, 0x4, R6 ;  /* 0x00000004b6b67825 */ /* 0x000fc600078e0206 */
[----:B------:R1:W-:Y:S01]  /*a910*/  STL.64 [R1+0x1c0], R40 ;  /* 0x0001c02801007387 */ /* 0x0003e20000100a00 */
[----:B------:R-:W-:-:S03]  /*a920*/  IMAD.WIDE R184, R190, 0x4, R18 ;  /* 0x00000004beb87825 */ /* 0x000fc600078e0212 */
[----:B------:R1:W-:Y:S01]  /*a930*/  LDGSTS.E [R8], desc[UR8][R40.64], !P6 ;  /* 0x0000000028087fae */ /* 0x0003e2000f121848 */
[----:B------:R-:W-:-:S03]  /*a940*/  IMAD.WIDE R186, R190, 0x4, R16 ;  /* 0x00000004beba7825 */ /* 0x000fc600078e0210 */
[----:B------:R2:W-:Y:S01]  /*a950*/  STL.64 [R1+0x1b8], R24 ;  /* 0x0001b81801007387 */ /* 0x0005e20000100a00 */
[----:B------:R-:W-:-:S03]  /*a960*/  IMAD.WIDE R188, R190, 0x4, R14 ;  /* 0x00000004bebc7825 */ /* 0x000fc600078e020e */
[----:B------:R2:W-:Y:S01]  /*a970*/  LDGSTS.E [R8+0x4000], desc[UR8][R24.64], !P6 ;  /* 0x0400000018087fae */ /* 0x0005e2000f121848 */
[----:B------:R-:W-:-:S03]  /*a980*/  IMAD.WIDE R190, R190, 0x4, R6 ;  /* 0x00000004bebe7825 */ /* 0x000fc600078e0206 */
[----:B------:R4:W-:Y:S01]  /*a990*/  STL.64 [R1+0x1b0], R22 ;  /* 0x0001b01601007387 */ /* 0x0009e20000100a00 */
[----:B-1----:R-:W-:-:S03]  /*a9a0*/  IMAD.WIDE R40, R3, 0x4, R18 ;  /* 0x0000000403287825 */ /* 0x002fc600078e0212 */
[----:B------:R4:W-:Y:S01]  /*a9b0*/  LDGSTS.E [R8+0x8000], desc[UR8][R22.64], !P6 ;  /* 0x0800000016087fae */ /* 0x0009e2000f121848 */
[----:B------:R-:W-:-:S03]  /*a9c0*/  IMAD.WIDE R192, R198, 0x4, R18 ;  /* 0x00000004c6c07825 */ /* 0x000fc600078e0212 */
[----:B------:R1:W-:Y:S01]  /*a9d0*/  STL.64 [R1+0x1a8], R12 ;  /* 0x0001a80c01007387 */ /* 0x0003e20000100a00 */
[----:B--2---:R-:W-:-:S03]  /*a9e0*/  IMAD.WIDE R24, R3, 0x4, R16 ;  /* 0x0000000403187825 */ /* 0x004fc600078e0210 */
[----:B------:R1:W-:Y:S01]  /*a9f0*/  LDGSTS.E [R8+0xc000], desc[UR8][R12.64], !P6 ;  /* 0x0c0000000c087fae */ /* 0x0003e2000f121848 */
[----:B------:R-:W-:Y:S01]  /*aa00*/  ISETP.GE.U32.AND P6, PT, R0, 0x7fffff96, PT ;  /* 0x7fffff960000780c */ /* 0x000fe20003fc6070 */
[----:B------:R-:W-:Y:S02]  /*aa10*/  IMAD R0, R2, 0xa, RZ ;  /* 0x0000000a02007824 */ /* 0x000fe400078e02ff */
[C---:B----4-:R-:W-:Y:S01]  /*aa20*/  IMAD.WIDE R22, R3.reuse, 0x4, R14 ;  /* 0x0000000403167825 */ /* 0x050fe200078e020e */
[----:B------:R2:W-:Y:S03]  /*aa30*/  LDGSTS.E [R8+0x4], desc[UR8][R40.64], !P0 ;  /* 0x0000400028087fae */ /* 0x0005e6000c121848 */
[----:B------:R-:W-:Y:S01]  /*aa40*/  IMAD.WIDE R194, R198, 0x4, R16 ;  /* 0x00000004c6c27825 */ /* 0x000fe200078e0210 */
[----:B------:R2:W-:Y:S03]  /*aa50*/  STL.64 [R1+0x1a0], R40 ;  /* 0x0001a02801007387 */ /* 0x0005e60000100a00 */
[----:B-1----:R-:W-:Y:S01]  /*aa60*/  IMAD.WIDE R12, R3, 0x4, R6 ;  /* 0x00000004030c7825 */ /* 0x002fe200078e0206 */
[----:B------:R1:W-:Y:S03]  /*aa70*/  LDGSTS.E [R8+0x4004], desc[UR8][R24.64], !P0 ;  /* 0x0400400018087fae */ /* 0x0003e6000c121848 */
[----:B------:R-:W-:Y:S01]  /*aa80*/  VIADD R3, R4, 0xffffffd4 ;  /* 0xffffffd404037836 */ /* 0x000fe20000000000 */
[----:B------:R1:W-:Y:S01]  /*aa90*/  STL.64 [R1+0x198], R24 ;  /* 0x0001981801007387 */ /* 0x0003e20000100a00 */
[----:B------:R-:W4:Y:S01]  /*aaa0*/  LDC R4, c[0x0][0x230] ;  /* 0x00008c00ff047b82 */ /* 0x000f220000000800 */
[----:B------:R-:W-:-:S02]  /*aab0*/  IMAD.WIDE R196, R198, 0x4, R14 ;  /* 0x00000004c6c47825 */ /* 0x000fc400078e020e */
[----:B------:R3:W-:Y:S02]  /*aac0*/  LDGSTS.E [R8+0x8004], desc[UR8][R22.64], !P0 ;  /* 0x0800400016087fae */ /* 0x0007e4000c121848 */
[----:B--2---:R-:W-:Y:S02]  /*aad0*/  IMAD.WIDE R40, R0, 0x4, R18 ;  /* 0x0000000400287825 */ /* 0x004fe400078e0212 */
[----:B------:R3:W-:Y:S02]  /*aae0*/  STL.64 [R1+0x190], R22 ;  /* 0x0001901601007387 */ /* 0x0007e40000100a00 */
[----:B------:R-:W-:Y:S02]  /*aaf0*/  IMAD.WIDE R198, R198, 0x4, R6 ;  /* 0x00000004c6c67825 */ /* 0x000fe400078e0206 */
[----:B------:R2:W-:Y:S01]  /*ab00*/  LDGSTS.E [R8+0xc004], desc[UR8][R12.64], !P0 ;  /* 0x0c0040000c087fae */ /* 0x0005e2000c121848 */
[----:B------:R-:W-:Y:S01]  /*ab10*/  ISETP.GE.U32.AND P0, PT, R3, 0x7fffff95, PT ;  /* 0x7fffff950300780c */ /* 0x000fe20003f06070 */
[----:B-1----:R-:W-:-:S02]  /*ab20*/  IMAD.WIDE R24, R0, 0x4, R16 ;  /* 0x0000000400187825 */ /* 0x002fc400078e0210 */
[----:B------:R2:W-:Y:S02]  /*ab30*/  STL.64 [R1+0x188], R12 ;  /* 0x0001880c01007387 */ /* 0x0005e40000100a00 */
[----:B------:R-:W-:Y:S02]  /*ab40*/  IMAD R3, R2, 0xb, RZ ;  /* 0x0000000b02037824 */ /* 0x000fe400078e02ff */
[----:B---3--:R-:W-:Y:S01]  /*ab50*/  IMAD.WIDE R22, R0, 0x4, R14 ;  /* 0x0000000400167825 */ /* 0x008fe200078e020e */
[----:B------:R1:W-:Y:S03]  /*ab60*/  STL.64 [R1+0x180], R40 ;  /* 0x0001802801007387 */ /* 0x0003e60000100a00 */
[----:B------:R-:W-:Y:S01]  /*ab70*/  IMAD.WIDE R250, R246, 0x4, R16 ;  /* 0x00000004f6fa7825 */ /* 0x000fe200078e0210 */
[----:B------:R1:W-:Y:S03]  /*ab80*/  LDGSTS.E [R8+0x8], desc[UR8][R40.64], !P2 ;  /* 0x0000800028087fae */ /* 0x0003e6000d121848 */
[----:B--2---:R-:W-:Y:S01]  /*ab90*/  IMAD.WIDE R12, R0, 0x4, R6 ;  /* 0x00000004000c7825 */ /* 0x004fe200078e0206 */
[----:B------:R2:W-:Y:S03]  /*aba0*/  STL.64 [R1+0x178], R24 ;  /* 0x0001781801007387 */ /* 0x0005e60000100a00 */
[----:B------:R-:W-:Y:S01]  /*abb0*/  VIADD R0, R10, 0xfffffff3 ;  /* 0xfffffff30a007836 */ /* 0x000fe20000000000 */
[----:B------:R2:W-:Y:S01]  /*abc0*/  LDGSTS.E [R8+0x4008], desc[UR8][R24.64], !P2 ;  /* 0x0400800018087fae */ /* 0x0005e2000d121848 */
[----:B------:R-:W3:Y:S01]  /*abd0*/  LDC R10, c[0x0][0x230] ;  /* 0x00008c00ff0a7b82 */ /* 0x000ee20000000800 */
[----:B------:R-:W-:-:S02]  /*abe0*/  IMAD.WIDE R248, R246, 0x4, R14 ;  /* 0x00000004f6f87825 */ /* 0x000fc400078e020e */
[----:B------:R4:W-:Y:S02]  /*abf0*/  STL.64 [R1+0x170], R22 ;  /* 0x0001701601007387 */ /* 0x0009e40000100a00 */
[C-C-:B-1----:R-:W-:Y:S02]  /*ac00*/  IMAD.WIDE R40, R3.reuse, 0x4, R18.reuse ;  /* 0x0000000403287825 */ /* 0x142fe400078e0212 */
[----:B------:R4:W-:Y:S02]  /*ac10*/  LDGSTS.E [R8+0x8008], desc[UR8][R22.64], !P2 ;  /* 0x0800800016087fae */ /* 0x0009e4000d121848 */
[----:B------:R-:W-:Y:S02]  /*ac20*/  IMAD.WIDE R244, R238, 0x4, R18 ;  /* 0x00000004eef47825 */ /* 0x000fe400078e0212 */
[----:B------:R1:W-:Y:S02]  /*ac30*/  STL.64 [R1+0x168], R12 ;  /* 0x0001680c01007387 */ /* 0x0003e40000100a00 */
[----:B--2---:R-:W-:-:S02]  /*ac40*/  IMAD.WIDE R24, R3, 0x4, R16 ;  /* 0x0000000403187825 */ /* 0x004fc400078e0210 */
[----:B------:R1:W-:Y:S01]  /*ac50*/  LDGSTS.E [R8+0xc008], desc[UR8][R12.64], !P2 ;  /* 0x0c0080000c087fae */ /* 0x0003e2000d121848 */
[----:B------:R-:W-:Y:S01]  /*ac60*/  ISETP.GE.U32.AND P2, PT, R0, 0x7fffffb4, PT ;  /* 0x7fffffb40000780c */ /* 0x000fe20003f46070 */
[----:B------:R-:W-:Y:S01]  /*ac70*/  VIADD R0, R9, 0xfffffff2 ;  /* 0xfffffff209007836 */ /* 0x000fe20000000000 */
[----:B------:R-:W-:Y:S01]  /*ac80*/  LOP3.LUT R9, R155, 0x30, RZ, 0x3c, !PT ;  /* 0x000000309b097812 */ /* 0x000fe200078e3cff */
[----:B----4-:R-:W-:Y:S01]  /*ac90*/  IMAD.WIDE R22, R3, 0x4, R14 ;  /* 0x0000000403167825 */ /* 0x010fe200078e020e */
[----:B------:R2:W-:Y:S03]  /*aca0*/  LDGSTS.E [R8+0xc], desc[UR8][R40.64], !P3 ;  /* 0x0000c00028087fae */ /* 0x0005e6000d921848 */
[----:B------:R-:W-:Y:S01]  /*acb0*/  VIADD R9, R9, UR5 ;  /* 0x0000000509097c36 */ /* 0x000fe20008000000 */
[----:B------:R4:W-:Y:S01]  /*acc0*/  LDGSTS.E [R8+0x400c], desc[UR8][R24.64], !P3 ;  /* 0x0400c00018087fae */ /* 0x0009e2000d921848 */
[----:B------:R-:W-:-:S03]  /*acd0*/  IMAD.WIDE R242, R238, 0x4, R16 ;  /* 0x00000004eef27825 */ /* 0x000fc600078e0210 */
[----:B------:R4:W-:Y:S01]  /*ace0*/  LDGSTS.E [R8+0x800c], desc[UR8][R22.64], !P3 ;  /* 0x0800c00016087fae */ /* 0x0009e2000d921848 */
[----:B-1----:R-:W-:Y:S02]  /*acf0*/  IMAD.WIDE R12, R3, 0x4, R6 ;  /* 0x00000004030c7825 */ /* 0x002fe400078e0206 */
[----:B------:R-:W1:Y:S01]  /*ad00*/  LDC R3, c[0x0][0x230] ;  /* 0x00008c00ff037b82 */ /* 0x000e620000000800 */
[----:B------:R2:W-:Y:S01]  /*ad10*/  STL.64 [R1+0x160], R40 ;  /* 0x0001602801007387 */ /* 0x0005e20000100a00 */
[----:B------:R-:W-:-:S03]  /*ad20*/  IMAD.WIDE R240, R238, 0x4, R14 ;  /* 0x00000004eef07825 */ /* 0x000fc600078e020e */
[----:B------:R4:W-:Y:S01]  /*ad30*/  LDGSTS.E [R8+0xc00c], desc[UR8][R12.64], !P3 ;  /* 0x0c00c0000c087fae */ /* 0x0009e2000d921848 */
[----:B------:R-:W-:Y:S01]  /*ad40*/  ISETP.GE.U32.AND P3, PT, R0, 0x7fffffb3, PT ;  /* 0x7fffffb30000780c */ /* 0x000fe20003f66070 */
[----:B------:R-:W-:Y:S02]  /*ad50*/  VIADD R0, R4, 0xfffffff1 ;  /* 0xfffffff104007836 */ /* 0x000fe40000000000 */
[----:B------:R-:W2:Y:S01]  /*ad60*/  LDC R4, c[0x0][0x230] ;  /* 0x00008c00ff047b82 */ /* 0x000ea20000000800 */
[----:B------:R-:W-:Y:S01]  /*ad70*/  LDGSTS.E [R8+0x10000], desc[UR8][R100.64], !P4 ;  /* 0x1000000064087fae */ /* 0x000fe2000e121848 */
[----:B------:R-:W-:-:S03]  /*ad80*/  IMAD.WIDE R238, R238, 0x4, R6 ;  /* 0x00000004eeee7825 */ /* 0x000fc600078e0206 */
[----:B------:R-:W-:Y:S01]  /*ad90*/  LDGSTS.E [R8+0x14000], desc[UR8][R102.64], !P4 ;  /* 0x1400000066087fae */ /* 0x000fe2000e121848 */
[----:B------:R-:W-:Y:S02]  /*ada0*/  IMAD.MOV.U32 R44, RZ, RZ, R206 ;  /* 0x000000ffff2c7224 */ /* 0x000fe400078e00ce */
[----:B------:R-:W-:Y:S01]  /*adb0*/  IMAD R206, R2, 0x34, RZ ;  /* 0x0000003402ce7824 */ /* 0x000fe200078e02ff */
[----:B------:R-:W-:Y:S01]  /*adc0*/  LDGSTS.E [R8+0x18000], desc[UR8][R104.64], !P4 ;  /* 0x1800000068087fae */ /* 0x000fe2000e121848 */
[----:B------:R-:W-:Y:S02]  /*add0*/  IMAD.MOV.U32 R236, RZ, RZ, R200 ;  /* 0x000000ffffec7224 */ /* 0x000fe400078e00c8 */
[----:B------:R-:W-:Y:S01]  /*ade0*/  IMAD.MOV.U32 R237, RZ, RZ, R201 ;  /* 0x000000ffffed7224 */ /* 0x000fe200078e00c9 */
[----:B------:R-:W-:Y:S01]  /*adf0*/  LDGSTS.E [R8+0x1c000], desc[UR8][R106.64], !P4 ;  /* 0x1c0000006a087fae */ /* 0x000fe2000e121848 */
[----:B------:R-:W-:Y:S01]  /*ae00*/  ISETP.GE.U32.AND P4, PT, R0, 0x7fffffb2, PT ;  /* 0x7fffffb20000780c */ /* 0x000fe20003f86070 */
[----:B---3--:R-:W-:-:S02]  /*ae10*/  VIADD R0, R10, 0xfffffff0 ;  /* 0xfffffff00a007836 */ /* 0x008fc40000000000 */
[----:B------:R-:W3:Y:S01]  /*ae20*/  LDC R10, c[0x0][0x230] ;  /* 0x00008c00ff0a7b82 */ /* 0x000ee20000000800 */
[----:B------:R-:W-:Y:S01]  /*ae30*/  LDGSTS.E [R8+0x10004], desc[UR8][R108.64], !P5 ;  /* 0x100040006c087fae */ /* 0x000fe2000e921848 */
[----:B------:R-:W-:Y:S02]  /*ae40*/  IMAD.MOV.U32 R234, RZ, RZ, R202 ;  /* 0x000000ffffea7224 */ /* 0x000fe400078e00ca */
[----:B------:R-:W-:Y:S01]  /*ae50*/  IMAD.MOV.U32 R235, RZ, RZ, R203 ;  /* 0x000000ffffeb7224 */ /* 0x000fe200078e00cb */
[----:B------:R-:W-:Y:S01]  /*ae60*/  LDGSTS.E [R8+0x14004], desc[UR8][R110.64], !P5 ;  /* 0x140040006e087fae */ /* 0x000fe2000e921848 */
[----:B------:R-:W-:-:S03]  /*ae70*/  IMAD.WIDE R200, R206, 0x4, R18 ;  /* 0x00000004cec87825 */ /* 0x000fc600078e0212 */
[----:B------:R-:W-:Y:S01]  /*ae80*/  LDGSTS.E [R8+0x18004], desc[UR8][R112.64], !P5 ;  /* 0x1800400070087fae */ /* 0x000fe2000e921848 */
[----:B------:R-:W-:-:S03]  /*ae90*/  IMAD.WIDE R202, R206, 0x4, R16 ;  /* 0x00000004ceca7825 */ /* 0x000fc600078e0210 */
[----:B------:R-:W-:Y:S01]  /*aea0*/  LDGSTS.E [R8+0x1c004], desc[UR8][R114.64], !P5 ;  /* 0x1c00400072087fae */ /* 0x000fe2000e921848 */
[----:B------:R-:W-:Y:S01]  /*aeb0*/  ISETP.GE.U32.AND P5, PT, R0, 0x7fffffb1, PT ;  /* 0x7fffffb10000780c */ /* 0x000fe20003fa6070 */
[----:B-1----:R-:W-:Y:S02]  /*aec0*/  VIADD R0, R3, 0xffffffd3 ;  /* 0xffffffd303007836 */ /* 0x002fe40000000000 */
[----:B------:R-:W-:Y:S01]  /*aed0*/  LDGSTS.E [R8+0x10008], desc[UR8][R116.64], !P6 ;  /* 0x1000800074087fae */ /* 0x000fe2000f121848 */
[----:B------:R-:W-:Y:S02]  /*aee0*/  IMAD R3, R2, 0xd, RZ ;  /* 0x0000000d02037824 */ /* 0x000fe400078e02ff */
[----:B------:R-:W-:Y:S01]  /*aef0*/  IMAD.MOV.U32 R45, RZ, RZ, R207 ;  /* 0x000000ffff2d7224 */ /* 0x000fe200078e00cf */
[----:B------:R-:W-:Y:S01]  /*af00*/  LDGSTS.E [R8+0x14008], desc[UR8][R118.64], !P6 ;  /* 0x1400800076087fae */ /* 0x000fe2000f121848 */
[----:B------:R-:W-:Y:S02]  /*af10*/  IMAD.MOV.U32 R152, RZ, RZ, R208 ;  /* 0x000000ffff987224 */ /* 0x000fe400078e00d0 */
[----:B------:R-:W-:Y:S01]  /*af20*/  IMAD.MOV.U32 R153, RZ, RZ, R209 ;  /* 0x000000ffff997224 */ /* 0x000fe200078e00d1 */
[----:B------:R-:W-:Y:S01]  /*af30*/  LDGSTS.E [R8+0x18008], desc[UR8][R120.64], !P6 ;  /* 0x1800800078087fae */ /* 0x000fe2000f121848 */
[----:B------:R-:W-:-:S03]  /*af40*/  IMAD.WIDE R216, R222, 0x4, R18 ;  /* 0x00000004ded87825 */ /* 0x000fc600078e0212 */
[----:B------:R-:W-:Y:S01]  /*af50*/  LDGSTS.E [R8+0x1c008], desc[UR8][R122.64], !P6 ;  /* 0x1c0080007a087fae */ /* 0x000fe2000f121848 */
[----:B------:R-:W-:Y:S01]  /*af60*/  ISETP.GE.U32.AND P6, PT, R0, 0x7fffff94, PT ;  /* 0x7fffff940000780c */ /* 0x000fe20003fc6070 */
[----:B--2---:R-:W-:Y:S02]  /*af70*/  VIADD R0, R4, 0xffffffd2 ;  /* 0xffffffd204007836 */ /* 0x004fe40000000000 */
[----:B------:R-:W-:Y:S01]  /*af80*/  LDGSTS.E [R8+0x1000c], desc[UR8][R124.64], !P0 ;  /* 0x1000c0007c087fae */ /* 0x000fe2000c121848 */
[----:B------:R-:W1:Y:S01]  /*af90*/  LDC R4, c[0x0][0x230] ;  /* 0x00008c00ff047b82 */ /* 0x000e620000000800 */
[C---:B------:R-:W-:Y:S02]  /*afa0*/  IMAD.WIDE R218, R222.reuse, 0x4, R16 ;  /* 0x00000004deda7825 */ /* 0x040fe400078e0210 */
[----:B------:R-:W-:Y:S02]  /*afb0*/  LDGSTS.E [R8+0x1400c], desc[UR8][R126.64], !P0 ;  /* 0x1400c0007e087fae */ /* 0x000fe4000c121848 */
[----:B------:R-:W-:-:S02]  /*afc0*/  IMAD.WIDE R220, R222, 0x4, R14 ;  /* 0x00000004dedc7825 */ /* 0x000fc400078e020e */
[----:B------:R-:W-:Y:S02]  /*afd0*/  LDGSTS.E [R8+0x1800c], desc[UR8][R128.64], !P0 ;  /* 0x1800c00080087fae */ /* 0x000fe4000c121848 */
[----:B------:R-:W-:Y:S02]  /*afe0*/  IMAD.WIDE R222, R222, 0x4, R6 ;  /* 0x00000004dede7825 */ /* 0x000fe400078e0206 */
[----:B------:R-:W-:Y:S01]  /*aff0*/  LDGSTS.E [R8+0x1c00c], desc[UR8][R130.64], !P0 ;  /* 0x1c00c00082087fae */ /* 0x000fe2000c121848 */
[----:B------:R-:W-:Y:S01]  /*b000*/  ISETP.GE.U32.AND P0, PT, R0, 0x7fffff93, PT ;  /* 0x7fffff930000780c */ /* 0x000fe20003f06070 */
[----:B------:R-:W-:Y:S02]  /*b010*/  IMAD R0, R2, 0xc, RZ ;  /* 0x0000000c02007824 */ /* 0x000fe400078e02ff */
[----:B------:R4:W-:Y:S01]  /*b020*/  STL.64 [R1+0x158], R24 ;  /* 0x0001581801007387 */ /* 0x0009e20000100a00 */
[----:B------:R-:W-:-:S03]  /*b030*/  IMAD.WIDE R224, R230, 0x4, R18 ;  /* 0x00000004e6e07825 */ /* 0x000fc600078e0212 */
[----:B------:R2:W-:Y:S01]  /*b040*/  STL.64 [R1+0x150], R22 ;  /* 0x0001501601007387 */ /* 0x0005e20000100a00 */
[----:B------:R-:W-:-:S03]  /*b050*/  IMAD.WIDE R40, R0, 0x4, R18 ;  /* 0x0000000400287825 */ /* 0x000fc600078e0212 */
[----:B------:R3:W-:Y:S01]  /*b060*/  STL.64 [R1+0x148], R12 ;  /* 0x0001480c01007387 */ /* 0x0007e20000100a00 */
[----:B------:R-:W-:-:S03]  /*b070*/  IMAD.WIDE R226, R230, 0x4, R16 ;  /* 0x00000004e6e27825 */ /* 0x000fc600078e0210 */
[----:B------:R3:W-:Y:S01]  /*b080*/  STL.64 [R1+0x140], R40 ;  /* 0x0001402801007387 */ /* 0x0007e20000100a00 */
[----:B----4-:R-:W-:-:S03]  /*b090*/  IMAD.WIDE R24, R0, 0x4, R16 ;  /* 0x0000000400187825 */ /* 0x010fc600078e0210 */
[----:B------:R4:W-:Y:S01]  /*b0a0*/  LDGSTS.E [R9], desc[UR8][R40.64], !P2 ;  /* 0x0000000028097fae */ /* 0x0009e2000d121848 */
[----:B--2---:R-:W-:-:S03]  /*b0b0*/  IMAD.WIDE R22, R0, 0x4, R14 ;  /* 0x0000000400167825 */ /* 0x004fc600078e020e */
[----:B------:R2:W-:Y:S01]  /*b0c0*/  STL.64 [R1+0x138], R24 ;  /* 0x0001381801007387 */ /* 0x0005e20000100a00 */
[----:B---3--:R-:W-:-:S03]  /*b0d0*/  IMAD.WIDE R12, R0, 0x4, R6 ;  /* 0x00000004000c7825 */ /* 0x008fc600078e0206 */
[----:B------:R2:W-:Y:S01]  /*b0e0*/  LDGSTS.E [R9+0x4000], desc[UR8][R24.64], !P2 ;  /* 0x0400000018097fae */ /* 0x0005e2000d121848 */
[----:B------:R-:W-:Y:S02]  /*b0f0*/  VIADD R0, R10, 0xffffffd1 ;  /* 0xffffffd10a007836 */ /* 0x000fe40000000000 */
[----:B------:R-:W3:Y:S01]  /*b100*/  LDC R10, c[0x0][0x230] ;  /* 0x00008c00ff0a7b82 */ /* 0x000ee20000000800 */
[C---:B----4-:R-:W-:Y:S01]  /*b110*/  IMAD.WIDE R40, R3.reuse, 0x4, R18 ;  /* 0x0000000403287825 */ /* 0x050fe200078e0212 */
[----:B------:R4:W-:Y:S03]  /*b120*/  STL.64 [R1+0x130], R22 ;  /* 0x0001301601007387 */ /* 0x0009e60000100a00 */
[C---:B------:R-:W-:Y:S01]  /*b130*/  IMAD.WIDE R228, R230.reuse, 0x4, R14 ;  /* 0x00000004e6e47825 */ /* 0x040fe200078e020e */
[----:B------:R4:W-:Y:S03]  /*b140*/  LDGSTS.E [R9+0x8000], desc[UR8][R22.64], !P2 ;  /* 0x0800000016097fae */ /* 0x0009e6000d121848 */
[----:B--2---:R-:W-:Y:S01]  /*b150*/  IMAD.WIDE R24, R3, 0x4, R16 ;  /* 0x0000000403187825 */ /* 0x004fe200078e0210 */
[----:B------:R2:W-:Y:S03]  /*b160*/  STL.64 [R1+0x128], R12 ;  /* 0x0001280c01007387 */ /* 0x0005e60000100a00 */
[----:B------:R-:W-:Y:S01]  /*b170*/  IMAD.WIDE R230, R230, 0x4, R6 ;  /* 0x00000004e6e67825 */ /* 0x000fe200078e0206 */
[----:B------:R2:W-:Y:S01]  /*b180*/  LDGSTS.E [R9+0xc000], desc[UR8][R12.64], !P2 ;  /* 0x0c0000000c097fae */ /* 0x0005e2000d121848 */
[----:B------:R-:W-:-:S02]  /*b190*/  ISETP.GE.U32.AND P2, PT, R0, 0x7fffff92, PT ;  /* 0x7fffff920000780c */ /* 0x000fc40003f46070 */
[----:B------:R-:W-:Y:S01]  /*b1a0*/  IMAD R0, R2, 0xe, RZ ;  /* 0x0000000e02007824 */ /* 0x000fe200078e02ff */
[----:B------:R1:W-:Y:S01]  /*b1b0*/  STL.64 [R1+0x120], R40 ;  /* 0x0001202801007387 */ /* 0x0003e20000100a00 */
[----:B----4-:R-:W-:-:S03]  /*b1c0*/  IMAD.WIDE R22, R3, 0x4, R14 ;  /* 0x0000000403167825 */ /* 0x010fc600078e020e */
[----:B------:R1:W-:Y:S01]  /*b1d0*/  LDGSTS.E [R9+0x4], desc[UR8][R40.64], !P3 ;  /* 0x0000400028097fae */ /* 0x0003e2000d921848 */
[----:B--2---:R-:W-:Y:S01]  /*b1e0*/  IMAD.WIDE R12, R3, 0x4, R6 ;  /* 0x00000004030c7825 */ /* 0x004fe200078e0206 */
[----:B------:R-:W-:Y:S02]  /*b1f0*/  IADD3 R3, R11, -0x30, RZ ;  /* 0xffffffd00b037810 */ /* 0x000fe40007ffe0ff */
[----:B------:R2:W-:Y:S01]  /*b200*/  STL.64 [R1+0x118], R24 ;  /* 0x0001181801007387 */ /* 0x0005e20000100a00 */
[----:B------:R-:W4:Y:S03]  /*b210*/  LDC R11, c[0x0][0x230] ;  /* 0x00008c00ff0b7b82 */ /* 0x000f260000000800 */
[----:B------:R2:W-:Y:S01]  /*b220*/  LDGSTS.E [R9+0x4004], desc[UR8][R24.64], !P3 ;  /* 0x0400400018097fae */ /* 0x0005e2000d921848 */
[----:B-1----:R-:W-:-:S03]  /*b230*/  IMAD.WIDE R40, R0, 0x4, R18 ;  /* 0x0000000400287825 */ /* 0x002fc600078e0212 */
[----:B------:R1:W-:Y:S04]  /*b240*/  STL.64 [R1+0x110], R22 ;  /* 0x0001101601007387 */ /* 0x0003e80000100a00 */
[----:B------:R1:W-:Y:S04]  /*b250*/  LDGSTS.E [R9+0x8004], desc[UR8][R22.64], !P3 ;  /* 0x0800400016097fae */ /* 0x0003e8000d921848 */
[----:B------:R3:W-:Y:S01]  /*b260*/  STL.64 [R1+0x108], R12 ;  /* 0x0001080c01007387 */ /* 0x0007e20000100a00 */
[----:B--2---:R-:W-:-:S03]  /*b270*/  IMAD.WIDE R24, R0, 0x4, R16 ;  /* 0x0000000400187825 */ /* 0x004fc600078e0210 */
[----:B------:R3:W-:Y:S01]  /*b280*/  LDGSTS.E [R9+0xc004], desc[UR8][R12.64], !P3 ;  /* 0x0c0040000c097fae */ /* 0x0007e2000d921848 */
[----:B------:R-:W-:Y:S01]  /*b290*/  ISETP.GE.U32.AND P3, PT, R3, 0x7fffff91, PT ;  /* 0x7fffff910300780c */ /* 0x000fe20003f66070 */
[----:B------:R-:W-:Y:S02]  /*b2a0*/  IMAD R3, R2, 0xf, RZ ;  /* 0x0000000f02037824 */ /* 0x000fe400078e02ff */
[C---:B-1----:R-:W-:Y:S01]  /*b2b0*/  IMAD.WIDE R22, R0.reuse, 0x4, R14 ;  /* 0x0000000400167825 */ /* 0x042fe200078e020e */
[----:B------:R1:W-:Y:S04]  /*b2c0*/  LDGSTS.E [R9+0x8], desc[UR8][R40.64], !P4 ;  /* 0x0000800028097fae */ /* 0x0003e8000e121848 */
[----:B------:R2:W-:Y:S01]  /*b2d0*/  LDGSTS.E [R9+0x4008], desc[UR8][R24.64], !P4 ;  /* 0x0400800018097fae */ /* 0x0005e2000e121848 */
[----:B---3--:R-:W-:-:S03]  /*b2e0*/  IMAD.WIDE R12, R0, 0x4, R6 ;  /* 0x00000004000c7825 */ /* 0x008fc600078e0206 */
[----:B------:R1:W-:Y:S01]  /*b2f0*/  STL.64 [R1+0x100], R40 ;  /* 0x0001002801007387 */ /* 0x0003e20000100a00 */
[----:B------:R-:W-:-:S03]  /*b300*/  VIADD R0, R4, 0xffffffef ;  /* 0xffffffef04007836 */ /* 0x000fc60000000000 */
[----:B------:R3:W-:Y:S01]  /*b310*/  LDGSTS.E [R9+0x8008], desc[UR8][R22.64], !P4 ;  /* 0x0800800016097fae */ /* 0x0007e2000e121848 */
[----:B------:R-:W4:Y:S03]  /*b320*/  LDC R4, c[0x0][0x230] ;  /* 0x00008c00ff047b82 */ /* 0x000f260000000800 */
[----:B------:R2:W-:Y:S04]  /*b330*/  STL.64 [R1+0xf8], R24 ;  /* 0x0000f81801007387 */ /* 0x0005e80000100a00 */
[----:B------:R3:W-:Y:S01]  /*b340*/  LDGSTS.E [R9+0xc008], desc[UR8][R12.64], !P4 ;  /* 0x0c0080000c097fae */ /* 0x0007e2000e121848 */
[----:B-1----:R-:W-:Y:S01]  /*b350*/  IMAD.WIDE R40, R3, 0x4, R18 ;  /* 0x0000000403287825 */ /* 0x002fe200078e0212 */
[----:B------:R-:W-:-:S02]  /*b360*/  ISETP.GE.U32.AND P4, PT, R0, 0x7fffffb0, PT ;  /* 0x7fffffb00000780c */ /* 0x000fc40003f86070 */
[----:B------:R3:W-:Y:S01]  /*b370*/  STL.64 [R1+0xf0], R22 ;  /* 0x0000f01601007387 */ /* 0x0007e20000100a00 */
[----:B------:R-:W-:Y:S02]  /*b380*/  VIADD R0, R10, 0xffffffee ;  /* 0xffffffee0a007836 */ /* 0x000fe40000000000 */
[----:B------:R-:W1:Y:S01]  /*b390*/  LDC R10, c[0x0][0x230] ;  /* 0x00008c00ff0a7b82 */ /* 0x000e620000000800 */
[C---:B--2---:R-:W-:Y:S01]  /*b3a0*/  IMAD.WIDE R24, R3.reuse, 0x4, R16 ;  /* 0x0000000403187825 */ /* 0x044fe200078e0210 */
[----:B------:R2:W-:Y:S04]  /*b3b0*/  STL.64 [R1+0xe8], R12 ;  /* 0x0000e80c01007387 */ /* 0x0005e80000100a00 */
[----:B------:R-:W-:Y:S01]  /*b3c0*/  LDGSTS.E [R9+0xc], desc[UR8][R40.64], !P5 ;  /* 0x0000c00028097fae */ /* 0x000fe2000e921848 */
[----:B---3--:R-:W-:-:S03]  /*b3d0*/  IMAD.WIDE R22, R3, 0x4, R14 ;  /* 0x0000000403167825 */ /* 0x008fc600078e020e */
[----:B------:R-:W-:Y:S01]  /*b3e0*/  LDGSTS.E [R9+0x400c], desc[UR8][R24.64], !P5 ;  /* 0x0400c00018097fae */ /* 0x000fe2000e921848 */
[----:B--2---:R-:W-:-:S03]  /*b3f0*/  IMAD.WIDE R12, R3, 0x4, R6 ;  /* 0x00000004030c7825 */ /* 0x004fc600078e0206 */
[----:B------:R-:W-:Y:S01]  /*b400*/  LDGSTS.E [R9+0x800c], desc[UR8][R22.64], !P5 ;  /* 0x0800c00016097fae */ /* 0x000fe2000e921848 */
[----:B------:R-:W2:Y:S03]  /*b410*/  LDC R3, c[0x0][0x230] ;  /* 0x00008c00ff037b82 */ /* 0x000ea60000000800 */
[----:B------:R3:W-:Y:S01]  /*b420*/  LDGSTS.E [R9+0xc00c], desc[UR8][R12.64], !P5 ;  /* 0x0c00c0000c097fae */ /* 0x0007e2000e921848 */
[----:B------:R-:W-:Y:S01]  /*b430*/  ISETP.GE.U32.AND P5, PT, R0, 0x7fffffaf, PT ;  /* 0x7fffffaf0000780c */ /* 0x000fe20003fa6070 */
[----:B----4-:R-:W-:Y:S02]  /*b440*/  VIADD R0, R11, 0xffffffed ;  /* 0xffffffed0b007836 */ /* 0x010fe40000000000 */
[----:B------:R-:W-:Y:S01]  /*b450*/  LDGSTS.E [R9+0x10000], desc[UR8][R132.64], !P6 ;  /* 0x1000000084097fae */ /* 0x000fe2000f121848 */
[----:B------:R-:W4:Y:S03]  /*b460*/  LDC R11, c[0x0][0x230] ;  /* 0x00008c00ff0b7b82 */ /* 0x000f260000000800 */
[----:B------:R-:W-:Y:S04]  /*b470*/  LDGSTS.E [R9+0x14000], desc[UR8][R134.64], !P6 ;  /* 0x1400000086097fae */ /* 0x000fe8000f121848 */
[----:B------:R-:W-:Y:S04]  /*b480*/  LDGSTS.E [R9+0x18000], desc[UR8][R136.64], !P6 ;  /* 0x1800000088097fae */ /* 0x000fe8000f121848 */
[----:B------:R-:W-:Y:S01]  /*b490*/  LDGSTS.E [R9+0x1c000], desc[UR8][R138.64], !P6 ;  /* 0x1c0000008a097fae */ /* 0x000fe2000f121848 */
[----:B------:R-:W-:Y:S01]  /*b4a0*/  ISETP.GE.U32.AND P6, PT, R0, 0x7fffffae, PT ;  /* 0x7fffffae0000780c */ /* 0x000fe20003fc6070 */
[----:B------:R-:W-:-:S02]  /*b4b0*/  VIADD R0, R4, 0xffffffec ;  /* 0xffffffec04007836 */ /* 0x000fc40000000000 */
[----:B------:R-:W4:Y:S01]  /*b4c0*/  LDC R4, c[0x0][0x230] ;  /* 0x00008c00ff047b82 */ /* 0x000f220000000800 */
[----:B------:R-:W-:Y:S01]  /*b4d0*/  LDGSTS.E [R9+0x10004], desc[UR8][R140.64], !P0 ;  /* 0x100040008c097fae */ /* 0x000fe2000c121848 */
[----:B--2---:R-:W-:-:S03]  /*b4e0*/  VIADD R3, R3, 0xffffffce ;  /* 0xffffffce03037836 */ /* 0x004fc60000000000 */
[----:B------:R-:W-:Y:S04]  /*b4f0*/  LDGSTS.E [R9+0x14004], desc[UR8][R142.64], !P0 ;  /* 0x140040008e097fae */ /* 0x000fe8000c121848 */
[----:B------:R-:W-:Y:S04]  /*b500*/  LDGSTS.E [R9+0x18004], desc[UR8][R144.64], !P0 ;  /* 0x1800400090097fae */ /* 0x000fe8000c121848 */
[----:B------:R-:W-:Y:S01]  /*b510*/  LDGSTS.E [R9+0x1c004], desc[UR8][R146.64], !P0 ;  /* 0x1c00400092097fae */ /* 0x000fe2000c121848 */
[----:B------:R-:W-:Y:S01]  /*b520*/  ISETP.GE.U32.AND P0, PT, R0, 0x7fffffad, PT ;  /* 0x7fffffad0000780c */ /* 0x000fe20003f06070 */
[----:B-1----:R-:W-:-:S02]  /*b530*/  VIADD R0, R10, 0xffffffcf ;  /* 0xffffffcf0a007836 */ /* 0x002fc40000000000 */
[----:B------:R-:W-:Y:S04]  /*b540*/  STL.64 [R1+0xe0], R40 ;  /* 0x0000e02801007387 */ /* 0x000fe80000100a00 */
[----:B------:R-:W-:Y:S04]  /*b550*/  STL.64 [R1+0xd8], R24 ;  /* 0x0000d81801007387 */ /* 0x000fe80000100a00 */
[----:B------:R-:W-:Y:S04]  /*b560*/  STL.64 [R1+0xd0], R22 ;  /* 0x0000d01601007387 */ /* 0x000fe80000100a00 */
[----:B------:R-:W-:Y:S04]  /*b570*/  LDGSTS.E [R9+0x10008], desc[UR8][R148.64], !P2 ;  /* 0x1000800094097fae */ /* 0x000fe8000d121848 */
[----:B------:R3:W-:Y:S04]  /*b580*/  STL.64 [R1+0xc8], R12 ;  /* 0x0000c80c01007387 */ /* 0x0007e80000100a00 */
[----:B------:R-:W-:Y:S04]  /*b590*/  LDGSTS.E [R9+0x14008], desc[UR8][R150.64], !P2 ;  /* 0x1400800096097fae */ /* 0x000fe8000d121848 */
[----:B------:R-:W-:Y:S01]  /*b5a0*/  LDGSTS.E [R9+0x18008], desc[UR8][R156.64], !P2 ;  /* 0x180080009c097fae */ /* 0x000fe2000d121848 */
[----:B---3--:R-:W1:Y:S03]  /*b5b0*/  LDC R12, c[0x0][0x230] ;  /* 0x00008c00ff0c7b82 */ /* 0x008e660000000800 */
[----:B------:R-:W-:Y:S01]  /*b5c0*/  LDGSTS.E [R9+0x1c008], desc[UR8][R158.64], !P2 ;  /* 0x1c0080009e097fae */ /* 0x000fe2000d121848 */
[----:B------:R-:W-:Y:S01]  /*b5d0*/  ISETP.GE.U32.AND P2, PT, R0, 0x7fffff90, PT ;  /* 0x7fffff900000780c */ /* 0x000fe20003f46070 */
[----:B------:R-:W-:Y:S01]  /*b5e0*/  IMAD.SHL.U32 R0, R2, 0x10, RZ ;  /* 0x0000001002007824 */ /* 0x000fe200078e00ff */
[----:B------:R-:W-:Y:S01]  /*b5f0*/  LOP3.LUT R13, R155, 0x40, RZ, 0x3c, !PT ;  /* 0x000000409b0d7812 */ /* 0x000fe200078e3cff */
[----:B------:R-:W-:Y:S02]  /*b600*/  LDGSTS.E [R9+0x1000c], desc[UR8][R160.64], !P3 ;  /* 0x1000c000a0097fae */ /* 0x000fe4000d921848 */
[----:B------:R-:W-:-:S02]  /*b610*/  IMAD.WIDE R42, R0, 0x4, R18 ;  /* 0x00000004002a7825 */ /* 0x000fc400078e0212 */
[----:B------:R-:W-:Y:S02]  /*b620*/  LDGSTS.E [R9+0x1400c], desc[UR8][R162.64], !P3 ;  /* 0x1400c000a2097fae */ /* 0x000fe4000d921848 */
[----:B------:R-:W-:Y:S02]  /*b630*/  VIADD R10, R13, UR5 ;  /* 0x000000050d0a7c36 */ /* 0x000fe40008000000 */
[----:B------:R-:W-:Y:S01]  /*b640*/  LDGSTS.E [R9+0x1800c], desc[UR8][R164.64], !P3 ;  /* 0x1800c000a4097fae */ /* 0x000fe2000d921848 */
[C---:B------:R-:W-:Y:S01]  /*b650*/  IMAD.WIDE R40, R0.reuse, 0x4, R16 ;  /* 0x0000000400287825 */ /* 0x040fe200078e0210 */
[----:B------:R-:W2:Y:S02]  /*b660*/  LDC R13, c[0x0][0x230] ;  /* 0x00008c00ff0d7b82 */ /* 0x000ea40000000800 */
[----:B------:R-:W-:Y:S01]  /*b670*/  LDGSTS.E [R9+0x1c00c], desc[UR8][R166.64], !P3 ;  /* 0x1c00c000a6097fae */ /* 0x000fe2000d921848 */
[----:B------:R-:W-:Y:S01]  /*b680*/  ISETP.GE.U32.AND P3, PT, R3, 0x7fffff8f, PT ;  /* 0x7fffff8f0300780c */ /* 0x000fe20003f66070 */
[----:B------:R-:W-:-:S02]  /*b690*/  IMAD.WIDE R24, R0, 0x4, R14 ;  /* 0x0000000400187825 */ /* 0x000fc400078e020e */
[----:B------:R3:W-:Y:S02]  /*b6a0*/  LDGSTS.E [R10], desc[UR8][R42.64], !P4 ;  /* 0x000000002a0a7fae */ /* 0x0007e4000e121848 */
[----:B------:R-:W-:Y:S02]  /*b6b0*/  IMAD R3, R2, 0x11, RZ ;  /* 0x0000001102037824 */ /* 0x000fe400078e02ff */
[----:B------:R-:W-:Y:S01]  /*b6c0*/  IMAD.WIDE R22, R0, 0x4, R6 ;  /* 0x0000000400167825 */ /* 0x000fe200078e0206 */
[----:B------:R3:W-:Y:S03]  /*b6d0*/  STL.64 [R1+0xc0], R42 ;  /* 0x0000c02a01007387 */ /* 0x0007e60000100a00 */
[----:B----4-:R-:W-:Y:S01]  /*b6e0*/  VIADD R0, R4, 0xffffffcd ;  /* 0xffffffcd04007836 */ /* 0x010fe20000000000 */
[----:B------:R4:W-:Y:S01]  /*b6f0*/  LDGSTS.E [R10+0x4000], desc[UR8][R40.64], !P4 ;  /* 0x04000000280a7fae */ /* 0x0009e2000e121848 */
[----:B------:R-:W2:Y:S03]  /*b700*/  LDC R4, c[0x0][0x230] ;  /* 0x00008c00ff047b82 */ /* 0x000ea60000000800 */
[----:B------:R4:W-:Y:S04]  /*b710*/  STL.64 [R1+0xb8], R40 ;  /* 0x0000b82801007387 */ /* 0x0009e80000100a00 */
[----:B------:R1:W-:Y:S01]  /*b720*/  LDGSTS.E [R10+0x8000], desc[UR8][R24.64], !P4 ;  /* 0x08000000180a7fae */ /* 0x0003e2000e121848 */
[----:B---3--:R-:W-:-:S03]  /*b730*/  IMAD.WIDE R42, R3, 0x4, R18 ;  /* 0x00000004032a7825 */ /* 0x008fc600078e0212 */
[----:B------:R1:W-:Y:S04]  /*b740*/  STL.64 [R1+0xb0], R24 ;  /* 0x0000b01801007387 */ /* 0x0003e80000100a00 */
[----:B------:R3:W-:Y:S01]  /*b750*/  LDGSTS.E [R10+0xc000], desc[UR8][R22.64], !P4 ;  /* 0x0c000000160a7fae */ /* 0x0007e2000e121848 */
[C---:B----4-:R-:W-:Y:S01]  /*b760*/  IMAD.WIDE R40, R3.reuse, 0x4, R16 ;  /* 0x0000000403287825 */ /* 0x050fe200078e0210 */
[----:B------:R-:W-:Y:S02]  /*b770*/  ISETP.GE.U32.AND P4, PT, R0, 0x7fffff8e, PT ;  /* 0x7fffff8e0000780c */ /* 0x000fe40003f86070 */
[----:B------:R3:W-:Y:S01]  /*b780*/  STL.64 [R1+0xa8], R22 ;  /* 0x0000a81601007387 */ /* 0x0007e20000100a00 */
[----:B------:R-:W-:Y:S02]  /*b790*/  IMAD R0, R2, 0x12, RZ ;  /* 0x0000001202007824 */ /* 0x000fe400078e02ff */
[C---:B-1----:R-:W-:Y:S01]  /*b7a0*/  IMAD.WIDE R24, R3.reuse, 0x4, R14 ;  /* 0x0000000403187825 */ /* 0x042fe200078e020e */
[----:B------:R1:W-:Y:S04]  /*b7b0*/  STL.64 [R1+0xa0], R42 ;  /* 0x0000a02a01007387 */ /* 0x0003e80000100a00 */
[----:B------:R1:W-:Y:S01]  /*b7c0*/  LDGSTS.E [R10+0x4], desc[UR8][R42.64], !P5 ;  /* 0x000040002a0a7fae */ /* 0x0003e2000e921848 */
[----:B---3--:R-:W-:-:S03]  /*b7d0*/  IMAD.WIDE R22, R3, 0x4, R6 ;  /* 0x0000000403167825 */ /* 0x008fc600078e0206 */
[----:B------:R3:W-:Y:S01]  /*b7e0*/  STL.64 [R1+0x98], R40 ;  /* 0x0000982801007387 */ /* 0x0007e20000100a00 */
[----:B------:R-:W-:-:S03]  /*b7f0*/  VIADD R3, R11, 0xffffffcc ;  /* 0xffffffcc0b037836 */ /* 0x000fc60000000000 */
[----:B------:R3:W-:Y:S01]  /*b800*/  LDGSTS.E [R10+0x4004], desc[UR8][R40.64], !P5 ;  /* 0x04004000280a7fae */ /* 0x0007e2000e921848 */
[----:B------:R-:W4:Y:S03]  /*b810*/  LDC R11, c[0x0][0x230] ;  /* 0x00008c00ff0b7b82 */ /* 0x000f260000000800 */
[----:B------:R2:W-:Y:S01]  /*b820*/  STL.64 [R1+0x90], R24 ;  /* 0x0000901801007387 */ /* 0x0005e20000100a00 */
[----:B-1----:R-:W-:-:S03]  /*b830*/  IMAD.WIDE R42, R0, 0x4, R18 ;  /* 0x00000004002a7825 */ /* 0x002fc600078e0212 */
[----:B------:R2:W-:Y:S04]  /*b840*/  LDGSTS.E [R10+0x8004], desc[UR8][R24.64], !P5 ;  /* 0x08004000180a7fae */ /* 0x0005e8000e921848 */
[----:B------:R1:W-:Y:S01]  /*b850*/  STL.64 [R1+0x88], R22 ;  /* 0x0000881601007387 */ /* 0x0003e20000100a00 */
[----:B---3--:R-:W-:-:S03]  /*b860*/  IMAD.WIDE R40, R0, 0x4, R16 ;  /* 0x0000000400287825 */ /* 0x008fc600078e0210 */
[----:B------:R1:W-:Y:S01]  /*b870*/  LDGSTS.E [R10+0xc004], desc[UR8][R22.64], !P5 ;  /* 0x0c004000160a7fae */ /* 0x0003e2000e921848 */
[----:B------:R-:W-:Y:S01]  /*b880*/  ISETP.GE.U32.AND P5, PT, R3, 0x7fffff8d, PT ;  /* 0x7fffff8d0300780c */ /* 0x000fe20003fa6070 */
[----:B------:R-:W-:Y:S02]  /*b890*/  IMAD R3, R2, 0x13, RZ ;  /* 0x0000001302037824 */ /* 0x000fe400078e02ff */
[C---:B--2---:R-:W-:Y:S01]  /*b8a0*/  IMAD.WIDE R24, R0.reuse, 0x4, R14 ;  /* 0x0000000400187825 */ /* 0x044fe200078e020e */
[----:B------:R2:W-:Y:S04]  /*b8b0*/  STL.64 [R1+0x80], R42 ;  /* 0x0000802a01007387 */ /* 0x0005e80000100a00 */
[----:B------:R2:W-:Y:S01]  /*b8c0*/  LDGSTS.E [R10+0x8], desc[UR8][R42.64], !P6 ;  /* 0x000080002a0a7fae */ /* 0x0005e2000f121848 */
[----:B-1----:R-:W-:-:S03]  /*b8d0*/  IMAD.WIDE R22, R0, 0x4, R6 ;  /* 0x0000000400167825 */ /* 0x002fc600078e0206 */
[----:B------:R1:W-:Y:S01]  /*b8e0*/  STL.64 [R1+0x78], R40 ;  /* 0x0000782801007387 */ /* 0x0003e20000100a00 */
[----:B------:R-:W-:-:S03]  /*b8f0*/  VIADD R0, R12, 0xffffffeb ;  /* 0xffffffeb0c007836 */ /* 0x000fc60000000000 */
[----:B------:R1:W-:Y:S01]  /*b900*/  LDGSTS.E [R10+0x4008], desc[UR8][R40.64], !P6 ;  /* 0x04008000280a7fae */ /* 0x0003e2000f121848 */
[----:B------:R-:W3:Y:S03]  /*b910*/  LDC R12, c[0x0][0x230] ;  /* 0x00008c00ff0c7b82 */ /* 0x000ee60000000800 */
[----:B------:R4:W-:Y:S01]  /*b920*/  STL.64 [R1+0x70], R24 ;  /* 0x0000701801007387 */ /* 0x0009e20000100a00 */
[----:B--2---:R-:W-:-:S03]  /*b930*/  IMAD.WIDE R42, R3, 0x4, R18 ;  /* 0x00000004032a7825 */ /* 0x004fc600078e0212 */
[----:B------:R4:W-:Y:S04]  /*b940*/  LDGSTS.E [R10+0x8008], desc[UR8][R24.64], !P6 ;  /* 0x08008000180a7fae */ /* 0x0009e8000f121848 */
[----:B------:R2:W-:Y:S01]  /*b950*/  STL.64 [R1+0x68], R22 ;  /* 0x0000681601007387 */ /* 0x0005e20000100a00 */
[----:B-1----:R-:W-:-:S03]  /*b960*/  IMAD.WIDE R40, R3, 0x4, R16 ;  /* 0x0000000403287825 */ /* 0x002fc600078e0210 */
[----:B------:R2:W-:Y:S01]  /*b970*/  LDGSTS.E [R10+0xc008], desc[UR8][R22.64], !P6 ;  /* 0x0c008000160a7fae */ /* 0x0005e2000f121848 */
[----:B------:R-:W-:Y:S01]  /*b980*/  ISETP.GE.U32.AND P6, PT, R0, 0x7fffffac, PT ;  /* 0x7fffffac0000780c */ /* 0x000fe20003fc6070 */
[----:B------:R-:W-:Y:S02]  /*b990*/  VIADD R0, R4, 0xffffffea ;  /* 0xffffffea04007836 */ /* 0x000fe40000000000 */
[C---:B----4-:R-:W-:Y:S01]  /*b9a0*/  IMAD.WIDE R24, R3.reuse, 0x4, R14 ;  /* 0x0000000403187825 */ /* 0x050fe200078e020e */
[----:B------:R-:W1:Y:S01]  /*b9b0*/  LDC R4, c[0x0][0x230] ;  /* 0x00008c00ff047b82 */ /* 0x000e620000000800 */
[----:B------:R4:W-:Y:S04]  /*b9c0*/  LDGSTS.E [R10+0xc], desc[UR8][R42.64], !P0 ;  /* 0x0000c0002a0a7fae */ /* 0x0009e8000c121848 */
[----:B------:R-:W-:Y:S01]  /*b9d0*/  LDGSTS.E [R10+0x400c], desc[UR8][R40.64], !P0 ;  /* 0x0400c000280a7fae */ /* 0x000fe2000c121848 */
[----:B--2---:R-:W-:-:S02]  /*b9e0*/  IMAD.WIDE R22, R3, 0x4, R6 ;  /* 0x0000000403167825 */ /* 0x004fc400078e0206 */
[----:B------:R-:W2:Y:S01]  /*b9f0*/  LDC R3, c[0x0][0x230] ;  /* 0x00008c00ff037b82 */ /* 0x000ea20000000800 */
[----:B------:R-:W-:Y:S04]  /*ba00*/  LDGSTS.E [R10+0x800c], desc[UR8][R24.64], !P0 ;  /* 0x0800c000180a7fae */ /* 0x000fe8000c121848 */
[----:B------:R4:W-:Y:S01]  /*ba10*/  LDGSTS.E [R10+0xc00c], desc[UR8][R22.64], !P0 ;  /* 0x0c00c000160a7fae */ /* 0x0009e2000c121848 */
[----:B------:R-:W-:Y:S01]  /*ba20*/  ISETP.GE.U32.AND P0, PT, R0, 0x7fffffab, PT ;  /* 0x7fffffab0000780c */ /* 0x000fe20003f06070 */
[----:B------:R-:W-:Y:S02]  /*ba30*/  VIADD R0, R11, 0xffffffe9 ;  /* 0xffffffe90b007836 */ /* 0x000fe40000000000 */
[----:B------:R-:W-:Y:S04]  /*ba40*/  LDGSTS.E [R10+0x10000], desc[UR8][R168.64], !P2 ;  /* 0x10000000a80a7fae */ /* 0x000fe8000d121848 */
[----:B------:R-:W-:Y:S04]  /*ba50*/  LDGSTS.E [R10+0x14000], desc[UR8][R170.64], !P2 ;  /* 0x14000000aa0a7fae */ /* 0x000fe8000d121848 */
[----:B------:R-:W-:Y:S04]  /*ba60*/  LDGSTS.E [R10+0x18000], desc[UR8][R172.64], !P2 ;  /* 0x18000000ac0a7fae */ /* 0x000fe8000d121848 */
[----:B------:R-:W-:Y:S01]  /*ba70*/  LDGSTS.E [R10+0x1c000], desc[UR8][R174.64], !P2 ;  /* 0x1c000000ae0a7fae */ /* 0x000fe2000d121848 */
[----:B------:R-:W-:Y:S01]  /*ba80*/  ISETP.GE.U32.AND P2, PT, R0, 0x7fffffaa, PT ;  /* 0x7fffffaa0000780c */ /* 0x000fe20003f46070 */
[----:B---3--:R-:W-:-:S02]  /*ba90*/  VIADD R0, R12, 0xffffffe8 ;  /* 0xffffffe80c007836 */ /* 0x008fc40000000000 */
[----:B------:R-:W-:Y:S01]  /*baa0*/  LDGSTS.E [R10+0x10004], desc[UR8][R176.64], !P3 ;  /* 0x10004000b00a7fae */ /* 0x000fe2000d921848 */
[----:B------:R-:W3:Y:S03]  /*bab0*/  LDC R12, c[0x0][0x230] ;  /* 0x00008c00ff0c7b82 */ /* 0x000ee60000000800 */
[----:B------:R-:W-:Y:S04]  /*bac0*/  LDGSTS.E [R10+0x14004], desc[UR8][R178.64], !P3 ;  /* 0x14004000b20a7fae */ /* 0x000fe8000d921848 */
[----:B------:R-:W-:Y:S04]  /*bad0*/  LDGSTS.E [R10+0x18004], desc[UR8][R180.64], !P3 ;  /* 0x18004000b40a7fae */ /* 0x000fe8000d921848 */
[----:B------:R-:W-:Y:S01]  /*bae0*/  LDGSTS.E [R10+0x1c004], desc[UR8][R182.64], !P3 ;  /* 0x1c004000b60a7fae */ /* 0x000fe2000d921848 */
[----:B------:R-:W-:Y:S01]  /*baf0*/  ISETP.GE.U32.AND P3, PT, R0, 0x7fffffa9, PT ;  /* 0x7fffffa90000780c */ /* 0x000fe20003f66070 */
[----:B--2---:R-:W-:-:S02]  /*bb00*/  VIADD R0, R3, 0xffffffcb ;  /* 0xffffffcb03007836 */ /* 0x004fc40000000000 */
[----:B------:R-:W-:Y:S01]  /*bb10*/  LDGSTS.E [R10+0x10008], desc[UR8][R184.64], !P4 ;  /* 0x10008000b80a7fae */ /* 0x000fe2000e121848 */
[----:B------:R-:W-:-:S03]  /*bb20*/  IMAD R3, R2, 0x15, RZ ;  /* 0x0000001502037824 */ /* 0x000fc600078e02ff */
[----:B------:R-:W-:Y:S04]  /*bb30*/  LDGSTS.E [R10+0x14008], desc[UR8][R186.64], !P4 ;  /* 0x14008000ba0a7fae */ /* 0x000fe8000e121848 */
[----:B------:R-:W-:Y:S04]  /*bb40*/  LDGSTS.E [R10+0x18008], desc[UR8][R188.64], !P4 ;  /* 0x18008000bc0a7fae */ /* 0x000fe8000e121848 */
[----:B------:R-:W-:Y:S01]  /*bb50*/  LDGSTS.E [R10+0x1c008], desc[UR8][R190.64], !P4 ;  /* 0x1c008000be0a7fae */ /* 0x000fe2000e121848 */
[----:B------:R-:W-:Y:S01]  /*bb60*/  ISETP.GE.U32.AND P4, PT, R0, 0x7fffff8c, PT ;  /* 0x7fffff8c0000780c */ /* 0x000fe20003f86070 */
[----:B-1----:R-:W-:-:S02]  /*bb70*/  VIADD R0, R4, 0xffffffca ;  /* 0xffffffca04007836 */ /* 0x002fc40000000000 */
[----:B------:R4:W-:Y:S01]  /*bb80*/  STL.64 [R1+0x60], R42 ;  /* 0x0000602a01007387 */ /* 0x0009e20000100a00 */
[----:B------:R-:W1:Y:S03]  /*bb90*/  LDC R4, c[0x0][0x230] ;  /* 0x00008c00ff047b82 */ /* 0x000e660000000800 */
[----:B------:R-:W-:Y:S04]  /*bba0*/  LDGSTS.E [R10+0x1000c], desc[UR8][R192.64], !P5 ;  /* 0x1000c000c00a7fae */ /* 0x000fe8000e921848 */
[----:B------:R-:W-:Y:S04]  /*bbb0*/  STL.64 [R1+0x58], R40 ;  /* 0x0000582801007387 */ /* 0x000fe80000100a00 */
[----:B------:R-:W-:Y:S04]  /*bbc0*/  LDGSTS.E [R10+0x1400c], desc[UR8][R194.64], !P5 ;  /* 0x1400c000c20a7fae */ /* 0x000fe8000e921848 */
[----:B------:R-:W-:Y:S04]  /*bbd0*/  STL.64 [R1+0x50], R24 ;  /* 0x0000501801007387 */ /* 0x000fe80000100a00 */
[----:B------:R-:W-:Y:S04]  /*bbe0*/  LDGSTS.E [R10+0x1800c], desc[UR8][R196.64], !P5 ;  /* 0x1800c000c40a7fae */ /* 0x000fe8000e921848 */
[----:B------:R2:W-:Y:S04]  /*bbf0*/  STL.64 [R1+0x48], R22 ;  /* 0x0000481601007387 */ /* 0x0005e80000100a00 */
[----:B------:R-:W-:Y:S01]  /*bc00*/  LDGSTS.E [R10+0x1c00c], desc[UR8][R198.64], !P5 ;  /* 0x1c00c000c60a7fae */ /* 0x000fe2000e921848 */
[----:B------:R-:W-:Y:S01]  /*bc10*/  ISETP.GE.U32.AND P5, PT, R0, 0x7fffff8b, PT ;  /* 0x7fffff8b0000780c */ /* 0x000fe20003fa6070 */
[----:B------:R-:W-:-:S04]  /*bc20*/  IMAD R0, R2, 0x14, RZ ;  /* 0x0000001402007824 */ /* 0x000fc800078e02ff */
[----:B----4-:R-:W-:Y:S01]  /*bc30*/  IMAD.WIDE R42, R0, 0x4, R18 ;  /* 0x00000004002a7825 */ /* 0x010fe200078e0212 */
[----:B--2---:R-:W-:-:S03]  /*bc40*/  LOP3.LUT R22, R155, 0x50, RZ, 0x3c, !PT ;  /* 0x000000509b167812 */ /* 0x004fc600078e3cff */
[----:B------:R-:W-:Y:S01]  /*bc50*/  IMAD.WIDE R40, R0, 0x4, R16 ;  /* 0x0000000400287825 */ /* 0x000fe200078e0210 */
[----:B------:R2:W-:Y:S03]  /*bc60*/  STL.64 [R1+0x40], R42 ;  /* 0x0000402a01007387 */ /* 0x0005e60000100a00 */
[----:B------:R-:W-:Y:S01]  /*bc70*/  VIADD R11, R22, UR5 ;  /* 0x00000005160b7c36 */ /* 0x000fe20008000000 */
[----:B------:R4:W-:Y:S01]  /*bc80*/  STL.64 [R1+0x38], R40 ;  /* 0x0000382801007387 */ /* 0x0009e20000100a00 */
[----:B------:R-:W-:-:S03]  /*bc90*/  IMAD.WIDE R24, R0, 0x4, R14 ;  /* 0x0000000400187825 */ /* 0x000fc600078e020e */
[----:B------:R2:W-:Y:S01]  /*bca0*/  LDGSTS.E [R11], desc[UR8][R42.64], !P6 ;  /* 0x000000002a0b7fae */ /* 0x0005e2000f121848 */
[----:B------:R-:W-:-:S03]  /*bcb0*/  IMAD.WIDE R22, R0, 0x4, R6 ;  /* 0x0000000400167825 */ /* 0x000fc600078e0206 */
[----:B------:R4:W-:Y:S01]  /*bcc0*/  LDGSTS.E [R11+0x4000], desc[UR8][R40.64], !P6 ;  /* 0x04000000280b7fae */ /* 0x0009e2000f121848 */
[----:B---3--:R-:W-:Y:S02]  /*bcd0*/  VIADD R0, R12, 0xffffffc9 ;  /* 0xffffffc90c007836 */ /* 0x008fe40000000000 */
[----:B------:R-:W3:Y:S01]  /*bce0*/  LDC R12, c[0x0][0x230] ;  /* 0x00008c00ff0c7b82 */ /* 0x000ee20000000800 */
[----:B------:R1:W-:Y:S04]  /*bcf0*/  STL.64 [R1+0x30], R24 ;  /* 0x0000301801007387 */ /* 0x0003e80000100a00 */
[----:B------:R1:W-:Y:S01]  /*bd00*/  LDGSTS.E [R11+0x8000], desc[UR8][R24.64], !P6 ;  /* 0x08000000180b7fae */ /* 0x0003e2000f121848 */
[----:B--2---:R-:W-:-:S03]  /*bd10*/  IMAD.WIDE R42, R3, 0x4, R18 ;  /* 0x00000004032a7825 */ /* 0x004fc600078e0212 */
[----:B------:R2:W-:Y:S01]  /*bd20*/  STL.64 [R1+0x28], R22 ;  /* 0x0000281601007387 */ /* 0x0005e20000100a00 */
[----:B----4-:R-:W-:-:S03]  /*bd30*/  IMAD.WIDE R40, R3, 0x4, R16 ;  /* 0x0000000403287825 */ /* 0x010fc600078e0210 */
[----:B------:R2:W-:Y:S01]  /*bd40*/  LDGSTS.E [R11+0xc000], desc[UR8][R22.64], !P6 ;  /* 0x0c000000160b7fae */ /* 0x0005e2000f121848 */
[----:B------:R-:W-:Y:S01]  /*bd50*/  ISETP.GE.U32.AND P6, PT, R0, 0x7fffff8a, PT ;  /* 0x7fffff8a0000780c */ /* 0x000fe20003fc6070 */
[----:B------:R-:W-:Y:S02]  /*bd60*/  VIADD R0, R13, 0xffffffc8 ;  /* 0xffffffc80d007836 */ /* 0x000fe40000000000 */
[C---:B-1----:R-:W-:Y:S01]  /*bd70*/  IMAD.WIDE R24, R3.reuse, 0x4, R14 ;  /* 0x0000000403187825 */ /* 0x042fe200078e020e */
[----:B------:R1:W-:Y:S01]  /*bd80*/  STL.64 [R1+0x20], R42 ;  /* 0x0000202a01007387 */ /* 0x0003e20000100a00 */
[----:B------:R-:W4:Y:S03]  /*bd90*/  LDC R13, c[0x0][0x230] ;  /* 0x00008c00ff0d7b82 */ /* 0x000f260000000800 */
[----:B------:R1:W-:Y:S01]  /*bda0*/  LDGSTS.E [R11+0x4], desc[UR8][R42.64], !P0 ;  /* 0x000040002a0b7fae */ /* 0x0003e2000c121848 */
[----:B--2---:R-:W-:-:S03]  /*bdb0*/  IMAD.WIDE R22, R3, 0x4, R6 ;  /* 0x0000000403167825 */ /* 0x004fc600078e0206 */
[----:B------:R2:W-:Y:S01]  /*bdc0*/  STL.64 [R1+0x18], R40 ;  /* 0x0000182801007387 */ /* 0x0005e20000100a00 */
[----:B------:R-:W4:Y:S03]  /*bdd0*/  LDC R3, c[0x0][0x230] ;  /* 0x00008c00ff037b82 */ /* 0x000f260000000800 */
[----:B------:R2:W-:Y:S04]  /*bde0*/  LDGSTS.E [R11+0x4004], desc[UR8][R40.64], !P0 ;  /* 0x04004000280b7fae */ /* 0x0005e8000c121848 */
[----:B------:R3:W-:Y:S01]  /*bdf0*/  STL.64 [R1+0x10], R24 ;  /* 0x0000101801007387 */ /* 0x0007e20000100a00 */
[----:B-1----:R-:W-:Y:S02]  /*be00*/  IMAD.MOV.U32 R42, RZ, RZ, R212 ;  /* 0x000000ffff2a7224 */ /* 0x002fe400078e00d4 */
[----:B------:R-:W-:Y:S01]  /*be10*/  IMAD.MOV.U32 R43, RZ, RZ, R213 ;  /* 0x000000ffff2b7224 */ /* 0x000fe200078e00d5 */
[----:B------:R3:W-:Y:S04]  /*be20*/  LDGSTS.E [R11+0x8004], desc[UR8][R24.64], !P0 ;  /* 0x08004000180b7fae */ /* 0x0007e8000c121848 */
[----:B------:R1:W-:Y:S01]  /*be30*/  STL.64 [R1+0x8], R22 ;  /* 0x0000081601007387 */ /* 0x0003e20000100a00 */
[----:B--2---:R-:W-:-:S02]  /*be40*/  IMAD.MOV.U32 R40, RZ, RZ, R214 ;  /* 0x000000ffff287224 */ /* 0x004fc400078e00d6 */
[----:B------:R-:W-:Y:S01]  /*be50*/  IMAD R214, R2, 0x35, RZ ;  /* 0x0000003502d67824 */ /* 0x000fe200078e02ff */
[----:B------:R1:W-:Y:S01]  /*be60*/  LDGSTS.E [R11+0xc004], desc[UR8][R22.64], !P0 ;  /* 0x0c004000160b7fae */ /* 0x0003e2000c121848 */
[----:B------:R-:W-:Y:S01]  /*be70*/  ISETP.GE.U32.AND P0, PT, R0, 0x7fffff89, PT ;  /* 0x7fffff890000780c */ /* 0x000fe20003f06070 */
[----:B------:R-:W-:Y:S01]  /*be80*/  IMAD.MOV.U32 R41, RZ, RZ, R215 ;  /* 0x000000ffff297224 */ /* 0x000fe200078e00d7 */
[----:B------:R-:W-:Y:S01]  /*be90*/  IADD3 R0, R4, -0x19, RZ ;  /* 0xffffffe704007810 */ /* 0x000fe20007ffe0ff */
[----:B---3--:R-:W-:Y:S01]  /*bea0*/  IMAD.MOV.U32 R24, RZ, RZ, R210 ;  /* 0x000000ffff187224 */ /* 0x008fe200078e00d2 */
[----:B------:R-:W2:Y:S01]  /*beb0*/  LDC R4, c[0x0][0x230] ;  /* 0x00008c00ff047b82 */ /* 0x000ea20000000800 */
[----:B------:R-:W-:Y:S02]  /*bec0*/  IMAD.MOV.U32 R25, RZ, RZ, R211 ;  /* 0x000000ffff197224 */ /* 0x000fe400078e00d3 */
[----:B------:R-:W-:-:S04]  /*bed0*/  IMAD.WIDE R208, R214, 0x4, R18 ;  /* 0x00000004d6d07825 */ /* 0x000fc800078e0212 */
[----:B-1----:R-:W-:-:S04]  /*bee0*/  IMAD.WIDE R22, R246, 0x4, R18 ;  /* 0x00000004f6167825 */ /* 0x002fc800078e0212 */
[----:B------:R-:W-:Y:S01]  /*bef0*/  IMAD.WIDE R246, R246, 0x4, R6 ;  /* 0x00000004f6f67825 */ /* 0x000fe200078e0206 */
[----:B------:R1:W-:Y:S03]  /*bf00*/  LDGSTS.E [R11+0x8], desc[UR8][R22.64], !P2 ;  /* 0x00008000160b7fae */ /* 0x0003e6000d121848 */
        /* <DEDUP_REMOVED lines=9> */
[----:B------:R-:W3:Y:S03]  /*bfa0*/  LDC R12, c[0x0][0x230] ;  /* 0x00008c00ff0c7b82 */ /* 0x000ee60000000800 */
[----:B------:R-:W-:Y:S04]  /*bfb0*/  LDGSTS.E [R11+0x400c], desc[UR8][R242.64], !P3 ;  /* 0x0400c000f20b7fae */ /* 0x000fe8000d921848 */
[----:B------:R-:W-:Y:S04]  /*bfc0*/  LDGSTS.E [R11+0x800c], desc[UR8][R240.64], !P3 ;  /* 0x0800c000f00b7fae */ /* 0x000fe8000d921848 */
[----:B------:R-:W-:Y:S01]  /*bfd0*/  LDGSTS.E [R11+0xc00c], desc[UR8][R238.64], !P3 ;  /* 0x0c00c000ee0b7fae */ /* 0x000fe2000d921848 */
[----:B------:R-:W-:Y:S01]  /*bfe0*/  ISETP.GE.U32.AND P3, PT, R0, 0x7fffffa7, PT ;  /* 0x7fffffa70000780c */ /* 0x000fe20003f66070 */
[----:B----4-:R-:W-:-:S02]  /*bff0*/  VIADD R0, R3, 0xffffffe5 ;  /* 0xffffffe503007836 */ /* 0x010fc40000000000 */
[----:B------:R-:W4:Y:S01]  /*c000*/  LDC R3, c[0x0][0x230] ;  /* 0x00008c00ff037b82 */ /* 0x000f220000000800 */
[----:B------:R1:W-:Y:S04]  /*c010*/  STL.64 [R1], R22 ;  /* 0x0000001601007387 */ /* 0x0003e80000100a00 */
[----:B------:R-:W-:Y:S04]  /*c020*/  LDGSTS.E [R11+0x10000], desc[UR8][R200.64], !P4 ;  /* 0x10000000c80b7fae */ /* 0x000fe8000e121848 */
[----:B------:R-:W-:Y:S01]  /*c030*/  LDGSTS.E [R11+0x14000], desc[UR8][R202.64], !P4 ;  /* 0x14000000ca0b7fae */ /* 0x000fe2000e121848 */
[----:B-1----:R-:W-:-:S02]  /*c040*/  IMAD.MOV.U32 R22, RZ, RZ, R204 ;  /* 0x000000ffff167224 */ /* 0x002fc400078e00cc */
[----:B------:R-:W-:Y:S02]  /*c050*/  IMAD.MOV.U32 R23, RZ, RZ, R205 ;  /* 0x000000ffff177224 */ /* 0x000fe400078e00cd */
[----:B------:R-:W-:-:S04]  /*c060*/  IMAD.WIDE R204, R206, 0x4, R14 ;  /* 0x00000004cecc7825 */ /* 0x000fc800078e020e */
[----:B------:R-:W-:Y:S01]  /*c070*/  IMAD.WIDE R206, R206, 0x4, R6 ;  /* 0x00000004cece7825 */ /* 0x000fe200078e0206 */
[----:B------:R-:W-:Y:S04]  /*c080*/  LDGSTS.E [R11+0x18000], desc[UR8][R204.64], !P4 ;  /* 0x18000000cc0b7fae */ /* 0x000fe8000e121848 */
[----:B------:R-:W-:Y:S01]  /*c090*/  LDGSTS.E [R11+0x1c000], desc[UR8][R206.64], !P4 ;  /* 0x1c000000ce0b7fae */ /* 0x000fe2000e121848 */
[----:B------:R-:W-:Y:S02]  /*c0a0*/  ISETP.GE.U32.AND P4, PT, R0, 0x7fffffa6, PT ;  /* 0x7fffffa60000780c */ /* 0x000fe40003f86070 */
[----:B--2---:R-:W-:Y:S01]  /*c0b0*/  IADD3 R0, R4, -0x1c, RZ ;  /* 0xffffffe404007810 */ /* 0x004fe20007ffe0ff */
[----:B------:R-:W-:Y:S01]  /*c0c0*/  LDGSTS.E [R11+0x10004], desc[UR8][R208.64], !P5 ;  /* 0x10004000d00b7fae */ /* 0x000fe2000e921848 */
[----:B------:R-:W1:Y:S03]  /*c0d0*/  LDC R4, c[0x0][0x230] ;  /* 0x00008c00ff047b82 */ /* 0x000e660000000800 */
[----:B------:R-:W-:Y:S04]  /*c0e0*/  LDGSTS.E [R11+0x14004], desc[UR8][R210.64], !P5 ;  /* 0x14004000d20b7fae */ /* 0x000fe8000e921848 */
[----:B------:R-:W-:Y:S04]  /*c0f0*/  LDGSTS.E [R11+0x18004], desc[UR8][R212.64], !P5 ;  /* 0x18004000d40b7fae */ /* 0x000fe8000e921848 */
[----:B------:R-:W-:Y:S01]  /*c100*/  LDGSTS.E [R11+0x1c004], desc[UR8][R214.64], !P5 ;  /* 0x1c004000d60b7fae */ /* 0x000fe2000e921848 */
[----:B------:R-:W-:Y:S01]  /*c110*/  ISETP.GE.U32.AND P5, PT, R0, 0x7fffffa5, PT ;  /* 0x7fffffa50000780c */ /* 0x000fe20003fa6070 */
[----:B---3--:R-:W-:-:S02]  /*c120*/  VIADD R0, R12, 0xffffffc7 ;  /* 0xffffffc70c007836 */ /* 0x008fc40000000000 */
[----:B------:R-:W-:Y:S01]  /*c130*/  LDGSTS.E [R11+0x10008], desc[UR8][R216.64], !P6 ;  /* 0x10008000d80b7fae */ /* 0x000fe2000f121848 */
[----:B------:R-:W-:-:S03]  /*c140*/  VIADD R12, R46, UR5 ;  /* 0x000000052e0c7c36 */ /* 0x000fc60008000000 */
[----:B------:R-:W-:Y:S04]  /*c150*/  LDGSTS.E [R11+0x14008], desc[UR8][R218.64], !P6 ;  /* 0x14008000da0b7fae */ /* 0x000fe8000f121848 */
[----:B------:R-:W-:Y:S04]  /*c160*/  LDGSTS.E [R11+0x18008], desc[UR8][R220.64], !P6 ;  /* 0x18008000dc0b7fae */ /* 0x000fe8000f121848 */
[----:B------:R-:W-:Y:S01]  /*c170*/  LDGSTS.E [R11+0x1c008], desc[UR8][R222.64], !P6 ;  /* 0x1c008000de0b7fae */ /* 0x000fe2000f121848 */
[----:B------:R-:W-:Y:S01]  /*c180*/  ISETP.GE.U32.AND P6, PT, R0, 0x7fffff88, PT ;  /* 0x7fffff880000780c */ /* 0x000fe20003fc6070 */
[----:B----4-:R-:W-:-:S02]  /*c190*/  VIADD R0, R3, 0xffffffc6 ;  /* 0xffffffc603007836 */ /* 0x010fc40000000000 */
[----:B------:R-:W-:Y:S01]  /*c1a0*/  LDGSTS.E [R11+0x1000c], desc[UR8][R224.64], !P0 ;  /* 0x1000c000e00b7fae */ /* 0x000fe2000c121848 */
[----:B------:R-:W-:-:S03]  /*c1b0*/  IMAD R3, R2, 0x19, RZ ;  /* 0x0000001902037824 */ /* 0x000fc600078e02ff */
[----:B------:R-:W-:Y:S04]  /*c1c0*/  LDGSTS.E [R11+0x1400c], desc[UR8][R226.64], !P0 ;  /* 0x1400c000e20b7fae */ /* 0x000fe8000c121848 */
[----:B------:R-:W-:Y:S04]  /*c1d0*/  LDGSTS.E [R11+0x1800c], desc[UR8][R228.64], !P0 ;  /* 0x1800c000e40b7fae */ /* 0x000fe8000c121848 */
[----:B------:R-:W-:Y:S01]  /*c1e0*/  LDGSTS.E [R11+0x1c00c], desc[UR8][R230.64], !P0 ;  /* 0x1c00c000e60b7fae */ /* 0x000fe2000c121848 */
[----:B------:R-:W-:Y:S01]  /*c1f0*/  ISETP.GE.U32.AND P0, PT, R0, 0x7fffff87, PT ;  /* 0x7fffff870000780c */ /* 0x000fe20003f06070 */
[----:B------:R-:W-:-:S04]  /*c200*/  IMAD R0, R2, 0x18, RZ ;  /* 0x0000001802007824 */ /* 0x000fc800078e02ff */
[----:B------:R-:W-:-:S04]  /*c210*/  IMAD.WIDE R52, R0, 0x4, R18 ;  /* 0x0000000400347825 */ /* 0x000fc800078e0212 */
[C---:B------:R-:W-:Y:S01]  /*c220*/  IMAD.WIDE R50, R0.reuse, 0x4, R16 ;  /* 0x0000000400327825 */ /* 0x040fe200078e0210 */
[----:B------:R2:W-:Y:S03]  /*c230*/  STL.64 [R1+0x2c0], R52 ;  /* 0x0002c03401007387 */ /* 0x0005e60000100a00 */
[C---:B------:R-:W-:Y:S01]  /*c240*/  IMAD.WIDE R48, R0.reuse, 0x4, R14 ;  /* 0x0000000400307825 */ /* 0x040fe200078e020e */
[----:B------:R2:W-:Y:S03]  /*c250*/  LDGSTS.E [R12], desc[UR8][R52.64], !P2 ;  /* 0x00000000340c7fae */ /* 0x0005e6000d121848 */
[----:B------:R-:W-:Y:S01]  /*c260*/  IMAD.WIDE R46, R0, 0x4, R6 ;  /* 0x00000004002e7825 */ /* 0x000fe200078e0206 */
[----:B------:R3:W-:Y:S03]  /*c270*/  STL.64 [R1+0x2e0], R50 ;  /* 0x0002e03201007387 */ /* 0x0007e60000100a00 */
[----:B-1----:R-:W-:Y:S01]  /*c280*/  VIADD R0, R4, 0xffffffc5 ;  /* 0xffffffc504007836 */ /* 0x002fe20000000000 */
[----:B------:R3:W-:Y:S01]  /*c290*/  LDGSTS.E [R12+0x4000], desc[UR8][R50.64], !P2 ;  /* 0x04000000320c7fae */ /* 0x0007e2000d121848 */
[----:B------:R-:W1:Y:S03]  /*c2a0*/  LDC R4, c[0x0][0x230] ;  /* 0x00008c00ff047b82 */ /* 0x000e660000000800 */
[----:B------:R4:W-:Y:S01]  /*c2b0*/  STL.64 [R1+0x300], R48 ;  /* 0x0003003001007387 */ /* 0x0009e20000100a00 */
[----:B--2---:R-:W-:-:S03]  /*c2c0*/  IMAD.WIDE R52, R3, 0x4, R18 ;  /* 0x0000000403347825 */ /* 0x004fc600078e0212 */
[----:B------:R4:W-:Y:S04]  /*c2d0*/  LDGSTS.E [R12+0x8000], desc[UR8][R48.64], !P2 ;  /* 0x08000000300c7fae */ /* 0x0009e8000d121848 */
[----:B------:R2:W-:Y:S01]  /*c2e0*/  STL.64 [R1+0x320], R46 ;  /* 0x0003202e01007387 */ /* 0x0005e20000100a00 */
[----:B---3--:R-:W-:-:S03]  /*c2f0*/  IMAD.WIDE R50, R3, 0x4, R16 ;  /* 0x0000000403327825 */ /* 0x008fc600078e0210 */
[----:B------:R2:W-:Y:S01]  /*c300*/  LDGSTS.E [R12+0xc000], desc[UR8][R46.64], !P2 ;  /* 0x0c0000002e0c7fae */ /* 0x0005e2000d121848 */
[----:B------:R-:W-:Y:S01]  /*c310*/  ISETP.GE.U32.AND P2, PT, R0, 0x7fffff86, PT ;  /* 0x7fffff860000780c */ /* 0x000fe20003f46070 */
[----:B------:R-:W-:Y:S02]  /*c320*/  IMAD R0, R2, 0x1a, RZ ;  /* 0x0000001a02007824 */ /* 0x000fe400078e02ff */
[C---:B----4-:R-:W-:Y:S01]  /*c330*/  IMAD.WIDE R48, R3.reuse, 0x4, R14 ;  /* 0x0000000403307825 */ /* 0x050fe200078e020e */
[----:B------:R3:W-:Y:S04]  /*c340*/  STL.64 [R1+0x340], R52 ;  /* 0x0003403401007387 */ /* 0x0007e80000100a00 */
[----:B------:R3:W-:Y:S01]  /*c350*/  LDGSTS.E [R12+0x4], desc[UR8][R52.64], !P3 ;  /* 0x00004000340c7fae */ /* 0x0007e2000d921848 */
[----:B--2---:R-:W-:-:S03]  /*c360*/  IMAD.WIDE R46, R3, 0x4, R6 ;  /* 0x00000004032e7825 */ /* 0x004fc600078e0206 */
[----:B------:R2:W-:Y:S01]  /*c370*/  STL.64 [R1+0x360], R50 ;  /* 0x0003603201007387 */ /* 0x0005e20000100a00 */
[----:B------:R-:W-:-:S03]  /*c380*/  VIADD R3, R13, 0xffffffc4 ;  /* 0xffffffc40d037836 */ /* 0x000fc60000000000 */
[----:B------:R2:W-:Y:S01]  /*c390*/  LDGSTS.E [R12+0x4004], desc[UR8][R50.64], !P3 ;  /* 0x04004000320c7fae */ /* 0x0005e2000d921848 */
[----:B------:R-:W4:Y:S03]  /*c3a0*/  LDC R13, c[0x0][0x230] ;  /* 0x00008c00ff0d7b82 */ /* 0x000f260000000800 */
[----:B------:R1:W-:Y:S01]  /*c3b0*/  STL.64 [R1+0x380], R48 ;  /* 0x0003803001007387 */ /* 0x0003e20000100a00 */
[----:B---3--:R-:W-:-:S03]  /*c3c0*/  IMAD.WIDE R52, R0, 0x4, R18 ;  /* 0x0000000400347825 */ /* 0x008fc600078e0212 */
[----:B------:R1:W-:Y:S04]  /*c3d0*/  LDGSTS.E [R12+0x8004], desc[UR8][R48.64], !P3 ;  /* 0x08004000300c7fae */ /* 0x0003e8000d921848 */
[----:B------:R3:W-:Y:S01]  /*c3e0*/  STL.64 [R1+0x3a8], R46 ;  /* 0x0003a82e01007387 */ /* 0x0007e20000100a00 */
[----:B--2---:R-:W-:-:S03]  /*c3f0*/  IMAD.WIDE R50, R0, 0x4, R16 ;  /* 0x0000000400327825 */ /* 0x004fc600078e0210 */
[----:B------:R3:W-:Y:S01]  /*c400*/  LDGSTS.E [R12+0xc004], desc[UR8][R46.64], !P3 ;  /* 0x0c0040002e0c7fae */ /* 0x0007e2000d921848 */
[----:B------:R-:W-:Y:S01]  /*c410*/  ISETP.GE.U32.AND P3, PT, R3, 0x7fffff85, PT ;  /* 0x7fffff850300780c */ /* 0x000fe20003f66070 */
        /* <DEDUP_REMOVED lines=8> */
[----:B------:R-:W3:Y:S01]  /*c4a0*/  LDC R232, c[0x0][0x230] ;  /* 0x00008c00ffe87b82 */ /* 0x000ee20000000800 */
[C---:B-1----:R-:W-:Y:S02]  /*c4b0*/  IMAD.WIDE R52, R3.reuse, 0x4, R18 ;  /* 0x0000000403347825 */ /* 0x042fe400078e0212 */
[----:B------:R1:W-:Y:S04]  /*c4c0*/  STL.64 [R1+0x418], R48 ;  /* 0x0004183001007387 */ /* 0x0003e80000100a00 */
[----:B------:R1:W-:Y:S01]  /*c4d0*/  LDGSTS.E [R12+0x8008], desc[UR8][R48.64], !P4 ;  /* 0x08008000300c7fae */ /* 0x0003e2000e121848 */
[----:B--2---:R-:W-:-:S03]  /*c4e0*/  IMAD.WIDE R50, R3, 0x4, R16 ;  /* 0x0000000403327825 */ /* 0x004fc600078e0210 */
[----:B------:R2:W-:Y:S04]  /*c4f0*/  STL.64 [R1+0x440], R46 ;  /* 0x0004402e01007387 */ /* 0x0005e80000100a00 */
[----:B------:R2:W-:Y:S01]  /*c500*/  LDGSTS.E [R12+0xc008], desc[UR8][R46.64], !P4 ;  /* 0x0c0080002e0c7fae */ /* 0x0005e2000e121848 */
[----:B------:R-:W-:Y:S01]  /*c510*/  ISETP.GE.U32.AND P4, PT, R0, 0x7fffffa4, PT ;  /* 0x7fffffa40000780c */ /* 0x000fe20003f86070 */
[----:B------:R-:W-:Y:S02]  /*c520*/  IMAD R0, R2, 0x38, RZ ;  /* 0x0000003802007824 */ /* 0x000fe400078e02ff */
[C---:B-1----:R-:W-:Y:S01]  /*c530*/  IMAD.WIDE R48, R3.reuse, 0x4, R14 ;  /* 0x0000000403307825 */ /* 0x042fe200078e020e */
[----:B------:R1:W-:Y:S04]  /*c540*/  STL.64 [R1+0x468], R52 ;  /* 0x0004683401007387 */ /* 0x0003e80000100a00 */
[----:B------:R1:W-:Y:S01]  /*c550*/  LDGSTS.E [R12+0xc], desc[UR8][R52.64], !P5 ;  /* 0x0000c000340c7fae */ /* 0x0003e2000e921848 */
[----:B--2---:R-:W-:-:S03]  /*c560*/  IMAD.WIDE R46, R3, 0x4, R6 ;  /* 0x00000004032e7825 */ /* 0x004fc600078e0206 */
[----:B------:R2:W-:Y:S01]  /*c570*/  STL.64 [R1+0x490], R50 ;  /* 0x0004903201007387 */ /* 0x0005e20000100a00 */
[----:B------:R-:W-:-:S03]  /*c580*/  VIADD R3, R4, 0xffffffe2 ;  /* 0xffffffe204037836 */ /* 0x000fc60000000000 */
[----:B------:R2:W-:Y:S01]  /*c590*/  LDGSTS.E [R12+0x400c], desc[UR8][R50.64], !P5 ;  /* 0x0400c000320c7fae */ /* 0x0005e2000e921848 */
[----:B------:R-:W3:Y:S03]  /*c5a0*/  LDC R4, c[0x0][0x230] ;  /* 0x00008c00ff047b82 */ /* 0x000ee60000000800 */
[----:B------:R4:W-:Y:S01]  /*c5b0*/  STL.64 [R1+0x4b8], R48 ;  /* 0x0004b83001007387 */ /* 0x0009e20000100a00 */
[----:B-1----:R-:W-:-:S03]  /*c5c0*/  IMAD.WIDE R52, R0, 0x4, R18 ;  /* 0x0000000400347825 */ /* 0x002fc600078e0212 */
[----:B------:R4:W-:Y:S04]  /*c5d0*/  LDGSTS.E [R12+0x800c], desc[UR8][R48.64], !P5 ;  /* 0x0800c000300c7fae */ /* 0x0009e8000e921848 */
[----:B------:R1:W-:Y:S01]  /*c5e0*/  STL.64 [R1+0x4e0], R46 ;  /* 0x0004e02e01007387 */ /* 0x0003e20000100a00 */
[----:B--2---:R-:W-:-:S03]  /*c5f0*/  IMAD.WIDE R50, R0, 0x4, R16 ;  /* 0x0000000400327825 */ /* 0x004fc600078e0210 */
[----:B------:R1:W-:Y:S01]  /*c600*/  LDGSTS.E [R12+0xc00c], desc[UR8][R46.64], !P5 ;  /* 0x0c00c0002e0c7fae */ /* 0x0003e2000e921848 */
[----:B------:R-:W-:Y:S01]  /*c610*/  ISETP.GE.U32.AND P5, PT, R3, 0x7fffffa3, PT ;  /* 0x7fffffa30300780c */ /* 0x000fe20003fa6070 */
[----:B------:R-:W-:Y:S02]  /*c620*/  IMAD R3, R2, 0x39, RZ ;  /* 0x0000003902037824 */ /* 0x000fe400078e02ff */
[C---:B----4-:R-:W-:Y:S01]  /*c630*/  IMAD.WIDE R48, R0.reuse, 0x4, R14 ;  /* 0x0000000400307825 */ /* 0x050fe200078e020e */
[----:B------:R2:W-:Y:S04]  /*c640*/  STL.64 [R1+0x508], R52 ;  /* 0x0005083401007387 */ /* 0x0005e80000100a00 */
[----:B------:R2:W-:Y:S01]  /*c650*/  LDGSTS.E [R12+0x10000], desc[UR8][R52.64], !P6 ;  /* 0x10000000340c7fae */ /* 0x0005e2000f121848 */
[----:B-1----:R-:W-:-:S03]  /*c660*/  IMAD.WIDE R46, R0, 0x4, R6 ;  /* 0x00000004002e7825 */ /* 0x002fc600078e0206 */
[----:B------:R1:W-:Y:S01]  /*c670*/  STL.64 [R1+0x530], R50 ;  /* 0x0005303201007387 */ /* 0x0003e20000100a00 */
[----:B------:R-:W-:-:S03]  /*c680*/  VIADD R0, R13, 0xffffffe1 ;  /* 0xffffffe10d007836 */ /* 0x000fc60000000000 */
[----:B------:R1:W-:Y:S01]  /*c690*/  LDGSTS.E [R12+0x14000], desc[UR8][R50.64], !P6 ;  /* 0x14000000320c7fae */ /* 0x0003e2000f121848 */
[----:B------:R-:W4:Y:S01]  /*c6a0*/  LDC R13, c[0x0][0x230] ;  /* 0x00008c00ff0d7b82 */ /* 0x000f220000000800 */
[C---:B--2---:R-:W-:Y:S02]  /*c6b0*/  IMAD.WIDE R52, R3.reuse, 0x4, R18 ;  /* 0x0000000403347825 */ /* 0x044fe400078e0212 */
[----:B------:R2:W-:Y:S04]  /*c6c0*/  STL.64 [R1+0x558], R48 ;  /* 0x0005583001007387 */ /* 0x0005e80000100a00 */
[----:B------:R2:W-:Y:S01]  /*c6d0*/  LDGSTS.E [R12+0x18000], desc[UR8][R48.64], !P6 ;  /* 0x18000000300c7fae */ /* 0x0005e2000f121848 */
[----:B-1----:R-:W-:-:S03]  /*c6e0*/  IMAD.WIDE R50, R3, 0x4, R16 ;  /* 0x0000000403327825 */ /* 0x002fc600078e0210 */
[----:B------:R1:W-:Y:S04]  /*c6f0*/  STL.64 [R1+0x580], R46 ;  /* 0x0005802e01007387 */ /* 0x0003e80000100a00 */
[----:B------:R1:W-:Y:S01]  /*c700*/  LDGSTS.E [R12+0x1c000], desc[UR8][R46.64], !P6 ;  /* 0x1c0000002e0c7fae */ /* 0x0003e2000f121848 */
[----:B------:R-:W-:Y:S01]  /*c710*/  ISETP.GE.U32.AND P6, PT, R0, 0x7fffffa2, PT ;  /* 0x7fffffa20000780c */ /* 0x000fe20003fc6070 */
[----:B------:R-:W-:Y:S02]  /*c720*/  IMAD R0, R2, 0x3a, RZ ;  /* 0x0000003a02007824 */ /* 0x000fe400078e02ff */
[C---:B--2---:R-:W-:Y:S01]  /*c730*/  IMAD.WIDE R48, R3.reuse, 0x4, R14 ;  /* 0x0000000403307825 */ /* 0x044fe200078e020e */
[----:B------:R2:W-:Y:S03]  /*c740*/  STL.64 [R1+0x5a8], R52 ;  /* 0x0005a83401007387 */ /* 0x0005e60000100a00 */
[----:B------:R-:W-:Y:S01]  /*c750*/  IMAD.WIDE R54, R0, 0x4, R18 ;  /* 0x0000000400367825 */ /* 0x000fe200078e0212 */
[----:B------:R2:W-:Y:S03]  /*c760*/  LDGSTS.E [R12+0x10004], desc[UR8][R52.64], !P0 ;  /* 0x10004000340c7fae */ /* 0x0005e6000c121848 */
[----:B-1----:R-:W-:Y:S01]  /*c770*/  IMAD.WIDE R46, R3, 0x4, R6 ;  /* 0x00000004032e7825 */ /* 0x002fe200078e0206 */
[----:B------:R1:W-:Y:S03]  /*c780*/  STL.64 [R1+0x630], R50 ;  /* 0x0006303201007387 */ /* 0x0003e60000100a00 */
[----:B---3--:R-:W-:Y:S01]  /*c790*/  VIADD R3, R232, 0xffffffe0 ;  /* 0xffffffe0e8037836 */ /* 0x008fe20000000000 */
        /* <DEDUP_REMOVED lines=9> */
[----:B------:R-:W-:Y:S02]  /*c830*/  IMAD R3, R2, 0x3b, RZ ;  /* 0x0000003b02037824 */ /* 0x000fe400078e02ff */
[----:B----4-:R-:W-:Y:S01]  /*c840*/  IMAD.WIDE R48, R0, 0x4, R6 ;  /* 0x0000000400307825 */ /* 0x010fe200078e0206 */
[----:B------:R1:W-:Y:S03]  /*c850*/  STL.64 [R1+0x6a8], R54 ;  /* 0x0006a83601007387 */ /* 0x0003e60000100a00 */
[----:B------:R-:W-:Y:S01]  /*c860*/  VIADD R0, R4, 0xffffffc3 ;  /* 0xffffffc304007836 */ /* 0x000fe20000000000 */
[----:B------:R1:W-:Y:S01]  /*c870*/  LDGSTS.E [R12+0x10008], desc[UR8][R54.64], !P2 ;  /* 0x10008000360c7fae */ /* 0x0003e2000d121848 */
[----:B------:R-:W-:-:S02]  /*c880*/  IMAD R4, R2, 0x1e, RZ ;  /* 0x0000001e02047824 */ /* 0x000fc400078e02ff */
[----:B--2---:R-:W-:Y:S01]  /*c890*/  IMAD.MOV.U32 R47, RZ, RZ, R233 ;  /* 0x000000ffff2f7224 */ /* 0x004fe200078e00e9 */
[----:B------:R2:W-:Y:S01]  /*c8a0*/  STL.64 [R1+0x6d0], R52 ;  /* 0x0006d03401007387 */ /* 0x0005e20000100a00 */
[----:B------:R-:W4:Y:S03]  /*c8b0*/  LDC R233, c[0x0][0x230] ;  /* 0x00008c00ffe97b82 */ /* 0x000f260000000800 */
[----:B------:R2:W-:Y:S01]  /*c8c0*/  LDGSTS.E [R12+0x14008], desc[UR8][R52.64], !P2 ;  /* 0x14008000340c7fae */ /* 0x0005e2000d121848 */
[----:B-1----:R-:W-:-:S03]  /*c8d0*/  IMAD.WIDE R54, R3, 0x4, R18 ;  /* 0x0000000403367825 */ /* 0x002fc600078e0212 */
[----:B------:R1:W-:Y:S04]  /*c8e0*/  STL.64 [R1+0x6f8], R50 ;  /* 0x0006f83201007387 */ /* 0x0003e80000100a00 */
[----:B------:R1:W-:Y:S01]  /*c8f0*/  LDGSTS.E [R12+0x18008], desc[UR8][R50.64], !P2 ;  /* 0x18008000320c7fae */ /* 0x0003e2000d121848 */
[----:B--2---:R-:W-:-:S03]  /*c900*/  IMAD.WIDE R52, R3, 0x4, R16 ;  /* 0x0000000403347825 */ /* 0x004fc600078e0210 */
[----:B------:R2:W-:Y:S04]  /*c910*/  STL.64 [R1+0x720], R48 ;  /* 0x0007203001007387 */ /* 0x0005e80000100a00 */
[----:B------:R2:W-:Y:S01]  /*c920*/  LDGSTS.E [R12+0x1c008], desc[UR8][R48.64], !P2 ;  /* 0x1c008000300c7fae */ /* 0x0005e2000d121848 */
[----:B------:R-:W-:Y:S01]  /*c930*/  ISETP.GE.U32.AND P2, PT, R0, 0x7fffff84, PT ;  /* 0x7fffff840000780c */ /* 0x000fe20003f46070 */
[----:B------:R-:W-:Y:S01]  /*c940*/  VIADD R0, R13, 0xffffffc2 ;  /* 0xffffffc20d007836 */ /* 0x000fe20000000000 */
[----:B------:R-:W-:Y:S01]  /*c950*/  LOP3.LUT R13, R155, 0x70, RZ, 0x3c, !PT ;  /* 0x000000709b0d7812 */ /* 0x000fe200078e3cff */
[----:B-1----:R-:W-:Y:S01]  /*c960*/  IMAD.WIDE R50, R3, 0x4, R14 ;  /* 0x0000000403327825 */ /* 0x002fe200078e020e */
[----:B------:R1:W-:Y:S03]  /*c970*/  LDGSTS.E [R12+0x1000c], desc[UR8][R54.64], !P3 ;  /* 0x1000c000360c7fae */ /* 0x0003e6000d921848 */
[----:B------:R-:W-:Y:S01]  /*c980*/  VIADD R13, R13, UR5 ;  /* 0x000000050d0d7c36 */ /* 0x000fe20008000000 */
[----:B------:R3:W-:Y:S01]  /*c990*/  LDGSTS.E [R12+0x1400c], desc[UR8][R52.64], !P3 ;  /* 0x1400c000340c7fae */ /* 0x0007e2000d921848 */
[----:B--2---:R-:W-:-:S03]  /*c9a0*/  IMAD.WIDE R48, R3, 0x4, R6 ;  /* 0x0000000403307825 */ /* 0x004fc600078e0206 */
[----:B------:R2:W-:Y:S01]  /*c9b0*/  LDGSTS.E [R12+0x1800c], desc[UR8][R50.64], !P3 ;  /* 0x1800c000320c7fae */ /* 0x0005e2000d921848 */
[----:B------:R-:W-:-:S03]  /*c9c0*/  IMAD R3, R2, 0x1d, RZ ;  /* 0x0000001d02037824 */ /* 0x000fc600078e02ff */
[----:B------:R4:W-:Y:S01]  /*c9d0*/  LDGSTS.E [R12+0x1c00c], desc[UR8][R48.64], !P3 ;  /* 0x1c00c000300c7fae */ /* 0x0009e2000d921848 */
        /* <DEDUP_REMOVED lines=9> */
[----:B-1----:R-:W-:-:S04]  /*ca70*/  IMAD.WIDE R54, R0, 0x4, R18 ;  /* 0x0000000400367825 */ /* 0x002fc800078e0212 */
[C---:B---3--:R-:W-:Y:S01]  /*ca80*/  IMAD.WIDE R52, R0.reuse, 0x4, R16 ;  /* 0x0000000400347825 */ /* 0x048fe200078e0210 */
[----:B------:R1:W-:Y:S03]  /*ca90*/  LDGSTS.E [R13], desc[UR8][R54.64], !P4 ;  /* 0x00000000360d7fae */ /* 0x0003e6000e121848 */
[----:B--2---:R-:W-:Y:S01]  /*caa0*/  IMAD.MOV.U32 R51, RZ, RZ, R47 ;  /* 0x000000ffff337224 */ /* 0x004fe200078e002f */
[----:B------:R2:W-:Y:S01]  /*cab0*/  LDGSTS.E [R13+0x4000], desc[UR8][R52.64], !P4 ;  /* 0x04000000340d7fae */ /* 0x0005e2000e121848 */
[----:B------:R-:W-:-:S03]  /*cac0*/  IMAD.WIDE R46, R0, 0x4, R6 ;  /* 0x00000004002e7825 */ /* 0x000fc600078e0206 */
[----:B------:R1:W-:Y:S01]  /*cad0*/  STL.64 [R1+0x7b8], R54 ;  /* 0x0007b83601007387 */ /* 0x0003e20000100a00 */
[----:B----4-:R-:W-:Y:S01]  /*cae0*/  IMAD.WIDE R48, R0, 0x4, R14 ;  /* 0x0000000400307825 */ /* 0x010fe200078e020e */
[----:B------:R-:W-:Y:S02]  /*caf0*/  LOP3.LUT R50, R51, 0x60, RZ, 0x3c, !PT ;  /* 0x0000006033327812 */ /* 0x000fe400078e3cff */
[----:B------:R2:W-:Y:S01]  /*cb00*/  STL.64 [R1+0x7d8], R52 ;  /* 0x0007d83401007387 */ /* 0x0005e20000100a00 */
[----:B------:R-:W-:Y:S02]  /*cb10*/  VIADD R0, R233, 0xffffffc1 ;  /* 0xffffffc1e9007836 */ /* 0x000fe40000000000 */
[----:B------:R-:W-:Y:S01]  /*cb20*/  IMAD.WIDE R56, R3, 0x4, R6 ;  /* 0x0000000403387825 */ /* 0x000fe200078e0206 */
[----:B------:R3:W-:Y:S01]  /*cb30*/  LDGSTS.E [R13+0x8000], desc[UR8][R48.64], !P4 ;  /* 0x08000000300d7fae */ /* 0x0007e2000e121848 */
[----:B------:R-:W-:-:S03]  /*cb40*/  LOP3.LUT R3, R51, 0x40, RZ, 0x3c, !PT ;  /* 0x0000004033037812 */ /* 0x000fc600078e3cff */
[----:B------:R4:W-:Y:S01]  /*cb50*/  LDGSTS.E [R13+0xc000], desc[UR8][R46.64], !P4 ;  /* 0x0c0000002e0d7fae */ /* 0x0009e2000e121848 */
[----:B-1----:R-:W-:Y:S01]  /*cb60*/  IMAD.WIDE R54, R4, 0x4, R18 ;  /* 0x0000000404367825 */ /* 0x002fe200078e0212 */
[----:B------:R-:W-:Y:S02]  /*cb70*/  ISETP.GE.U32.AND P4, PT, R0, 0x7fffff82, PT ;  /* 0x7fffff820000780c */ /* 0x000fe40003f86070 */
[----:B------:R3:W-:Y:S01]  /*cb80*/  STL.64 [R1+0x7f0], R48 ;  /* 0x0007f03001007387 */ /* 0x0007e20000100a00 */
[----:B--2---:R-:W-:-:S03]  /*cb90*/  IMAD.WIDE R52, R4, 0x4, R16 ;  /* 0x0000000404347825 */ /* 0x004fc600078e0210 */
[----:B------:R-:W-:Y:S01]  /*cba0*/  LDGSTS.E [R13+0x4], desc[UR8][R62.64], !P5 ;  /* 0x000040003e0d7fae */ /* 0x000fe2000e921848 */
[----:B------:R-:W-:Y:S02]  /*cbb0*/  VIADD R0, R232, 0xffffffc0 ;  /* 0xffffffc0e8007836 */ /* 0x000fe40000000000 */
[----:B------:R-:W1:Y:S01]  /*cbc0*/  LDC.64 R232, c[0x0][0x238] ;  /* 0x00008e00ffe87b82 */ /* 0x000e620000000a00 */
[----:B------:R4:W-:Y:S01]  /*cbd0*/  STL.64 [R1+0x810], R46 ;  /* 0x0008102e01007387 */ /* 0x0009e20000100a00 */
[----:B---3--:R-:W-:-:S03]  /*cbe0*/  IMAD.WIDE R48, R4, 0x4, R14 ;  /* 0x0000000404307825 */ /* 0x008fc600078e020e */
[----:B------:R-:W-:Y:S04]  /*cbf0*/  LDGSTS.E [R13+0x4004], desc[UR8][R60.64], !P5 ;  /* 0x040040003c0d7fae */ /* 0x000fe8000e921848 */
[----:B------:R-:W-:Y:S01]  /*cc00*/  LDGSTS.E [R13+0x8004], desc[UR8][R58.64], !P5 ;  /* 0x080040003a0d7fae */ /* 0x000fe2000e921848 */
[----:B----4-:R-:W-:-:S03]  /*cc10*/  IMAD.WIDE R46, R4, 0x4, R6 ;  /* 0x00000004042e7825 */ /* 0x010fc600078e0206 */
[----:B------:R-:W-:Y:S01]  /*cc20*/  LDGSTS.E [R13+0xc004], desc[UR8][R56.64], !P5 ;  /* 0x0c004000380d7fae */ /* 0x000fe2000e921848 */
[----:B------:R-:W-:Y:S01]  /*cc30*/  ISETP.GE.U32.AND P5, PT, R0, 0x7fffff81, PT ;  /* 0x7fffff810000780c */ /* 0x000fe20003fa6070 */
[----:B------:R-:W-:Y:S02]  /*cc40*/  IMAD.U32 R4, RZ, RZ, UR5 ;  /* 0x00000005ff047e24 */ /* 0x000fe4000f8e00ff */
[----:B------:R-:W-:Y:S04]  /*cc50*/  STL.64 [R1+0x828], R62 ;  /* 0x0008283e01007387 */ /* 0x000fe80000100a00 */
[----:B------:R-:W-:Y:S04]  /*cc60*/  LDGSTS.E [R13+0x8], desc[UR8][R54.64], !P6 ;  /* 0x00008000360d7fae */ /* 0x000fe8000f121848 */
[----:B------:R-:W-:Y:S04]  /*cc70*/  STL.64 [R1+0x878], R54 ;  /* 0x0008783601007387 */ /* 0x000fe80000100a00 */
[----:B------:R2:W-:Y:S04]  /*cc80*/  LDGSTS.E [R13+0x4008], desc[UR8][R52.64], !P6 ;  /* 0x04008000340d7fae */ /* 0x0005e8000f121848 */
[----:B------:R-:W-:Y:S04]  /*cc90*/  STL.64 [R1+0x848], R60 ;  /* 0x0008483c01007387 */ /* 0x000fe80000100a00 */
[----:B------:R3:W-:Y:S04]  /*cca0*/  LDGSTS.E [R13+0x8008], desc[UR8][R48.64], !P6 ;  /* 0x08008000300d7fae */ /* 0x0007e8000f121848 */
[----:B------:R-:W-:Y:S04]  /*ccb0*/  STL.64 [R1+0x858], R58 ;  /* 0x0008583a01007387 */ /* 0x000fe80000100a00 */
[----:B------:R4:W-:Y:S01]  /*ccc0*/  LDGSTS.E [R13+0xc008], desc[UR8][R46.64], !P6 ;  /* 0x0c0080002e0d7fae */ /* 0x0009e2000f121848 */
[----:B------:R-:W-:Y:S01]  /*ccd0*/  ISETP.GE.AND P6, PT, R252, R0, PT ;  /* 0x00000000fc00720c */ /* 0x000fe20003fc6270 */
[----:B------:R-:W-:-:S02]  /*cce0*/  IMAD R252, R2, 0x3f, RZ ;  /* 0x0000003f02fc7824 */ /* 0x000fc400078e02ff */
[----:B------:R-:W-:Y:S01]  /*ccf0*/  STL.64 [R1+0x868], R56 ;  /* 0x0008683801007387 */ /* 0x000fe20000100a00 */
[----:B------:R-:W-:-:S03]  /*cd00*/  SEL R0, RZ, 0x4, P6 ;  /* 0x00000004ff007807 */ /* 0x000fc60003000000 */
[----:B------:R2:W-:Y:S04]  /*cd10*/  STL.64 [R1+0x888], R52 ;  /* 0x0008883401007387 */ /* 0x0005e80000100a00 */
[----:B------:R3:W-:Y:S04]  /*cd20*/  STL.64 [R1+0x8a0], R48 ;  /* 0x0008a03001007387 */ /* 0x0007e80000100a00 */
[----:B------:R4:W-:Y:S04]  /*cd30*/  STL.64 [R1+0x908], R46 ;  /* 0x0009082e01007387 */ /* 0x0009e80000100a00 */
[----:B------:R1:W-:Y:S01]  /*cd40*/  STL [R1+0x430], R0 ;  /* 0x0004300001007387 */ /* 0x0003e20000100800 */
[----:B--2---:R-:W-:-:S04]  /*cd50*/  IMAD.WIDE R52, R252, 0x4, R18 ;  /* 0x00000004fc347825 */ /* 0x004fc800078e0212 */
[C---:B---3--:R-:W-:Y:S02]  /*cd60*/  IMAD R49, R2.reuse, 0x1f, RZ ;  /* 0x0000001f02317824 */ /* 0x048fe400078e02ff */
[C---:B------:R-:W-:Y:S02]  /*cd70*/  IMAD R48, R2.reuse, 0x3c, RZ ;  /* 0x0000003c02307824 */ /* 0x040fe400078e02ff */
[----:B----4-:R-:W-:Y:S01]  /*cd80*/  IMAD R47, R2, 0x3d, RZ ;  /* 0x0000003d022f7824 */ /* 0x010fe200078e02ff */
[----:B-1----:R-:W-:Y:S01]  /*cd90*/  IADD3 R0, R4, 0x100000, R51 ;  /* 0x0010000004007810 */ /* 0x002fe20007ffe033 */
[----:B------:R-:W-:Y:S01]  /*cda0*/  IMAD R46, R2, 0x3e, RZ ;  /* 0x0000003e022e7824 */ /* 0x000fe200078e02ff */
[----:B------:R-:W-:Y:S01]  /*cdb0*/  LOP3.LUT R2, R51, 0x20, RZ, 0x3c, !PT ;  /* 0x0000002033027812 */ /* 0x000fe200078e3cff */
[----:B------:R-:W-:-:S04]  /*cdc0*/  IMAD.WIDE R84, R49, 0x4, R18 ;  /* 0x0000000431547825 */ /* 0x000fc800078e0212 */
[--C-:B------:R-:W-:Y:S01]  /*cdd0*/  IMAD.WIDE R76, R48, 0x4, R18.reuse ;  /* 0x00000004304c7825 */ /* 0x100fe200078e0212 */
[----:B------:R1:W-:Y:S03]  /*cde0*/  STL [R1+0x1b14], R2 ;  /* 0x001b140201007387 */ /* 0x0003e60000100800 */
[--C-:B------:R-:W-:Y:S01]  /*cdf0*/  IMAD.WIDE R68, R47, 0x4, R18.reuse ;  /* 0x000000042f447825 */ /* 0x100fe200078e0212 */
[----:B------:R2:W-:Y:S03]  /*ce00*/  STL [R1+0x1b10], R3 ;  /* 0x001b100301007387 */ /* 0x0005e60000100800 */
[----:B------:R-:W-:Y:S01]  /*ce10*/  IMAD.WIDE R60, R46, 0x4, R18 ;  /* 0x000000042e3c7825 */ /* 0x000fe200078e0212 */
[----:B------:R3:W-:Y:S01]  /*ce20*/  STL [R1+0x1b0c], R50 ;  /* 0x001b0c3201007387 */ /* 0x0007e20000100800 */
[----:B-1----:R-:W-:-:S02]  /*ce30*/  IADD3 R2, R4, 0x100000, R2 ;  /* 0x0010000004027810 */ /* 0x002fc40007ffe002 */
[C---:B------:R-:W-:Y:S01]  /*ce40*/  IMAD.WIDE R82, R49.reuse, 0x4, R16 ;  /* 0x0000000431527825 */ /* 0x040fe200078e0210 */
[----:B------:R-:W-:Y:S01]  /*ce50*/  STL.64 [R1+0x898], R84 ;  /* 0x0008985401007387 */ /* 0x000fe20000100a00 */
[C---:B--2---:R-:W-:Y:S02]  /*ce60*/  IADD3 R3, R4.reuse, 0x100000, R3 ;  /* 0x0010000004037810 */ /* 0x044fe40007ffe003 */
[C---:B------:R-:W-:Y:S01]  /*ce70*/  IMAD.WIDE R80, R49.reuse, 0x4, R14 ;  /* 0x0000000431507825 */ /* 0x040fe200078e020e */
[----:B------:R-:W-:Y:S01]  /*ce80*/  STL.64 [R1+0x940], R76 ;  /* 0x0009404c01007387 */ /* 0x000fe20000100a00 */
[----:B------:R-:W-:Y:S02]  /*ce90*/  IADD3 R4, R4, 0x100000, R50 ;  /* 0x0010000004047810 */ /* 0x000fe40007ffe032 */
[----:B------:R-:W-:Y:S01]  /*cea0*/  IMAD.WIDE R78, R49, 0x4, R6 ;  /* 0x00000004314e7825 */ /* 0x000fe200078e0206 */
[----:B------:R-:W-:Y:S03]  /*ceb0*/  STL.64 [R1+0x990], R68 ;  /* 0x0009904401007387 */ /* 0x000fe60000100a00 */
[C---:B------:R-:W-:Y:S01]  /*cec0*/  IMAD.WIDE R74, R48.reuse, 0x4, R16 ;  /* 0x00000004304a7825 */ /* 0x040fe200078e0210 */
[----:B------:R-:W-:Y:S03]  /*ced0*/  STL.64 [R1+0x9d8], R60 ;  /* 0x0009d83c01007387 */ /* 0x000fe60000100a00 */
[C---:B------:R-:W-:Y:S01]  /*cee0*/  IMAD.WIDE R72, R48.reuse, 0x4, R14 ;  /* 0x0000000430487825 */ /* 0x040fe200078e020e */
[----:B------:R1:W-:Y:S03]  /*cef0*/  STL.64 [R1+0x900], R82 ;  /* 0x0009005201007387 */ /* 0x0003e60000100a00 */
[----:B------:R-:W-:Y:S01]  /*cf00*/  IMAD.WIDE R70, R48, 0x4, R6 ;  /* 0x0000000430467825 */ /* 0x000fe200078e0206 */
[----:B------:R-:W-:Y:S03]  /*cf10*/  STL.64 [R1+0xa18], R52 ;  /* 0x000a183401007387 */ /* 0x000fe60000100a00 */
[C---:B------:R-:W-:Y:S01]  /*cf20*/  IMAD.WIDE R66, R47.reuse, 0x4, R16 ;  /* 0x000000042f427825 */ /* 0x040fe200078e0210 */
[----:B------:R2:W-:Y:S03]  /*cf30*/  STL.64 [R1+0x920], R80 ;  /* 0x0009205001007387 */ /* 0x0005e60000100a00 */
[C---:B------:R-:W-:Y:S01]  /*cf40*/  IMAD.WIDE R64, R47.reuse, 0x4, R14 ;  /* 0x000000042f407825 */ /* 0x040fe200078e020e */
[----:B------:R4:W-:Y:S03]  /*cf50*/  STL.64 [R1+0x918], R78 ;  /* 0x0009184e01007387 */ /* 0x0009e60000100a00 */
[----:B------:R-:W-:Y:S01]  /*cf60*/  IMAD.WIDE R62, R47, 0x4, R6 ;  /* 0x000000042f3e7825 */ /* 0x000fe200078e0206 */
[----:B------:R4:W-:Y:S03]  /*cf70*/  STL.64 [R1+0x938], R74 ;  /* 0x0009384a01007387 */ /* 0x0009e60000100a00 */
[C---:B------:R-:W-:Y:S01]  /*cf80*/  IMAD.WIDE R58, R46.reuse, 0x4, R16 ;  /* 0x000000042e3a7825 */ /* 0x040fe200078e0210 */
[----:B------:R4:W-:Y:S03]  /*cf90*/  STL.64 [R1+0x958], R72 ;  /* 0x0009584801007387 */ /* 0x0009e60000100a00 */
[C---:B------:R-:W-:Y:S01]  /*cfa0*/  IMAD.WIDE R56, R46.reuse, 0x4, R14 ;  /* 0x000000042e387825 */ /* 0x040fe200078e020e */
[----:B------:R4:W-:Y:S03]  /*cfb0*/  STL.64 [R1+0x950], R70 ;  /* 0x0009504601007387 */ /* 0x0009e60000100a00 */
[----:B------:R-:W-:Y:S01]  /*cfc0*/  IMAD.WIDE R54, R46, 0x4, R6 ;  /* 0x000000042e367825 */ /* 0x000fe200078e0206 */
[----:B------:R-:W-:Y:S03]  /*cfd0*/  LDGSTS.E [R13+0xc], desc[UR8][R84.64], !P0 ;  /* 0x0000c000540d7fae */ /* 0x000fe6000c121848 */
[C---:B---3--:R-:W-:Y:S01]  /*cfe0*/  IMAD.WIDE R50, R252.reuse, 0x4, R16 ;  /* 0x00000004fc327825 */ /* 0x048fe200078e0210 */
[----:B------:R3:W-:Y:S03]  /*cff0*/  STL.64 [R1+0x970], R66 ;  /* 0x0009704201007387 */ /* 0x0007e60000100a00 */
[C---:B------:R-:W-:Y:S01]  /*d000*/  IMAD.WIDE R48, R252.reuse, 0x4, R14 ;  /* 0x00000004fc307825 */ /* 0x040fe200078e020e */
[----:B------:R1:W-:Y:S03]  /*d010*/  LDGSTS.E [R13+0x400c], desc[UR8][R82.64], !P0 ;  /* 0x0400c000520d7fae */ /* 0x0003e6000c121848 */
[----:B------:R-:W-:Y:S01]  /*d020*/  IMAD.WIDE R46, R252, 0x4, R6 ;  /* 0x00000004fc2e7825 */ /* 0x000fe200078e0206 */
[----:B------:R3:W-:Y:S04]  /*d030*/  STL.64 [R1+0x988], R64 ;  /* 0x0009884001007387 */ /* 0x0007e80000100a00 */
[----:B------:R2:W-:Y:S04]  /*d040*/  LDGSTS.E [R13+0x800c], desc[UR8][R80.64], !P0 ;  /* 0x0800c000500d7fae */ /* 0x0005e8000c121848 */
[----:B------:R3:W-:Y:S01]  /*d050*/  STL.64 [R1+0x980], R62 ;  /* 0x0009803e01007387 */ /* 0x0007e20000100a00 */
[----:B-1----:R-:W-:-:S02]  /*d060*/  IMAD.MOV.U32 R82, RZ, RZ, R44 ;  /* 0x000000ffff527224 */ /* 0x002fc400078e002c */
[----:B------:R-:W-:Y:S01]  /*d070*/  IMAD.MOV.U32 R83, RZ, RZ, R45 ;  /* 0x000000ffff537224 */ /* 0x000fe200078e002d */
[----:B------:R4:W-:Y:S04]  /*d080*/  LDGSTS.E [R13+0xc00c], desc[UR8][R78.64], !P0 ;  /* 0x0c00c0004e0d7fae */ /* 0x0009e8000c121848 */
[----:B------:R1:W-:Y:S01]  /*d090*/  STL.64 [R1+0x9a8], R58 ;  /* 0x0009a83a01007387 */ /* 0x0003e20000100a00 */
[----:B--2---:R-:W-:Y:S01]  /*d0a0*/  MOV R80, R42 ;  /* 0x0000002a00507202 */ /* 0x004fe20000000f00 */
[----:B------:R-:W-:Y:S02]  /*d0b0*/  IMAD.MOV.U32 R81, RZ, RZ, R43 ;  /* 0x000000ffff517224 */ /* 0x000fe400078e002b */
[----:B------:R2:W-:Y:S04]  /*d0c0*/  LDGSTS.E [R13+0x10000], desc[UR8][R76.64], !P2 ;  /* 0x100000004c0d7fae */ /* 0x0005e8000d121848 */
[----:B------:R1:W-:Y:S01]  /*d0d0*/  STL.64 [R1+0x9c0], R56 ;  /* 0x0009c03801007387 */ /* 0x0003e20000100a00 */
[----:B----4-:R-:W-:-:S02]  /*d0e0*/  IMAD.MOV.U32 R78, RZ, RZ, R40 ;  /* 0x000000ffff4e7224 */ /* 0x010fc400078e0028 */
[----:B------:R-:W-:Y:S01]  /*d0f0*/  IMAD.MOV.U32 R79, RZ, RZ, R41 ;  /* 0x000000ffff4f7224 */ /* 0x000fe200078e0029 */
[----:B------:R4:W-:Y:S04]  /*d100*/  LDGSTS.E [R13+0x14000], desc[UR8][R74.64], !P2 ;  /* 0x140000004a0d7fae */ /* 0x0009e8000d121848 */
[----:B------:R1:W-:Y:S01]  /*d110*/  STL.64 [R1+0x9b8], R54 ;  /* 0x0009b83601007387 */ /* 0x0003e20000100a00 */
[----:B--2---:R-:W-:Y:S02]  /*d120*/  IMAD.MOV.U32 R76, RZ, RZ, R234 ;  /* 0x000000ffff4c7224 */ /* 0x004fe400078e00ea */
[----:B------:R-:W-:Y:S01]  /*d130*/  IMAD.MOV.U32 R77, RZ, RZ, R235 ;  /* 0x000000ffff4d7224 */ /* 0x000fe200078e00eb */
        /* <DEDUP_REMOVED lines=12> */
[----:B------:R-:W-:Y:S04]  /*d200*/  LDGSTS.E [R13+0x14004], desc[UR8][R66.64], !P3 ;  /* 0x14004000420d7fae */ /* 0x000fe8000d921848 */
[----:B------:R-:W-:Y:S01]  /*d210*/  LDGSTS.E [R13+0x18004], desc[UR8][R64.64], !P3 ;  /* 0x18004000400d7fae */ /* 0x000fe2000d921848 */
[----:B--2---:R-:W-:Y:S02]  /*d220*/  IMAD.MOV.U32 R68, RZ, RZ, R22 ;  /* 0x000000ffff447224 */ /* 0x004fe400078e0016 */
[----:B------:R-:W-:Y:S01]  /*d230*/  IMAD.MOV.U32 R69, RZ, RZ, R23 ;  /* 0x000000ffff457224 */ /* 0x000fe200078e0017 */
[----:B------:R-:W-:Y:S04]  /*d240*/  LDGSTS.E [R13+0x1c004], desc[UR8][R62.64], !P3 ;  /* 0x1c0040003e0d7fae */ /* 0x000fe8000d921848 */
[----:B---3--:R-:W2:Y:S04]  /*d250*/  LDL.64 R66, [R1+0x428] ;  /* 0x0004280001427983 */ /* 0x008ea80000100a00 */
[----:B------:R-:W3:Y:S04]  /*d260*/  LDL.64 R64, [R1+0x460] ;  /* 0x0004600001407983 */ /* 0x000ee80000100a00 */
[----:B------:R-:W-:Y:S04]  /*d270*/  LDGSTS.E [R13+0x10008], desc[UR8][R60.64], !P4 ;  /* 0x100080003c0d7fae */ /* 0x000fe8000e121848 */
[----:B------:R-:W4:Y:S04]  /*d280*/  LDL.64 R62, [R1+0x498] ;  /* 0x00049800013e7983 */ /* 0x000f280000100a00 */
[----:B------:R-:W-:Y:S04]  /*d290*/  LDGSTS.E [R13+0x14008], desc[UR8][R58.64], !P4 ;  /* 0x140080003a0d7fae */ /* 0x000fe8000e121848 */
[----:B------:R-:W4:Y:S04]  /*d2a0*/  LDL.64 R60, [R1+0x4c8] ;  /* 0x0004c800013c7983 */ /* 0x000f280000100a00 */
[----:B------:R-:W-:Y:S04]  /*d2b0*/  LDGSTS.E [R13+0x18008], desc[UR8][R56.64], !P4 ;  /* 0x18008000380d7fae */ /* 0x000fe8000e121848 */
[----:B-1----:R-:W4:Y:S04]  /*d2c0*/  LDL.64 R58, [R1+0x500] ;  /* 0x00050000013a7983 */ /* 0x002f280000100a00 */
[----:B------:R-:W-:Y:S04]  /*d2d0*/  LDGSTS.E [R13+0x1c008], desc[UR8][R54.64], !P4 ;  /* 0x1c008000360d7fae */ /* 0x000fe8000e121848 */
[----:B------:R-:W4:Y:S04]  /*d2e0*/  LDL.64 R56, [R1+0x538] ;  /* 0x0005380001387983 */ /* 0x000f280000100a00 */
        /* <DEDUP_REMOVED lines=17> */
[----:B------:R-:W0:Y:S04]  /*d400*/  LDGDEPBAR ;  /* 0x00000000000079af */ /* 0x000e280000000000 */
[----:B------:R-:W-:Y:S04]  /*d410*/  LDGSTS.E [R0+-0x80000], desc[UR8][R38.64], P1 ;  /* 0x8000000026007fae */ /* 0x000fe80008921848 */
        /* <DEDUP_REMOVED lines=10> */
[----:B--2---:R-:W-:Y:S04]  /*d4c0*/  LDGSTS.E [R0+-0x7d400], desc[UR8][R66.64], P1 ;  /* 0x82c0000042007fae */ /* 0x004fe80008921848 */
[----:B---3--:R-:W-:Y:S04]  /*d4d0*/  LDGSTS.E [R0+-0x7d000], desc[UR8][R64.64], P1 ;  /* 0x8300000040007fae */ /* 0x008fe80008921848 */
[----:B----4-:R-:W-:Y:S04]  /*d4e0*/  LDGSTS.E [R0+-0x7cc00], desc[UR8][R62.64], P1 ;  /* 0x834000003e007fae */ /* 0x010fe80008921848 */
        /* <DEDUP_REMOVED lines=18> */
[----:B------:R-:W2:Y:S04]  /*d610*/  LDL.LU.64 R28, [R1+0x1c38] ;  /* 0x001c3800011c7983 */ /* 0x000ea80000300a00 */
[----:B------:R-:W3:Y:S04]  /*d620*/  LDL.64 R84, [R1+0x2a8] ;  /* 0x0002a80001547983 */ /* 0x000ee80000100a00 */
        /* <DEDUP_REMOVED lines=27> */
[----:B------:R-:W2:Y:S04]  /*d7e0*/  LDL.LU.64 R36, [R1+0x1c30] ;  /* 0x001c300001247983 */ /* 0x000ea80000300a00 */
[----:B--2---:R1:W-:Y:S04]  /*d7f0*/  LDGSTS.E [R2+-0x7ff00], desc[UR8][R36.64], P1 ;  /* 0x8010000024027fae */ /* 0x0043e80008921848 */
[----:B------:R-:W-:Y:S04]  /*d800*/  LDGSTS.E [R2+-0x7fb00], desc[UR8][R28.64], P1 ;  /* 0x805000001c027fae */ /* 0x000fe80008921848 */
        /* <DEDUP_REMOVED lines=65> */
[----:B------:R-:W3:Y:S04]  /*dc20*/  LDL.LU.64 R24, [R1+0x1c18] ;  /* 0x001c180001187983 */ /* 0x000ee80000300a00 */
        /* <DEDUP_REMOVED lines=25> */
[----:B------:R-:W4:Y:S04]  /*ddc0*/  LDL.64 R84, [R1+0x2b8] ;  /* 0x0002b80001547983 */ /* 0x000f280000100a00 */
[----:B------:R-:W2:Y:S04]  /*ddd0*/  LDL.64 R82, [R1+0x2e8] ;  /* 0x0002e80001527983 */ /* 0x000ea80000100a00 */
        /* <DEDUP_REMOVED lines=25> */
[----:B---3--:R-:W-:Y:S04]  /*df70*/  LDGSTS.E [R3+-0x78600], desc[UR8][R24.64], P1 ;  /* 0x87a0000018037fae */ /* 0x008fe80008921848 */
[----:B------:R3:W-:Y:S04]  /*df80*/  LDGSTS.E [R3+-0x78200], desc[UR8][R32.64], P1 ;  /* 0x87e0000020037fae */ /* 0x0007e80008921848 */
[----:B------:R-:W3:Y:S04]  /*df90*/  LDL.LU.64 R24, [R1+0x1c10] ;  /* 0x001c100001187983 */ /* 0x000ee80000300a00 */
[----:B------:R-:W4:Y:S04]  /*dfa0*/  LDL.LU.64 R32, [R1+0x1c08] ;  /* 0x001c080001207983 */ /* 0x000f280000300a00 */
[----:B----4-:R-:W-:Y:S04]  /*dfb0*/  LDGSTS.E [R4+-0x7fd00], desc[UR8][R32.64], P1 ;  /* 0x8030000020047fae */ /* 0x010fe80008921848 */
[----:B---3--:R-:W-:Y:S04]  /*dfc0*/  LDGSTS.E [R4+-0x7f900], desc[UR8][R24.64], P1 ;  /* 0x8070000018047fae */ /* 0x008fe80008921848 */
[----:B------:R-:W-:Y:S04]  /*dfd0*/  LDGSTS.E [R4+-0x7f500], desc[UR8][R84.64], P1 ;  /* 0x80b0000054047fae */ /* 0x000fe80008921848 */
[----:B--2---:R-:W-:Y:S04]  /*dfe0*/  LDGSTS.E [R4+-0x7f100], desc[UR8][R82.64], P1 ;  /* 0x80f0000052047fae */ /* 0x004fe80008921848 */
[----:B------:R-:W-:Y:S04]  /*dff0*/  LDGSTS.E [R4+-0x7ed00], desc[UR8][R80.64], P1 ;  /* 0x8130000050047fae */ /* 0x000fe80008921848 */
[----:B------:R-:W2:Y:S04]  /*e000*/  LDL.LU.64 R84, [R1+0x1c00] ;  /* 0x001c000001547983 */ /* 0x000ea80000300a00 */
[----:B------:R-:W3:Y:S04]  /*e010*/  LDL.LU.64 R82, [R1+0x1bf8] ;  /* 0x001bf80001527983 */ /* 0x000ee80000300a00 */
[----:B------:R-:W4:Y:S04]  /*e020*/  LDL.LU.64 R80, [R1+0x1bf0] ;  /* 0x001bf00001507983 */ /* 0x000f280000300a00 */
[----:B------:R-:W-:Y:S04]  /*e030*/  LDGSTS.E [R4+-0x7e900], desc[UR8][R78.64], P1 ;  /* 0x817000004e047fae */ /* 0x000fe80008921848 */
[----:B------:R-:W-:Y:S04]  /*e040*/  LDGSTS.E [R4+-0x7e500], desc[UR8][R76.64], P1 ;  /* 0x81b000004c047fae */ /* 0x000fe80008921848 */
        /* <DEDUP_REMOVED lines=46> */
[----:B----4-:R-:W-:Y:S04]  /*e330*/  LDGSTS.E [R4+-0x78900], desc[UR8][R22.64], P1 ;  /* 0x8770000016047fae */ /* 0x010fe80008921848 */
[----:B---3--:R-:W-:Y:S04]  /*e340*/  LDGSTS.E [R4+-0x78500], desc[UR8][R152.64], P1 ;  /* 0x87b0000098047fae */ /* 0x008fe80008921848 */
[----:B------:R-:W3:Y:S04]  /*e350*/  LDL.LU.64 R22, [R1+0x1b28] ;  /* 0x001b280001167983 */ /* 0x000ee80000300a00 */
[----:B------:R-:W4:Y:S04]  /*e360*/  LDL.LU.64 R152, [R1+0x1b20] ;  /* 0x001b200001987983 */ /* 0x000f280000300a00 */
[----:B---3--:R-:W-:Y:S04]  /*e370*/  LDGSTS.E [R4+-0x78100], desc[UR8][R22.64], P1 ;  /* 0x87f0000016047fae */ /* 0x008fe80008921848 */
[----:B------:R-:W0:Y:S04]  /*e380*/  LDGDEPBAR ;  /* 0x00000000000079af */ /* 0x000e280000000000 */
[----:B------:R-:W3:Y:S04]  /*e390*/  LDL.LU.64 R22, [R1+0x1b18] ;  /* 0x001b180001167983 */ /* 0x000ee80000300a00 */
[----:B------:R-:W2:Y:S01]  /*e3a0*/  LDL.LU R252, [R1+0x430] ;  /* 0x0004300001fc7983 */ /* 0x000ea20000300800 */
[----:B------:R-:W-:Y:S01]  /*e3b0*/  BAR.SYNC.DEFER_BLOCKING 0x0 ;  /* 0x0000000000007b1d */ /* 0x000fe20000010000 */
[----:B------:R-:W-:-:S05]  /*e3c0*/  PLOP3.LUT P0, PT, PT, PT, UP1, 0x80, 0x0 ;  /* 0x000000000000781c */ /* 0x000fca0003f0f018 */
[----:B------:R-:W-:Y:S01]  /*e3d0*/  ULDC UR48, c[0x0][0x230] ;  /* 0x00008c0000307ab9 */ /* 0x000fe20000000800 */
[----:B------:R1:W-:Y:S04]  /*e3e0*/  STL.64 [R1+0x1c88], R36 ;  /* 0x001c882401007387 */ /* 0x0003e80000100a00 */
[----:B------:R4:W-:Y:S04]  /*e3f0*/  STL.64 [R1+0x1c80], R34 ;  /* 0x001c802201007387 */ /* 0x0009e80000100a00 */
[----:B------:R-:W-:Y:S01]  /*e400*/  STL.64 [R1+0x1c78], R32 ;  /* 0x001c782001007387 */ /* 0x000fe20000100a00 */
[----:B-1----:R-:W1:Y:S03]  /*e410*/  LDC R37, c[0x0][0x230] ;  /* 0x00008c00ff257b82 */ /* 0x002e660000000800 */
[----:B------:R-:W-:Y:S04]  /*e420*/  STL.64 [R1+0x1c70], R30 ;  /* 0x001c701e01007387 */ /* 0x000fe80000100a00 */
[----:B------:R-:W-:Y:S01]  /*e430*/  STL.64 [R1+0x1c68], R28 ;  /* 0x001c681c01007387 */ /* 0x000fe20000100a00 */
[----:B----4-:R-:W4:Y:S03]  /*e440*/  LDC R35, c[0x0][0x230] ;  /* 0x00008c00ff237b82 */ /* 0x010f260000000800 */
[----:B------:R-:W-:Y:S04]  /*e450*/  STL.64 [R1+0x1c60], R26 ;  /* 0x001c601a01007387 */ /* 0x000fe80000100a00 */
[----:B------:R-:W-:Y:S01]  /*e460*/  STL.64 [R1+0x1c58], R24 ;  /* 0x001c581801007387 */ /* 0x000fe20000100a00 */
[----:B------:R-:W1:Y:S03]  /*e470*/  LDC R36, c[0x0][0x230] ;  /* 0x00008c00ff247b82 */ /* 0x000e660000000800 */
[----:B------:R4:W-:Y:S04]  /*e480*/  STL.64 [R1+0x1c50], R20 ;  /* 0x001c501401007387 */ /* 0x0009e80000100a00 */
[----:B------:R1:W-:Y:S04]  /*e490*/  STL.64 [R1+0x1c30], R2 ;  /* 0x001c300201007387 */ /* 0x0003e80000100a00 */
[----:B------:R1:W-:Y:S04]  /*e4a0*/  STL.64 [R1+0x1b28], R154 ;  /* 0x001b289a01007387 */ /* 0x0003e80000100a00 */
[----:B------:R2:W-:Y:S01]  /*e4b0*/  STL.64 [R1+0x1b20], R152 ;  /* 0x001b209801007387 */ /* 0x0005e20000100a00 */
[----:B----4-:R-:W-:-:S03]  /*e4c0*/  VIADD R20, R35, 0xffffffbf ;  /* 0xffffffbf23147836 */ /* 0x010fc60000000000 */
[----:B---3--:R3:W-:Y:S01]  /*e4d0*/  STL.64 [R1+0x1b18], R22 ;  /* 0x001b181601007387 */ /* 0x0087e20000100a00 */
[----:B-1----:R-:W-:Y:S01]  /*e4e0*/  VIADD R2, R37, 0xffffffbd ;  /* 0xffffffbd25027836 */ /* 0x002fe20000000000 */
[----:B------:R-:W1:Y:S01]  /*e4f0*/  LDC R35, c[0x0][0x230] ;  /* 0x00008c00ff237b82 */ /* 0x000e620000000800 */
[----:B------:R-:W4:Y:S03]  /*e500*/  S2R R155, SR_TID.X ;  /* 0x00000000009b7919 */ /* 0x000f260000002100 */
[----:B------:R-:W-:Y:S01]  /*e510*/  ISETP.GE.U32.AND P3, PT, R2, 0x7fffff7e, PT ;  /* 0x7fffff7e0200780c */ /* 0x000fe20003f66070 */
[----:B------:R-:W-:-:S03]  /*e520*/  VIADD R3, R36, 0xffffffbe ;  /* 0xffffffbe24037836 */ /* 0x000fc60000000000 */
[----:B------:R-:W2:Y:S02]  /*e530*/  LDC R37, c[0x0][0x230] ;  /* 0x00008c00ff257b82 */ /* 0x000ea40000000800 */
[----:B------:R-:W-:-:S06]  /*e540*/  ISETP.GE.U32.AND P4, PT, R3, 0x7fffff7f, PT ;  /* 0x7fffff7f0300780c */ /* 0x000fcc0003f86070 */
[----:B------:R-:W3:Y:S01]  /*e550*/  LDC R36, c[0x0][0x230] ;  /* 0x00008c00ff247b82 */ /* 0x000ee20000000800 */
[----:B--2---:R-:W-:-:S07]  /*e560*/  VIADD R3, R37, 0xffffffba ;  /* 0xffffffba25037836 */ /* 0x004fce0000000000 */
[----:B------:R-:W2:Y:S01]  /*e570*/  LDC R37, c[0x0][0x230] ;  /* 0x00008c00ff257b82 */ /* 0x000ea20000000800 */
[----:B------:R-:W-:Y:S01]  /*e580*/  ISETP.GE.U32.AND P6, PT, R3, 0x7fffff7b, PT ;  /* 0x7fffff7b0300780c */ /* 0x000fe20003fc6070 */
[C---:B----4-:R-:W-:Y:S01]  /*e590*/  IMAD.SHL.U32 R3, R155.reuse, 0x10, RZ ;  /* 0x000000109b037824 */ /* 0x050fe200078e00ff */
[----:B------:R-:W-:Y:S02]  /*e5a0*/  SHF.L.U32 R2, R232, 0x6, RZ ;  /* 0x00000006e8027819 */ /* 0x000fe400000006ff */
[----:B------:R-:W-:Y:S02]  /*e5b0*/  LOP3.LUT R155, R155, 0x7f, RZ, 0xc0, !PT ;  /* 0x0000007f9b9b7812 */ /* 0x000fe400078ec0ff */
[----:B------:R-:W-:Y:S01]  /*e5c0*/  LOP3.LUT R3, R3, 0x70, RZ, 0xc0, !PT ;  /* 0x0000007003037812 */ /* 0x000fe200078ec0ff */
[----:B------:R-:W-:-:S04]  /*e5d0*/  IMAD.WIDE R18, R2, 0x4, R18 ;  /* 0x0000000402127825 */ /* 0x000fc800078e0212 */
[----:B------:R-:W-:Y:S02]  /*e5e0*/  IMAD R3, R155, 0x80, R3 ;  /* 0x000000809b037824 */ /* 0x000fe400078e0203 */
[----:B------:R-:W-:-:S04]  /*e5f0*/  IMAD.WIDE R14, R2, 0x4, R14 ;  /* 0x00000004020e7825 */ /* 0x000fc800078e020e */
[----:B------:R-:W-:-:S04]  /*e600*/  IMAD.WIDE R6, R2, 0x4, R6 ;  /* 0x0000000402067825 */ /* 0x000fc800078e0206 */
[----:B--2---:R-:W-:Y:S02]  /*e610*/  VIADD R232, R37, 0xffffffb9 ;  /* 0xffffffb925e87836 */ /* 0x004fe40000000000 */
[----:B------:R-:W-:Y:S01]  /*e620*/  VIADD R3, R3, UR5 ;  /* 0x0000000503037c36 */ /* 0x000fe20008000000 */
[----:B------:R-:W-:Y:S02]  /*e630*/  SEL R252, R252, RZ, P0 ;  /* 0x000000fffcfc7207 */ /* 0x000fe40000000000 */
[----:B------:R-:W-:Y:S01]  /*e640*/  ISETP.GE.U32.AND P0, PT, R20, 0x7fffff80, PT ;  /* 0x7fffff801400780c */ /* 0x000fe20003f06070 */
[----:B---3--:R-:W-:Y:S01]  /*e650*/  VIADD R20, R36, 0xffffffbb ;  /* 0xffffffbb24147836 */ /* 0x008fe20000000000 */
[----:B------:R-:W-:Y:S01]  /*e660*/  ISETP.NE.U32.AND P1, PT, R252, RZ, PT ;  /* 0x000000fffc00720c */ /* 0x000fe20003f25070 */
[----:B-1----:R-:W-:Y:S02]  /*e670*/  VIADD R252, R35, 0xffffffbc ;  /* 0xffffffbc23fc7836 */ /* 0x002fe40000000000 */
[----:B------:R-:W2:Y:S04]  /*e680*/  LDL.LU.64 R34, [R1+0x2a0] ;  /* 0x0002a00001227983 */ /* 0x000ea80000300a00 */
[----:B------:R-:W3:Y:S01]  /*e690*/  LDL.LU.64 R32, [R1+0x298] ;  /* 0x0002980001207983 */ /* 0x000ee20000300a00 */
[----:B------:R-:W-:Y:S01]  /*e6a0*/  IMAD.WIDE R36, R2, 0x4, R16 ;  /* 0x0000000402247825 */ /* 0x000fe200078e0210 */
[----:B------:R-:W-:-:S02]  /*e6b0*/  ISETP.GE.U32.AND P5, PT, R20, 0x7fffff7c, PT ;  /* 0x7fffff7c1400780c */ /* 0x000fc40003fa6070 */
[----:B------:R-:W4:Y:S01]  /*e6c0*/  LDL.LU.64 R30, [R1+0x290] ;  /* 0x00029000011e7983 */ /* 0x000f220000300a00 */
[----:B------:R-:W-:Y:S02]  /*e6d0*/  ISETP.GE.U32.AND P2, PT, R252, 0x7fffff7d, PT ;  /* 0x7fffff7dfc00780c */ /* 0x000fe40003f46070 */
[----:B------:R-:W1:Y:S01]  /*e6e0*/  LDC R252, c[0x0][0x230] ;  /* 0x00008c00fffc7b82 */ /* 0x000e620000000800 */
[----:B------:R-:W4:Y:S04]  /*e6f0*/  LDL.LU.64 R28, [R1+0x288] ;  /* 0x00028800011c7983 */ /* 0x000f280000300a00 */
[----:B------:R-:W-:Y:S04]  /*e700*/  STL [R1+0x1040], R2 ;  /* 0x0010400201007387 */ /* 0x000fe80000100800 */
[----:B------:R-:W4:Y:S04]  /*e710*/  LDL.LU.64 R26, [R1+0x280] ;  /* 0x00028000011a7983 */ /* 0x000f280000300a00 */
[----:B------:R-:W4:Y:S04]  /*e720*/  LDL.LU.64 R24, [R1+0x278] ;  /* 0x0002780001187983 */ /* 0x000f280000300a00 */
[----:B------:R-:W4:Y:S04]  /*e730*/  LDL.LU.64 R20, [R1+0x270] ;  /* 0x0002700001147983 */ /* 0x000f280000300a00 */
[----:B------:R-:W4:Y:S04]  /*e740*/  LDL.LU.64 R16, [R1+0x268] ;  /* 0x0002680001107983 */ /* 0x000f280000300a00 */
[----:B------:R1:W-:Y:S04]  /*e750*/  STL.64 [R1+0xe00], R18 ;  /* 0x000e001201007387 */ /* 0x0003e80000100a00 */
[----:B------:R1:W-:Y:S04]  /*e760*/  STL.64 [R1+0xe08], R36 ;  /* 0x000e082401007387 */ /* 0x0003e80000100a00 */
[----:B------:R1:W-:Y:S04]  /*e770*/  STL.64 [R1+0xdf8], R14 ;  /* 0x000df80e01007387 */ /* 0x0003e80000100a00 */
[----:B------:R-:W4:Y:S04]  /*e780*/  LDL.LU.64 R152, [R1+0x260] ;  /* 0x0002600001987983 */ /* 0x000f280000300a00 */
[----:B------:R1:W-:Y:S04]  /*e790*/  STL.64 [R1+0xdf0], R6 ;  /* 0x000df00601007387 */ /* 0x0003e80000100a00 */
[----:B------:R-:W-:Y:S01]  /*e7a0*/  @!PT LDS RZ, [RZ] ;  /* 0x00000000fffff984 */ /* 0x000fe20000000800 */
[----:B------:R-:W-:Y:S01]  /*e7b0*/  @!PT LDS RZ, [RZ] ;  /* 0x00000000fffff984 */ /* 0x000fe20000000800 */
[----:B------:R-:W-:Y:S01]  /*e7c0*/  @!PT LDS RZ, [RZ] ;  /* 0x00000000fffff984 */ /* 0x000fe20000000800 */
[----:B------:R-:W-:Y:S04]  /*e7d0*/  LDGSTS.E [R3+0x20000], desc[UR8][R18.64], !P0 ;  /* 0x2000000012037fae */ /* 0x000fe8000c121848 */
[----:B------:R-:W4:Y:S04]  /*e7e0*/  LDL.LU.64 R22, [R1+0x258] ;  /* 0x0002580001167983 */ /* 0x000f280000300a00 */
[----:B------:R-:W-:Y:S04]  /*e7f0*/  LDGSTS.E [R3+0x24000], desc[UR8][R36.64], !P0 ;  /* 0x2400000024037fae */ /* 0x000fe8000c121848 */
[----:B-1----:R-:W4:Y:S04]  /*e800*/  LDL.LU.64 R18, [R1+0x250] ;  /* 0x0002500001127983 */ /* 0x002f280000300a00 */
[----:B------:R-:W4:Y:S04]  /*e810*/  LDL.LU.64 R154, [R1+0x248] ;  /* 0x00024800019a7983 */ /* 0x000f280000300a00 */
[----:B------:R1:W-:Y:S04]  /*e820*/  LDGSTS.E [R3+0x28000], desc[UR8][R14.64], !P0 ;  /* 0x280000000e037fae */ /* 0x0003e8000c121848 */
[----:B------:R-:W4:Y:S04]  /*e830*/  LDL.LU.64 R36, [R1+0x1c88] ;  /* 0x001c880001247983 */ /* 0x000f280000300a00 */
[----:B------:R1:W-:Y:S02]  /*e840*/  LDGSTS.E [R3+0x2c000], desc[UR8][R6.64], !P0 ;  /* 0x2c00000006037fae */ /* 0x0003e4000c121848 */
[----:B-1----:R-:W1:Y:S08]  /*e850*/  LDC R14, c[0x0][0x230] ;  /* 0x00008c00ff0e7b82 */ /* 0x002e700000000800 */
[----:B------:R-:W4:Y:S08]  /*e860*/  LDC R15, c[0x0][0x230] ;  /* 0x00008c00ff0f7b82 */ /* 0x000f300000000800 */
[----:B------:R-:W4:Y:S01]  /*e870*/  LDC R7, c[0x0][0x230] ;  /* 0x00008c00ff077b82 */ /* 0x000f220000000800 */
[----:B-1----:R-:W-:-:S07]  /*e880*/  VIADD R6, R14, 0xffffffb8 ;  /* 0xffffffb80e067836 */ /* 0x002fce0000000000 */
[----:B------:R-:W1:Y:S01]  /*e890*/  LDC R14, c[0x0][0x230] ;  /* 0x00008c00ff0e7b82 */ /* 0x000e620000000800 */
[----:B--2---:R-:W-:-:S04]  /*e8a0*/  IMAD.WIDE R34, R2, 0x4, R34 ;  /* 0x0000000402227825 */ /* 0x004fc800078e0222 */
[C---:B---3--:R-:W-:Y:S01]  /*e8b0*/  IMAD.WIDE R32, R2.reuse, 0x4, R32 ;  /* 0x0000000402207825 */ /* 0x048fe200078e0220 */
[----:B------:R2:W-:Y:S03]  /*e8c0*/  STL.64 [R1+0xde8], R34 ;  /* 0x000de82201007387 */ /* 0x0005e60000100a00 */
[C---:B----4-:R-:W-:Y:S01]  /*e8d0*/  IMAD.WIDE R30, R2.reuse, 0x4, R30 ;  /* 0x00000004021e7825 */ /* 0x050fe200078e021e */
[----:B------:R3:W-:Y:S03]  /*e8e0*/  STL.64 [R1+0xde0], R32 ;  /* 0x000de02001007387 */ /* 0x0007e60000100a00 */
[C---:B------:R-:W-:Y:S01]  /*e8f0*/  IMAD.WIDE R28, R2.reuse, 0x4, R28 ;  /* 0x00000004021c7825 */ /* 0x040fe200078e021c */
[----:B------:R-:W-:Y:S04]  /*e900*/  LDGSTS.E [R3+0x20004], desc[UR8][R34.64], !P4 ;  /* 0x2000400022037fae */ /* 0x000fe8000e121848 */
[----:B------:R-:W-:Y:S01]  /*e910*/  LDGSTS.E [R3+0x24004], desc[UR8][R32.64], !P4 ;  /* 0x2400400020037fae */ /* 0x000fe2000e121848 */
[----:B------:R-:W-:-:S03]  /*e920*/  IMAD.WIDE R26, R2, 0x4, R26 ;  /* 0x00000004021a7825 */ /* 0x000fc600078e021a */
[----:B------:R-:W-:Y:S04]  /*e930*/  LDGSTS.E [R3+0x28004], desc[UR8][R30.64], !P4 ;  /* 0x280040001e037fae */ /* 0x000fe8000e121848 */
[----:B--2---:R-:W2:Y:S01]  /*e940*/  LDL.LU.64 R34, [R1+0x1c80] ;  /* 0x001c800001227983 */ /* 0x004ea20000300a00 */
[----:B------:R-:W-:-:S03]  /*e950*/  IMAD.WIDE R24, R2, 0x4, R24 ;  /* 0x0000000402187825 */ /* 0x000fc600078e0218 */
[----:B------:R4:W-:Y:S01]  /*e960*/  STL.64 [R1+0xdd8], R30 ;  /* 0x000dd81e01007387 */ /* 0x0009e20000100a00 */
[----:B------:R-:W-:-:S03]  /*e970*/  IMAD.WIDE R20, R2, 0x4, R20 ;  /* 0x0000000402147825 */ /* 0x000fc600078e0214 */
[----:B---3--:R-:W3:Y:S01]  /*e980*/  LDL.LU.64 R32, [R1+0x1c78] ;  /* 0x001c780001207983 */ /* 0x008ee20000300a00 */
[----:B------:R-:W-:-:S03]  /*e990*/  IMAD.WIDE R16, R2, 0x4, R16 ;  /* 0x0000000402107825 */ /* 0x000fc600078e0210 */
[----:B------:R1:W-:Y:S04]  /*e9a0*/  STL.64 [R1+0xdd0], R28 ;  /* 0x000dd01c01007387 */ /* 0x0003e80000100a00 */
[----:B----4-:R-:W4:Y:S04]  /*e9b0*/  LDL.LU.64 R30, [R1+0x1c70] ;  /* 0x001c7000011e7983 */ /* 0x010f280000300a00 */
[----:B------:R-:W-:Y:S01]  /*e9c0*/  LDGSTS.E [R3+0x2c004], desc[UR8][R28.64], !P4 ;  /* 0x2c0040001c037fae */ /* 0x000fe2000e121848 */
[----:B------:R-:W-:Y:S01]  /*e9d0*/  ISETP.GE.U32.AND P4, PT, R6, 0x7fffff79, PT ;  /* 0x7fffff790600780c */ /* 0x000fe20003f86070 */
[----:B------:R-:W-:-:S02]  /*e9e0*/  VIADD R6, R252, 0xffffff9f ;  /* 0xffffff9ffc067836 */ /* 0x000fc40000000000 */
[----:B------:R-:W-:Y:S01]  /*e9f0*/  LDGSTS.E [R3+0x20008], desc[UR8][R26.64], !P3 ;  /* 0x200080001a037fae */ /* 0x000fe2000d921848 */
[----:B------:R-:W-:-:S04]  /*ea00*/  IMAD.WIDE R152, R2, 0x4, R152 ;  /* 0x0000000402987825 */ /* 0x000fc800078e0298 */
[C---:B------:R-:W-:Y:S01]  /*ea10*/  IMAD.WIDE R22, R2.reuse, 0x4, R22 ;  /* 0x0000000402167825 */ /* 0x040fe200078e0216 */
[----:B-1----:R-:W4:Y:S03]  /*ea20*/  LDL.LU.64 R28, [R1+0x1c68] ;  /* 0x001c6800011c7983 */ /* 0x002f260000300a00 */
[----:B------:R-:W-:Y:S01]  /*ea30*/  IMAD.WIDE R18, R2, 0x4, R18 ;  /* 0x0000000402127825 */ /* 0x000fe200078e0212 */
[----:B------:R1:W-:Y:S01]  /*ea40*/  STL.64 [R1+0xdc8], R26 ;  /* 0x000dc81a01007387 */ /* 0x0003e20000100a00 */
[----:B------:R-:W-:Y:S01]  /*ea50*/  ISETP.GE.U32.AND P0, PT, R232, 0x7fffff7a, PT ;  /* 0x7fffff7ae800780c */ /* 0x000fe20003f06070 */
[----:B------:R-:W2:Y:S02]  /*ea60*/  LDC R252, c[0x0][0x230] ;  /* 0x00008c00fffc7b82 */ /* 0x000ea40000000800 */
[----:B------:R1:W-:Y:S04]  /*ea70*/  STL.64 [R1+0xdc0], R24 ;  /* 0x000dc01801007387 */ /* 0x0003e80000100a00 */
[----:B------:R-:W-:Y:S04]  /*ea80*/  LDGSTS.E [R3+0x24008], desc[UR8][R24.64], !P3 ;  /* 0x2400800018037fae */ /* 0x000fe8000d921848 */
[----:B-1----:R-:W4:Y:S04]  /*ea90*/  LDL.LU.64 R26, [R1+0x1c60] ;  /* 0x001c6000011a7983 */ /* 0x002f280000300a00 */
[----:B------:R-:W-:Y:S04]  /*eaa0*/  STL.64 [R1+0xdb8], R20 ;  /* 0x000db81401007387 */ /* 0x000fe80000100a00 */
[----:B------:R-:W-:Y:S04]  /*eab0*/  LDGSTS.E [R3+0x28008], desc[UR8][R20.64], !P3 ;  /* 0x2800800014037fae */ /* 0x000fe8000d921848 */
[----:B------:R-:W4:Y:S04]  /*eac0*/  LDL.LU.64 R24, [R1+0x1c58] ;  /* 0x001c580001187983 */ /* 0x000f280000300a00 */
[----:B------:R1:W-:Y:S01]  /*ead0*/  LDGSTS.E [R3+0x2c008], desc[UR8][R16.64], !P3 ;  /* 0x2c00800010037fae */ /* 0x0003e2000d921848 */
[----:B------:R-:W-:Y:S01]  /*eae0*/  ISETP.GE.U32.AND P3, PT, R6, 0x7fffff60, PT ;  /* 0x7fffff600600780c */ /* 0x000fe20003f66070 */
[----:B------:R-:W-:-:S02]  /*eaf0*/  VIADD R6, R15, 0xffffff9e ;  /* 0xffffff9e0f067836 */ /* 0x000fc40000000000 */
[----:B------:R1:W-:Y:S01]  /*eb00*/  STL.64 [R1+0xdb0], R16 ;  /* 0x000db01001007387 */ /* 0x0003e20000100a00 */
[----:B------:R-:W2:Y:S03]  /*eb10*/  LDC R15, c[0x0][0x230] ;  /* 0x00008c00ff0f7b82 */ /* 0x000ea60000000800 */
[----:B------:R1:W-:Y:S04]  /*eb20*/  LDGSTS.E [R3+0x2000c], desc[UR8][R152.64], !P2 ;  /* 0x2000c00098037fae */ /* 0x0003e8000d121848 */
[----:B------:R1:W-:Y:S02]  /*eb30*/  LDGSTS.E [R3+0x2400c], desc[UR8][R22.64], !P2 ;  /* 0x2400c00016037fae */ /* 0x0003e4000d121848 */
[----:B-1----:R-:W-:-:S02]  /*eb40*/  IMAD.WIDE R16, R2, 0x4, R154 ;  /* 0x0000000402107825 */ /* 0x002fc400078e029a */
[----:B------:R1:W-:Y:S04]  /*eb50*/  LDGSTS.E [R3+0x2800c], desc[UR8][R18.64], !P2 ;  /* 0x2800c00012037fae */ /* 0x0003e8000d121848 */
[----:B------:R-:W4:Y:S04]  /*eb60*/  LDL.LU.64 R20, [R1+0x1c50] ;  /* 0x001c500001147983 */ /* 0x000f280000300a00 */
[----:B------:R1:W-:Y:S01]  /*eb70*/  LDGSTS.E [R3+0x2c00c], desc[UR8][R16.64], !P2 ;  /* 0x2c00c00010037fae */ /* 0x0003e2000d121848 */
[----:B------:R-:W-:-:S03]  /*eb80*/  ISETP.GE.U32.AND P2, PT, R6, 0x7fffff5f, PT ;  /* 0x7fffff5f0600780c */ /* 0x000fc60003f46070 */
[----:B------:R1:W-:Y:S04]  /*eb90*/  STL.64 [R1+0xda8], R152 ;  /* 0x000da89801007387 */ /* 0x0003e80000100a00 */
[----:B------:R1:W-:Y:S04]  /*eba0*/  STL.64 [R1+0xda0], R22 ;  /* 0x000da01601007387 */ /* 0x0003e80000100a00 */
[----:B------:R1:W-:Y:S02]  /*ebb0*/  STL.64 [R1+0xd98], R18 ;  /* 0x000d981201007387 */ /* 0x0003e40000100a00 */
[----:B-1----:R-:W-:-:S02]  /*ebc0*/  IMAD.WIDE R152, R2, 0x4, R236 ;  /* 0x0000000402987825 */ /* 0x002fc400078e02ec */
[----:B------:R1:W-:Y:S02]  /*ebd0*/  STL.64 [R1+0xd90], R16 ;  /* 0x000d901001007387 */ /* 0x0003e40000100a00 */
[C---:B------:R-:W-:Y:S02]  /*ebe0*/  IMAD.WIDE R22, R2.reuse, 0x4, R234 ;  /* 0x0000000402167825 */ /* 0x040fe400078e02ea */
[----:B------:R-:W-:Y:S02]  /*ebf0*/  STL.64 [R1+0xd88], R152 ;  /* 0x000d889801007387 */ /* 0x000fe40000100a00 */
[C---:B------:R-:W-:Y:S02]  /*ec00*/  IMAD.WIDE R18, R2.reuse, 0x4, R40 ;  /* 0x0000000402127825 */ /* 0x040fe400078e0228 */
[----:B------:R-:W-:Y:S02]  /*ec10*/  LDGSTS.E [R3+0x30000], desc[UR8][R152.64], !P3 ;  /* 0x3000000098037fae */ /* 0x000fe4000d921848 */
[----:B-1----:R-:W-:-:S02]  /*ec20*/  IMAD.WIDE R16, R2, 0x4, R42 ;  /* 0x0000000402107825 */ /* 0x002fc400078e022a */
[----:B------:R1:W-:Y:S02]  /*ec30*/  STL.64 [R1+0xd80], R22 ;  /* 0x000d801601007387 */ /* 0x0003e40000100a00 */
[C---:B------:R-:W-:Y:S02]  /*ec40*/  IMAD.WIDE R40, R2.reuse, 0x4, R44 ;  /* 0x0000000402287825 */ /* 0x040fe400078e022c */
[----:B------:R1:W-:Y:S04]  /*ec50*/  LDGSTS.E [R3+0x34000], desc[UR8][R22.64], !P3 ;  /* 0x3400000016037fae */ /* 0x0003e8000d921848 */
[----:B------:R1:W-:Y:S04]  /*ec60*/  STL.64 [R1+0xd78], R18 ;  /* 0x000d781201007387 */ /* 0x0003e80000100a00 */
[----:B------:R1:W-:Y:S02]  /*ec70*/  LDGSTS.E [R3+0x38000], desc[UR8][R18.64], !P3 ;  /* 0x3800000012037fae */ /* 0x0003e4000d921848 */
[----:B-1----:R-:W-:-:S02]  /*ec80*/  IMAD.WIDE R22, R2, 0x4, R46 ;  /* 0x0000000402167825 */ /* 0x002fc400078e022e */
[----:B------:R1:W-:Y:S04]  /*ec90*/  STL.64 [R1+0xd70], R16 ;  /* 0x000d701001007387 */ /* 0x0003e80000100a00 */
[----:B------:R1:W-:Y:S01]  /*eca0*/  LDGSTS.E [R3+0x3c000], desc[UR8][R16.64], !P3 ;  /* 0x3c00000010037fae */ /* 0x0003e2000d921848 */
[----:B------:R-:W-:-:S03]  /*ecb0*/  IMAD.WIDE R18, R2, 0x4, R48 ;  /* 0x0000000402127825 */ /* 0x000fc600078e0230 */
[----:B------:R-:W-:Y:S04]  /*ecc0*/  STL.64 [R1+0xd68], R40 ;  /* 0x000d682801007387 */ /* 0x000fe80000100a00 */
[----:B------:R-:W-:Y:S01]  /*ecd0*/  STL.64 [R1+0xd60], R22 ;  /* 0x000d601601007387 */ /* 0x000fe20000100a00 */
[----:B-1----:R-:W-:-:S03]  /*ece0*/  IMAD.WIDE R16, R2, 0x4, R50 ;  /* 0x0000000402107825 */ /* 0x002fc600078e0232 */
[----:B------:R1:W-:Y:S04]  /*ecf0*/  LDGSTS.E [R3+0x30004], desc[UR8][R40.64], !P2 ;  /* 0x3000400028037fae */ /* 0x0003e8000d121848 */
[----:B------:R1:W-:Y:S04]  /*ed00*/  STL.64 [R1+0xd58], R18 ;  /* 0x000d581201007387 */ /* 0x0003e80000100a00 */
[----:B------:R-:W-:Y:S04]  /*ed10*/  LDGSTS.E [R3+0x34004], desc[UR8][R22.64], !P2 ;  /* 0x3400400016037fae */ /* 0x000fe8000d121848 */
[----:B------:R1:W-:Y:S04]  /*ed20*/  STL.64 [R1+0xd50], R16 ;  /* 0x000d501001007387 */ /* 0x0003e80000100a00 */
[----:B------:R-:W-:Y:S01]  /*ed30*/  LDGSTS.E [R3+0x38004], desc[UR8][R18.64], !P2 ;  /* 0x3800400012037fae */ /* 0x000fe2000d121848 */
[----:B------:R-:W-:-:S02]  /*ed40*/  VIADD R6, R14, 0xffffff9d ;  /* 0xffffff9d0e067836 */ /* 0x000fc40000000000 */
[----:B------:R-:W-:Y:S01]  /*ed50*/  IMAD.WIDE R44, R2, 0x4, R52 ;  /* 0x00000004022c7825 */ /* 0x000fe200078e0234 */
[----:B------:R1:W-:Y:S01]  /*ed60*/  LDGSTS.E [R3+0x3c004], desc[UR8][R16.64], !P2 ;  /* 0x3c00400010037fae */ /* 0x0003e2000d121848 */
[----:B------:R-:W2:Y:S03]  /*ed70*/  LDC R14, c[0x0][0x230] ;  /* 0x00008c00ff0e7b82 */ /* 0x000ea60000000800 */
[----:B-1----:R-:W2:Y:S04]  /*ed80*/  LDL.LU.64 R18, [R1+0x240] ;  /* 0x0002400001127983 */ /* 0x002ea80000300a00 */
[----:B------:R-:W3:Y:S04]  /*ed90*/  LDL.LU.64 R22, [R1+0x238] ;  /* 0x0002380001167983 */ /* 0x000ee80000300a00 */
[----:B------:R-:W4:Y:S04]  /*eda0*/  LDL.LU.64 R152, [R1+0x230] ;  /* 0x0002300001987983 */ /* 0x000f280000300a00 */
[----:B------:R-:W4:Y:S01]  /*edb0*/  LDL.LU.64 R154, [R1+0x228] ;  /* 0x00022800019a7983 */ /* 0x000f220000300a00 */
[----:B------:R-:W-:Y:S01]  /*edc0*/  ISETP.GE.U32.AND P3, PT, R6, 0x7fffff5e, PT ;  /* 0x7fffff5e0600780c */ /* 0x000fe20003f66070 */
[----:B------:R-:W-:-:S02]  /*edd0*/  VIADD R6, R7, 0xffffff9c ;  /* 0xffffff9c07067836 */ /* 0x000fc40000000000 */
[----:B------:R-:W-:Y:S01]  /*ede0*/  IMAD.WIDE R42, R2, 0x4, R54 ;  /* 0x00000004022a7825 */ /* 0x000fe200078e0236 */
[----:B------:R-:W-:Y:S01]  /*edf0*/  STL.64 [R1+0xd48], R44 ;  /* 0x000d482c01007387 */ /* 0x000fe20000100a00 */
[----:B------:R-:W1:Y:S01]  /*ee00*/  LDC R7, c[0x0][0x230] ;  /* 0x00008c00ff077b82 */ /* 0x000e620000000800 */
[----:B------:R-:W-:Y:S01]  /*ee10*/  ISETP.GE.U32.AND P2, PT, R6, 0x7fffff5d, PT ;  /* 0x7fffff5d0600780c */ /* 0x000fe20003f46070 */
[C---:B------:R-:W-:Y:S01]  /*ee20*/  IMAD.WIDE R40, R2.reuse, 0x4, R56 ;  /* 0x0000000402287825 */ /* 0x040fe200078e0238 */
[----:B------:R1:W-:Y:S03]  /*ee30*/  STL.64 [R1+0xd40], R42 ;  /* 0x000d402a01007387 */ /* 0x0003e60000100a00 */
[C---:B------:R-:W-:Y:S01]  /*ee40*/  IMAD.WIDE R16, R2.reuse, 0x4, R58 ;  /* 0x0000000402107825 */ /* 0x040fe200078e023a */
[----:B------:R1:W-:Y:S03]  /*ee50*/  STL.64 [R1+0xd38], R40 ;  /* 0x000d382801007387 */ /* 0x0003e60000100a00 */
[C---:B------:R-:W-:Y:S01]  /*ee60*/  IMAD.WIDE R54, R2.reuse, 0x4, R60 ;  /* 0x0000000402367825 */ /* 0x040fe200078e023c */
[----:B------:R1:W-:Y:S03]  /*ee70*/  STL.64 [R1+0xd30], R16 ;  /* 0x000d301001007387 */ /* 0x0003e60000100a00 */
[C---:B------:R-:W-:Y:S01]  /*ee80*/  IMAD.WIDE R52, R2.reuse, 0x4, R62 ;  /* 0x0000000402347825 */ /* 0x040fe200078e023e */
[----:B------:R-:W-:Y:S04]  /*ee90*/  LDGSTS.E [R3+0x30008], desc[UR8][R44.64], !P3 ;  /* 0x300080002c037fae */ /* 0x000fe8000d921848 */
[----:B------:R-:W4:Y:S04]  /*eea0*/  LDL.LU.64 R50, [R1+0x220] ;  /* 0x0002200001327983 */ /* 0x000f280000300a00 */
[----:B------:R1:W-:Y:S04]  /*eeb0*/  LDGSTS.E [R3+0x34008], desc[UR8][R42.64], !P3 ;  /* 0x340080002a037fae */ /* 0x0003e8000d921848 */
[----:B------:R-:W4:Y:S04]  /*eec0*/  LDL.LU.64 R48, [R1+0x218] ;  /* 0x0002180001307983 */ /* 0x000f280000300a00 */
[----:B------:R1:W-:Y:S04]  /*eed0*/  LDGSTS.E [R3+0x38008], desc[UR8][R40.64], !P3 ;  /* 0x3800800028037fae */ /* 0x0003e8000d921848 */
[----:B------:R-:W4:Y:S01]  /*eee0*/  LDL.LU.64 R46, [R1+0x210] ;  /* 0x00021000012e7983 */ /* 0x000f220000300a00 */
[----:B-1----:R-:W-:-:S03]  /*eef0*/  IMAD.WIDE R42, R2, 0x4, R64 ;  /* 0x00000004022a7825 */ /* 0x002fc600078e0240 */
[----:B------:R-:W4:Y:S01]  /*ef00*/  LDL.LU.64 R44, [R1+0x208] ;  /* 0x00020800012c7983 */ /* 0x000f220000300a00 */
[----:B------:R-:W-:-:S03]  /*ef10*/  IMAD.WIDE R40, R2, 0x4, R66 ;  /* 0x0000000402287825 */ /* 0x000fc600078e0242 */
[----:B------:R1:W-:Y:S04]  /*ef20*/  LDGSTS.E [R3+0x3c008], desc[UR8][R16.64], !P3 ;  /* 0x3c00800010037fae */ /* 0x0003e8000d921848 */
[----:B------:R-:W-:Y:S04]  /*ef30*/  STL.64 [R1+0xd28], R54 ;  /* 0x000d283601007387 */ /* 0x000fe80000100a00 */
[----:B------:R-:W-:Y:S04]  /*ef40*/  STL.64 [R1+0xd20], R52 ;  /* 0x000d203401007387 */ /* 0x000fe80000100a00 */
[----:B------:R4:W-:Y:S01]  /*ef50*/  LDGSTS.E [R3+0x3000c], desc[UR8][R54.64], !P2 ;  /* 0x3000c00036037fae */ /* 0x0009e2000d121848 */
[----:B-1----:R-:W1:Y:S03]  /*ef60*/  LDC R16, c[0x0][0x230] ;  /* 0x00008c00ff107b82 */ /* 0x002e660000000800 */
[----:B------:R1:W-:Y:S04]  /*ef70*/  STL.64 [R1+0xd18], R42 ;  /* 0x000d182a01007387 */ /* 0x0003e80000100a00 */
[----:B------:R4:W-:Y:S04]  /*ef80*/  LDGSTS.E [R3+0x3400c], desc[UR8][R52.64], !P2 ;  /* 0x3400c00034037fae */ /* 0x0009e8000d121848 */
[----:B------:R1:W-:Y:S04]  /*ef90*/  STL.64 [R1+0xd10], R40 ;  /* 0x000d102801007387 */ /* 0x0003e80000100a00 */
[----:B------:R-:W-:Y:S04]  /*efa0*/  LDGSTS.E [R3+0x3800c], desc[UR8][R42.64], !P2 ;  /* 0x3800c0002a037fae */ /* 0x000fe8000d121848 */
[----:B------:R-:W-:Y:S04]  /*efb0*/  LDGSTS.E [R3+0x3c00c], desc[UR8][R40.64], !P2 ;  /* 0x3c00c00028037fae */ /* 0x000fe8000d121848 */
[----:B-1----:R-:W4:Y:S04]  /*efc0*/  LDL.LU.64 R42, [R1+0x200] ;  /* 0x00020000012a7983 */ /* 0x002f280000300a00 */
[----:B------:R-:W4:Y:S04]  /*efd0*/  LDL.LU.64 R40, [R1+0x1f8] ;  /* 0x0001f80001287983 */ /* 0x000f280000300a00 */
[----:B------:R-:W4:Y:S04]  /*efe0*/  LDL.LU.64 R234, [R1+0x1f0] ;  /* 0x0001f00001ea7983 */ /* 0x000f280000300a00 */
[----:B------:R-:W4:Y:S01]  /*eff0*/  LDL.LU.64 R236, [R1+0x1e8] ;  /* 0x0001e80001ec7983 */ /* 0x000f220000300a00 */
[----:B--2---:R-:W-:-:S04]  /*f000*/  IMAD.WIDE R18, R2, 0x4, R18 ;  /* 0x0000000402127825 */ /* 0x004fc800078e0212 */
[C---:B---3--:R-:W-:Y:S01]  /*f010*/  IMAD.WIDE R56, R2.reuse, 0x4, R22 ;  /* 0x0000000402387825 */ /* 0x048fe200078e0216 */
[----:B------:R1:W-:Y:S03]  /*f020*/  STL.64 [R1+0xd08], R18 ;  /* 0x000d081201007387 */ /* 0x0003e60000100a00 */
[C---:B----4-:R-:W-:Y:S01]  /*f030*/  IMAD.WIDE R54, R2.reuse, 0x4, R152 ;  /* 0x0000000402367825 */ /* 0x050fe200078e0298 */
[----:B------:R-:W-:Y:S03]  /*f040*/  STL.64 [R1+0xd00], R56 ;  /* 0x000d003801007387 */ /* 0x000fe60000100a00 */
[----:B------:R-:W-:Y:S01]  /*f050*/  IMAD.WIDE R52, R2, 0x4, R154 ;  /* 0x0000000402347825 */ /* 0x000fe200078e029a */
[----:B------:R-:W-:Y:S04]  /*f060*/  LDGSTS.E [R5+0x20000], desc[UR8][R18.64], !P5 ;  /* 0x2000000012057fae */ /* 0x000fe8000e921848 */
[----:B------:R-:W-:Y:S01]  /*f070*/  STL.64 [R1+0xcf8], R54 ;  /* 0x000cf83601007387 */ /* 0x000fe20000100a00 */
[----:B------:R-:W-:-:S02]  /*f080*/  VIADD R6, R15, 0xffffffb7 ;  /* 0xffffffb70f067836 */ /* 0x000fc40000000000 */
[----:B------:R-:W2:Y:S01]  /*f090*/  LDC R15, c[0x0][0x230] ;  /* 0x00008c00ff0f7b82 */ /* 0x000ea20000000800 */
[----:B------:R-:W-:Y:S04]  /*f0a0*/  LDGSTS.E [R5+0x24000], desc[UR8][R56.64], !P5 ;  /* 0x2400000038057fae */ /* 0x000fe8000e921848 */
[----:B-1----:R-:W3:Y:S04]  /*f0b0*/  LDL.LU.64 R18, [R1+0x1e0] ;  /* 0x0001e00001127983 */ /* 0x002ee80000300a00 */
[----:B------:R-:W-:Y:S04]  /*f0c0*/  STL.64 [R1+0xcf0], R52 ;  /* 0x000cf03401007387 */ /* 0x000fe80000100a00 */
[----:B------:R-:W4:Y:S04]  /*f0d0*/  LDL.LU.64 R22, [R1+0x1d8] ;  /* 0x0001d80001167983 */ /* 0x000f280000300a00 */
[----:B------:R-:W4:Y:S04]  /*f0e0*/  LDL.LU.64 R152, [R1+0x1d0] ;  /* 0x0001d00001987983 */ /* 0x000f280000300a00 */
[----:B------:R-:W4:Y:S01]  /*f0f0*/  LDL.LU.64 R154, [R1+0x1c8] ;  /* 0x0001c800019a7983 */ /* 0x000f220000300a00 */
[----:B------:R-:W-:Y:S01]  /*f100*/  ISETP.GE.U32.AND P3, PT, R6, 0x7fffff78, PT ;  /* 0x7fffff780600780c */ /* 0x000fe20003f66070 */
[----:B------:R-:W-:-:S02]  /*f110*/  VIADD R6, R14, 0xffffffb6 ;  /* 0xffffffb60e067836 */ /* 0x000fc40000000000 */
[----:B------:R-:W1:Y:S01]  /*f120*/  LDC R14, c[0x0][0x230] ;  /* 0x00008c00ff0e7b82 */ /* 0x000e620000000800 */
[----:B------:R-:W-:Y:S01]  /*f130*/  IMAD.WIDE R50, R2, 0x4, R50 ;  /* 0x0000000402327825 */ /* 0x000fe200078e0232 */
[----:B------:R-:W-:Y:S01]  /*f140*/  LDGSTS.E [R5+0x28000], desc[UR8][R54.64], !P5 ;  /* 0x2800000036057fae */ /* 0x000fe2000e921848 */
[----:B------:R-:W-:Y:S02]  /*f150*/  ISETP.GE.U32.AND P2, PT, R6, 0x7fffff77, PT ;  /* 0x7fffff770600780c */ /* 0x000fe40003f46070 */
[C---:B------:R-:W-:Y:S01]  /*f160*/  IMAD.WIDE R48, R2.reuse, 0x4, R48 ;  /* 0x0000000402307825 */ /* 0x040fe200078e0230 */
[----:B------:R-:W-:Y:S03]  /*f170*/  LDGSTS.E [R5+0x2c000], desc[UR8][R52.64], !P5 ;  /* 0x2c00000034057fae */ /* 0x000fe6000e921848 */
[C---:B------:R-:W-:Y:S01]  /*f180*/  IMAD.WIDE R46, R2.reuse, 0x4, R46 ;  /* 0x00000004022e7825 */ /* 0x040fe200078e022e */
[----:B------:R-:W-:Y:S03]  /*f190*/  STL.64 [R1+0xce8], R50 ;  /* 0x000ce83201007387 */ /* 0x000fe60000100a00 */
[----:B------:R-:W-:Y:S01]  /*f1a0*/  VIADD R6, R7, 0xffffffb5 ;  /* 0xffffffb507067836 */ /* 0x000fe20000000000 */
[----:B------:R-:W-:Y:S01]  /*f1b0*/  LDGSTS.E [R5+0x20004], desc[UR8][R50.64], !P6 ;  /* 0x2000400032057fae */ /* 0x000fe2000f121848 */
[----:B------:R-:W-:Y:S01]  /*f1c0*/  IMAD.WIDE R44, R2, 0x4, R44 ;  /* 0x00000004022c7825 */ /* 0x000fe200078e022c */
[----:B------:R-:W4:Y:S02]  /*f1d0*/  LDC R7, c[0x0][0x230] ;  /* 0x00008c00ff077b82 */ /* 0x000f240000000800 */
[----:B------:R-:W-:Y:S01]  /*f1e0*/  STL.64 [R1+0xce0], R48 ;  /* 0x000ce03001007387 */ /* 0x000fe20000100a00 */
[----:B------:R-:W-:-:S03]  /*f1f0*/  ISETP.GE.U32.AND P5, PT, R6, 0x7fffff76, PT ;  /* 0x7fffff760600780c */ /* 0x000fc60003fa6070 */
[----:B------:R-:W-:Y:S01]  /*f200*/  LDGSTS.E [R5+0x24004], desc[UR8][R48.64], !P6 ;  /* 0x2400400030057fae */ /* 0x000fe2000f121848 */
[----:B------:R-:W-:-:S03]  /*f210*/  VIADD R6, R16, 0xffffffb4 ;  /* 0xffffffb410067836 */ /* 0x000fc60000000000 */
[----:B------:R-:W-:Y:S04]  /*f220*/  STL.64 [R1+0xcd8], R46 ;  /* 0x000cd82e01007387 */ /* 0x000fe80000100a00 */
[----:B------:R-:W-:Y:S04]  /*f230*/  LDGSTS.E [R5+0x28004], desc[UR8][R46.64], !P6 ;  /* 0x280040002e057fae */ /* 0x000fe8000f121848 */
[----:B------:R1:W-:Y:S04]  /*f240*/  STL.64 [R1+0xcd0], R44 ;  /* 0x000cd02c01007387 */ /* 0x0003e80000100a00 */
[----:B------:R1:W-:Y:S01]  /*f250*/  LDGSTS.E [R5+0x2c004], desc[UR8][R44.64], !P6 ;  /* 0x2c0040002c057fae */ /* 0x0003e2000f121848 */
[----:B------:R-:W-:Y:S01]  /*f260*/  ISETP.GE.U32.AND P6, PT, R6, 0x7fffff75, PT ;  /* 0x7fffff750600780c */ /* 0x000fe20003fc6070 */
[----:B--2---:R-:W-:-:S02]  /*f270*/  VIADD R6, R15, 0xffffff9b ;  /* 0xffffff9b0f067836 */ /* 0x004fc40000000000 */
[----:B------:R-:W2:Y:S01]  /*f280*/  LDC R15, c[0x0][0x230] ;  /* 0x00008c00ff0f7b82 */ /* 0x000ea20000000800 */
[----:B-1----:R-:W-:-:S04]  /*f290*/  IMAD.WIDE R44, R2, 0x4, R42 ;  /* 0x00000004022c7825 */ /* 0x002fc800078e022a */
[C---:B------:R-:W-:Y:S01]  /*f2a0*/  IMAD.WIDE R42, R2.reuse, 0x4, R40 ;  /* 0x00000004022a7825 */ /* 0x040fe200078e0228 */
[----:B------:R-:W-:Y:S03]  /*f2b0*/  STL.64 [R1+0xcc8], R44 ;  /* 0x000cc82c01007387 */ /* 0x000fe60000100a00 */
[C---:B------:R-:W-:Y:S01]  /*f2c0*/  IMAD.WIDE R40, R2.reuse, 0x4, R234 ;  /* 0x0000000402287825 */ /* 0x040fe200078e02ea */
[----:B------:R-:W-:Y:S03]  /*f2d0*/  LDGSTS.E [R5+0x20008], desc[UR8][R44.64], !P0 ;  /* 0x200080002c057fae */ /* 0x000fe6000c121848 */
[----:B------:R-:W-:Y:S01]  /*f2e0*/  IMAD.WIDE R16, R2, 0x4, R236 ;  /* 0x0000000402107825 */ /* 0x000fe200078e02ec */
[----:B------:R1:W-:Y:S04]  /*f2f0*/  STL.64 [R1+0xcc0], R42 ;  /* 0x000cc02a01007387 */ /* 0x0003e80000100a00 */
[----:B------:R1:W-:Y:S04]  /*f300*/  LDGSTS.E [R5+0x24008], desc[UR8][R42.64], !P0 ;  /* 0x240080002a057fae */ /* 0x0003e8000c121848 */
[----:B------:R3:W-:Y:S04]  /*f310*/  STL.64 [R1+0xcb8], R40 ;  /* 0x000cb82801007387 */ /* 0x0007e80000100a00 */
[----:B------:R3:W-:Y:S04]  /*f320*/  LDGSTS.E [R5+0x28008], desc[UR8][R40.64], !P0 ;  /* 0x2800800028057fae */ /* 0x0007e8000c121848 */
[----:B------:R2:W-:Y:S04]  /*f330*/  STL.64 [R1+0xcb0], R16 ;  /* 0x000cb01001007387 */ /* 0x0005e80000100a00 */
[----:B------:R2:W-:Y:S01]  /*f340*/  LDGSTS.E [R5+0x2c008], desc[UR8][R16.64], !P0 ;  /* 0x2c00800010057fae */ /* 0x0005e2000c121848 */
[----:B------:R-:W-:Y:S01]  /*f350*/  ISETP.GE.U32.AND P0, PT, R6, 0x7fffff5c, PT ;  /* 0x7fffff5c0600780c */ /* 0x000fe20003f06070 */
[----:B------:R-:W-:-:S02]  /*f360*/  VIADD R6, R14, 0xffffff9a ;  /* 0xffffff9a0e067836 */ /* 0x000fc40000000000 */
[C---:B-1----:R-:W-:Y:S01]  /*f370*/  IMAD.WIDE R42, R2.reuse, 0x4, R68 ;  /* 0x00000004022a7825 */ /* 0x042fe200078e0244 */
[----:B------:R-:W1:Y:S03]  /*f380*/  LDC R14, c[0x0][0x230] ;  /* 0x00008c00ff0e7b82 */ /* 0x000e660000000800 */
[----:B---3--:R-:W-:-:S05]  /*f390*/  IMAD.WIDE R40, R2, 0x4, R18 ;  /* 0x0000000402287825 */ /* 0x008fca00078e0212 */
[----:B------:R3:W-:Y:S01]  /*f3a0*/  LDGSTS.E [R5+0x2000c], desc[UR8][R40.64], !P4 ;  /* 0x2000c00028057fae */ /* 0x0007e2000e121848 */
[----:B----4-:R-:W-:-:S04]  /*f3b0*/  IMAD.WIDE R22, R2, 0x4, R22 ;  /* 0x0000000402167825 */ /* 0x010fc800078e0216 */
[C---:B------:R-:W-:Y:S01]  /*f3c0*/  IMAD.WIDE R18, R2.reuse, 0x4, R152 ;  /* 0x0000000402127825 */ /* 0x040fe200078e0298 */
[----:B------:R4:W-:Y:S03]  /*f3d0*/  LDGSTS.E [R5+0x2400c], desc[UR8][R22.64], !P4 ;  /* 0x2400c00016057fae */ /* 0x0009e6000e121848 */
[----:B--2---:R-:W-:Y:S01]  /*f3e0*/  IMAD.WIDE R16, R2, 0x4, R154 ;  /* 0x0000000402107825 */ /* 0x004fe200078e029a */
[----:B------:R2:W-:Y:S04]  /*f3f0*/  LDGSTS.E [R5+0x2800c], desc[UR8][R18.64], !P4 ;  /* 0x2800c00012057fae */ /* 0x0005e8000e121848 */
[----:B------:R1:W-:Y:S01]  /*f400*/  LDGSTS.E [R5+0x2c00c], desc[UR8][R16.64], !P4 ;  /* 0x2c00c00010057fae */ /* 0x0003e2000e121848 */
[----:B------:R-:W-:-:S03]  /*f410*/  ISETP.GE.U32.AND P4, PT, R6, 0x7fffff5b, PT ;  /* 0x7fffff5b0600780c */ /* 0x000fc60003f86070 */
[----:B------:R3:W-:Y:S04]  /*f420*/  STL.64 [R1+0xca8], R40 ;  /* 0x000ca82801007387 */ /* 0x0007e80000100a00 */
[----:B------:R4:W-:Y:S04]  /*f430*/  STL.64 [R1+0xca0], R22 ;  /* 0x000ca01601007387 */ /* 0x0009e80000100a00 */
[----:B------:R2:W-:Y:S01]  /*f440*/  STL.64 [R1+0xc98], R18 ;  /* 0x000c981201007387 */ /* 0x0005e20000100a00 */
[----:B---3--:R-:W-:-:S03]  /*f450*/  IMAD.WIDE R40, R2, 0x4, R70 ;  /* 0x0000000402287825 */ /* 0x008fc600078e0246 */
[----:B------:R1:W-:Y:S01]  /*f460*/  STL.64 [R1+0xc90], R16 ;  /* 0x000c901001007387 */ /* 0x0003e20000100a00 */
[----:B----4-:R-:W-:-:S03]  /*f470*/  IMAD.WIDE R22, R2, 0x4, R72 ;  /* 0x0000000402167825 */ /* 0x010fc600078e0248 */
[----:B------:R3:W-:Y:S01]  /*f480*/  STL.64 [R1+0xc88], R42 ;  /* 0x000c882a01007387 */ /* 0x0007e20000100a00 */
[----:B--2---:R-:W-:-:S03]  /*f490*/  IMAD.WIDE R18, R2, 0x4, R74 ;  /* 0x0000000402127825 */ /* 0x004fc600078e024a */
[----:B------:R3:W-:Y:S04]  /*f4a0*/  LDGSTS.E [R5+0x30000], desc[UR8][R42.64], !P0 ;  /* 0x300000002a057fae */ /* 0x0007e8000c121848 */
[----:B------:R2:W-:Y:S01]  /*f4b0*/  STL.64 [R1+0xc80], R40 ;  /* 0x000c802801007387 */ /* 0x0005e20000100a00 */
[----:B------:R-:W-:Y:S01]  /*f4c0*/  VIADD R6, R7, 0xffffff99 ;  /* 0xffffff9907067836 */ /* 0x000fe20000000000 */
[----:B-1----:R-:W1:Y:S02]  /*f4d0*/  LDC R16, c[0x0][0x230] ;  /* 0x00008c00ff107b82 */ /* 0x002e640000000800 */
[----:B------:R2:W-:Y:S01]  /*f4e0*/  LDGSTS.E [R5+0x34000], desc[UR8][R40.64], !P0 ;  /* 0x3400000028057fae */ /* 0x0005e2000c121848 */
[----:B---3--:R-:W-:-:S03]  /*f4f0*/  IMAD.WIDE R42, R2, 0x4, R76 ;  /* 0x00000004022a7825 */ /* 0x008fc600078e024c */
[----:B------:R3:W-:Y:S02]  /*f500*/  STL.64 [R1+0xc78], R22 ;  /* 0x000c781601007387 */ /* 0x0007e40000100a00 */
[----:B------:R-:W4:Y:S02]  /*f510*/  LDC R7, c[0x0][0x230] ;  /* 0x00008c00ff077b82 */ /* 0x000f240000000800 */
[----:B------:R3:W-:Y:S01]  /*f520*/  LDGSTS.E [R5+0x38000], desc[UR8][R22.64], !P0 ;  /* 0x3800000016057fae */ /* 0x0007e2000c121848 */
[----:B--2---:R-:W-:-:S03]  /*f530*/  IMAD.WIDE R40, R2, 0x4, R78 ;  /* 0x0000000402287825 */ /* 0x004fc600078e024e */
[----:B------:R2:W-:Y:S04]  /*f540*/  STL.64 [R1+0xc70], R18 ;  /* 0x000c701201007387 */ /* 0x0005e80000100a00 */
[----:B------:R2:W-:Y:S01]  /*f550*/  LDGSTS.E [R5+0x3c000], desc[UR8][R18.64], !P0 ;  /* 0x3c00000012057fae */ /* 0x0005e2000c121848 */
[----:B---3--:R-:W-:-:S03]  /*f560*/  IMAD.WIDE R22, R2, 0x4, R80 ;  /* 0x0000000402167825 */ /* 0x008fc600078e0250 */
[----:B------:R-:W-:Y:S04]  /*f570*/  STL.64 [R1+0xc68], R42 ;  /* 0x000c682a01007387 */ /* 0x000fe80000100a00 */
[----:B------:R3:W-:Y:S01]  /*f580*/  LDGSTS.E [R5+0x30004], desc[UR8][R42.64], !P4 ;  /* 0x300040002a057fae */ /* 0x0007e2000e121848 */
[----:B--2---:R-:W-:-:S03]  /*f590*/  IMAD.WIDE R18, R2, 0x4, R82 ;  /* 0x0000000402127825 */ /* 0x004fc600078e0252 */
[----:B------:R-:W-:Y:S04]  /*f5a0*/  STL.64 [R1+0xc60], R40 ;  /* 0x000c602801007387 */ /* 0x000fe80000100a00 */
[----:B------:R2:W-:Y:S04]  /*f5b0*/  LDGSTS.E [R5+0x34004], desc[UR8][R40.64], !P4 ;  /* 0x3400400028057fae */ /* 0x0005e8000e121848 */
[----:B------:R-:W-:Y:S04]  /*f5c0*/  STL.64 [R1+0xc58], R22 ;  /* 0x000c581601007387 */ /* 0x000fe80000100a00 */
[----:B------:R-:W-:Y:S04]  /*f5d0*/  LDGSTS.E [R5+0x38004], desc[UR8][R22.64], !P4 ;  /* 0x3800400016057fae */ /* 0x000fe8000e121848 */
[----:B------:R3:W-:Y:S04]  /*f5e0*/  STL.64 [R1+0xc50], R18 ;  /* 0x000c501201007387 */ /* 0x0007e80000100a00 */
[----:B------:R-:W-:Y:S04]  /*f5f0*/  LDGSTS.E [R5+0x3c004], desc[UR8][R18.64], !P4 ;  /* 0x3c00400012057fae */ /* 0x000fe8000e121848 */
[----:B---3--:R-:W3:Y:S04]  /*f600*/  LDL.LU.64 R18, [R1+0x1c0] ;  /* 0x0001c00001127983 */ /* 0x008ee80000300a00 */
[----:B------:R-:W4:Y:S04]  /*f610*/  LDL.LU.64 R22, [R1+0x1b8] ;  /* 0x0001b80001167983 */ /* 0x000f280000300a00 */
[----:B------:R-:W4:Y:S04]  /*f620*/  LDL.LU.64 R152, [R1+0x1b0] ;  /* 0x0001b00001987983 */ /* 0x000f280000300a00 */
[----:B------:R-:W4:Y:S01]  /*f630*/  LDL.LU.64 R154, [R1+0x1a8] ;  /* 0x0001a800019a7983 */ /* 0x000f220000300a00 */
[----:B------:R-:W-:Y:S01]  /*f640*/  ISETP.GE.U32.AND P0, PT, R6, 0x7fffff5a, PT ;  /* 0x7fffff5a0600780c */ /* 0x000fe20003f06070 */
[----:B------:R-:W-:-:S02]  /*f650*/  VIADD R6, R15, 0xffffff98 ;  /* 0xffffff980f067836 */ /* 0x000fc40000000000 */
[----:B------:R-:W-:Y:S01]  /*f660*/  IMAD.WIDE R46, R2, 0x4, R84 ;  /* 0x00000004022e7825 */ /* 0x000fe200078e0254 */
[----:B------:R-:W1:Y:S02]  /*f670*/  LDC R15, c[0x0][0x230] ;  /* 0x00008c00ff0f7b82 */ /* 0x000e640000000800 */
[----:B------:R-:W-:Y:S01]  /*f680*/  ISETP.GE.U32.AND P4, PT, R6, 0x7fffff59, PT ;  /* 0x7fffff590600780c */ /* 0x000fe20003f86070 */
[C---:B------:R-:W-:Y:S01]  /*f690*/  IMAD.WIDE R44, R2.reuse, 0x4, R86 ;  /* 0x00000004022c7825 */ /* 0x040fe200078e0256 */
[----:B------:R2:W-:Y:S03]  /*f6a0*/  STL.64 [R1+0xc48], R46 ;  /* 0x000c482e01007387 */ /* 0x0005e60000100a00 */
[C---:B------:R-:W-:Y:S01]  /*f6b0*/  IMAD.WIDE R42, R2.reuse, 0x4, R88 ;  /* 0x00000004022a7825 */ /* 0x040fe200078e0258 */
[----:B------:R-:W-:Y:S03]  /*f6c0*/  STL.64 [R1+0xc40], R44 ;  /* 0x000c402c01007387 */ /* 0x000fe60000100a00 */
[C---:B--2---:R-:W-:Y:S01]  /*f6d0*/  IMAD.WIDE R40, R2.reuse, 0x4, R90 ;  /* 0x0000000402287825 */ /* 0x044fe200078e025a */
[----:B------:R-:W-:Y:S03]  /*f6e0*/  LDGSTS.E [R5+0x30008], desc[UR8][R46.64], !P0 ;  /* 0x300080002e057fae */ /* 0x000fe6000c121848 */
[C---:B------:R-:W-:Y:S01]  /*f6f0*/  IMAD.WIDE R54, R2.reuse, 0x4, R92 ;  /* 0x0000000402367825 */ /* 0x040fe200078e025c */
[----:B------:R2:W-:Y:S03]  /*f700*/  STL.64 [R1+0xc38], R42 ;  /* 0x000c382a01007387 */ /* 0x0005e60000100a00 */
[C---:B------:R-:W-:Y:S01]  /*f710*/  IMAD.WIDE R52, R2.reuse, 0x4, R94 ;  /* 0x0000000402347825 */ /* 0x040fe200078e025e */
[----:B------:R-:W-:Y:S04]  /*f720*/  LDGSTS.E [R5+0x34008], desc[UR8][R44.64], !P0 ;  /* 0x340080002c057fae */ /* 0x000fe8000c121848 */
[----:B------:R2:W-:Y:S04]  /*f730*/  STL.64 [R1+0xc30], R40 ;  /* 0x000c302801007387 */ /* 0x0005e80000100a00 */
[----:B------:R2:W-:Y:S04]  /*f740*/  LDGSTS.E [R5+0x38008], desc[UR8][R42.64], !P0 ;  /* 0x380080002a057fae */ /* 0x0005e8000c121848 */
[----:B------:R-:W4:Y:S04]  /*f750*/  LDL.LU.64 R48, [R1+0x1a0] ;  /* 0x0001a00001307983 */ /* 0x000f280000300a00 */
[----:B------:R1:W-:Y:S04]  /*f760*/  LDGSTS.E [R5+0x3c008], desc[UR8][R40.64], !P0 ;  /* 0x3c00800028057fae */ /* 0x0003e8000c121848 */
[----:B------:R-:W4:Y:S01]  /*f770*/  LDL.LU.64 R46, [R1+0x198] ;  /* 0x00019800012e7983 */ /* 0x000f220000300a00 */
[----:B--2---:R-:W-:-:S03]  /*f780*/  IMAD.WIDE R42, R2, 0x4, R96 ;  /* 0x00000004022a7825 */ /* 0x004fc600078e0260 */
[----:B------:R-:W2:Y:S01]  /*f790*/  LDL.LU.64 R44, [R1+0x190] ;  /* 0x00019000012c7983 */ /* 0x000ea20000300a00 */
[----:B-1----:R-:W-:-:S03]  /*f7a0*/  IMAD.WIDE R40, R2, 0x4, R98 ;  /* 0x0000000402287825 */ /* 0x002fc600078e0262 */
[----:B------:R-:W2:Y:S04]  /*f7b0*/  LDL.LU.64 R50, [R1+0x188] ;  /* 0x0001880001327983 */ /* 0x000ea80000300a00 */
[----:B------:R-:W-:Y:S04]  /*f7c0*/  STL.64 [R1+0xc28], R54 ;  /* 0x000c283601007387 */ /* 0x000fe80000100a00 */
[----:B------:R-:W-:Y:S04]  /*f7d0*/  STL.64 [R1+0xc20], R52 ;  /* 0x000c203401007387 */ /* 0x000fe80000100a00 */
[----:B------:R4:W-:Y:S04]  /*f7e0*/  LDGSTS.E [R5+0x3000c], desc[UR8][R54.64], !P4 ;  /* 0x3000c00036057fae */ /* 0x0009e8000e121848 */
[----:B------:R1:W-:Y:S04]  /*f7f0*/  STL.64 [R1+0xc18], R42 ;  /* 0x000c182a01007387 */ /* 0x0003e80000100a00 */
[----:B------:R4:W-:Y:S04]  /*f800*/  LDGSTS.E [R5+0x3400c], desc[UR8][R52.64], !P4 ;  /* 0x3400c00034057fae */ /* 0x0009e8000e121848 */
[----:B------:R1:W-:Y:S04]  /*f810*/  STL.64 [R1+0xc10], R40 ;  /* 0x000c102801007387 */ /* 0x0003e80000100a00 */
[----:B------:R-:W-:Y:S04]  /*f820*/  LDGSTS.E [R5+0x3800c], desc[UR8][R42.64], !P4 ;  /* 0x3800c0002a057fae */ /* 0x000fe8000e121848 */
[----:B------:R4:W-:Y:S04]  /*f830*/  LDGSTS.E [R5+0x3c00c], desc[UR8][R40.64], !P4 ;  /* 0x3c00c00028057fae */ /* 0x0009e8000e121848 */
[----:B-1----:R-:W2:Y:S04]  /*f840*/  LDL.LU.64 R42, [R1+0x180] ;  /* 0x00018000012a7983 */ /* 0x002ea80000300a00 */
[----:B------:R-:W2:Y:S04]  /*f850*/  LDL.LU.64 R40, [R1+0x178] ;  /* 0x0001780001287983 */ /* 0x000ea80000300a00 */
[----:B------:R-:W2:Y:S04]  /*f860*/  LDL.LU.64 R234, [R1+0x170] ;  /* 0x0001700001ea7983 */ /* 0x000ea80000300a00 */
[----:B------:R-:W2:Y:S04]  /*f870*/  LDL.LU.64 R236, [R1+0x168] ;  /* 0x0001680001ec7983 */ /* 0x000ea80000300a00 */
[----:B------:R1:W-:Y:S01]  /*f880*/  STL.64 [R1+0x1c10], R4 ;  /* 0x001c100401007387 */ /* 0x0003e20000100a00 */
[----:B---3--:R-:W-:-:S04]  /*f890*/  IMAD.WIDE R18, R2, 0x4, R18 ;  /* 0x0000000402127825 */ /* 0x008fc800078e0212 */
[C---:B----4-:R-:W-:Y:S01]  /*f8a0*/  IMAD.WIDE R54, R2.reuse, 0x4, R22 ;  /* 0x0000000402367825 */ /* 0x050fe200078e0216 */
[----:B------:R3:W-:Y:S03]  /*f8b0*/  STL.64 [R1+0xc08], R18 ;  /* 0x000c081201007387 */ /* 0x0007e60000100a00 */
[C---:B------:R-:W-:Y:S01]  /*f8c0*/  IMAD.WIDE R52, R2.reuse, 0x4, R152 ;  /* 0x0000000402347825 */ /* 0x040fe200078e0298 */
[----:B------:R-:W-:Y:S03]  /*f8d0*/  STL.64 [R1+0xc00], R54 ;  /* 0x000c003601007387 */ /* 0x000fe60000100a00 */
[----:B-1----:R-:W-:Y:S01]  /*f8e0*/  IMAD.WIDE R4, R2, 0x4, R154 ;  /* 0x0000000402047825 */ /* 0x002fe200078e029a */
[----:B------:R-:W-:Y:S04]  /*f8f0*/  STL.64 [R1+0xbf8], R52 ;  /* 0x000bf83401007387 */ /* 0x000fe80000100a00 */
[----:B------:R-:W4:Y:S04]  /*f900*/  LDL.LU.64 R22, [R1+0x160] ;  /* 0x0001600001167983 */ /* 0x000f280000300a00 */
[----:B------:R-:W-:Y:S04]  /*f910*/  LDGSTS.E [R8+0x20000], desc[UR8][R18.64], !P3 ;  /* 0x2000000012087fae */ /* 0x000fe8000d921848 */
[----:B------:R1:W-:Y:S01]  /*f920*/  STL.64 [R1+0xbf0], R4 ;  /* 0x000bf00401007387 */ /* 0x0003e20000100a00 */
[----:B------:R-:W-:-:S02]  /*f930*/  VIADD R6, R16, 0xffffffb3 ;  /* 0xffffffb310067836 */ /* 0x000fc40000000000 */
[----:B------:R-:W1:Y:S01]  /*f940*/  LDC R16, c[0x0][0x230] ;  /* 0x00008c00ff107b82 */ /* 0x000e620000000800 */
[----:B------:R-:W-:Y:S04]  /*f950*/  LDGSTS.E [R8+0x24000], desc[UR8][R54.64], !P3 ;  /* 0x2400000036087fae */ /* 0x000fe8000d921848 */
[----:B---3--:R-:W3:Y:S04]  /*f960*/  LDL.LU.64 R18, [R1+0x158] ;  /* 0x0001580001127983 */ /* 0x008ee80000300a00 */
[----:B------:R-:W3:Y:S04]  /*f970*/  LDL.LU.64 R152, [R1+0x150] ;  /* 0x0001500001987983 */ /* 0x000ee80000300a00 */
[----:B------:R-:W3:Y:S01]  /*f980*/  LDL.LU.64 R154, [R1+0x148] ;  /* 0x00014800019a7983 */ /* 0x000ee20000300a00 */
[----:B------:R-:W-:-:S02]  /*f990*/  ISETP.GE.U32.AND P0, PT, R6, 0x7fffff74, PT ;  /* 0x7fffff740600780c */ /* 0x000fc40003f06070 */
[----:B------:R-:W-:Y:S01]  /*f9a0*/  IADD3 R6, R14, -0x4e, RZ ;  /* 0xffffffb20e067810 */ /* 0x000fe20007ffe0ff */
[----:B------:R-:W-:Y:S01]  /*f9b0*/  LDGSTS.E [R8+0x28000], desc[UR8][R52.64], !P3 ;  /* 0x2800000034087fae */ /* 0x000fe2000d921848 */
[----:B------:R-:W1:Y:S02]  /*f9c0*/  LDC R14, c[0x0][0x230] ;  /* 0x00008c00ff0e7b82 */ /* 0x000e640000000800 */
[----:B------:R-:W-:Y:S01]  /*f9d0*/  ISETP.GE.U32.AND P4, PT, R6, 0x7fffff73, PT ;  /* 0x7fffff730600780c */ /* 0x000fe20003f86070 */
[----:B------:R-:W-:Y:S01]  /*f9e0*/  VIADD R6, R7, 0xffffffb1 ;  /* 0xffffffb107067836 */ /* 0x000fe20000000000 */
[----:B------:R1:W-:Y:S01]  /*f9f0*/  LDGSTS.E [R8+0x2c000], desc[UR8][R4.64], !P3 ;  /* 0x2c00000004087fae */ /* 0x0003e2000d921848 */
[----:B------:R-:W-:-:S03]  /*fa00*/  IMAD.WIDE R48, R2, 0x4, R48 ;  /* 0x0000000402307825 */ /* 0x000fc600078e0230 */
[----:B------:R-:W-:Y:S01]  /*fa10*/  ISETP.GE.U32.AND P3, PT, R6, 0x7fffff72, PT ;  /* 0x7fffff720600780c */ /* 0x000fe20003f66070 */
[C---:B------:R-:W-:Y:S01]  /*fa20*/  IMAD.WIDE R46, R2.reuse, 0x4, R46 ;  /* 0x00000004022e7825 */ /* 0x040fe200078e022e */
[----:B------:R-:W-:Y:S01]  /*fa30*/  STL.64 [R1+0xbe8], R48 ;  /* 0x000be83001007387 */ /* 0x000fe20000100a00 */
[----:B------:R-:W3:Y:S02]  /*fa40*/  LDC R7, c[0x0][0x230] ;  /* 0x00008c00ff077b82 */ /* 0x000ee40000000800 */
[----:B--2---:R-:W-:Y:S01]  /*fa50*/  IMAD.WIDE R44, R2, 0x4, R44 ;  /* 0x00000004022c7825 */ /* 0x004fe200078e022c */
[----:B------:R-:W-:Y:S03]  /*fa60*/  LDGSTS.E [R8+0x20004], desc[UR8][R48.64], !P2 ;  /* 0x2000400030087fae */ /* 0x000fe6000d121848 */
[----:B-1----:R-:W-:Y:S02]  /*fa70*/  VIADD R6, R16, 0xffffffb0 ;  /* 0xffffffb010067836 */ /* 0x002fe40000000000 */
[----:B------:R-:W-:Y:S01]  /*fa80*/  IMAD.WIDE R4, R2, 0x4, R50 ;  /* 0x0000000402047825 */ /* 0x000fe200078e0232 */
[----:B------:R-:W-:Y:S04]  /*fa90*/  STL.64 [R1+0xbe0], R46 ;  /* 0x000be02e01007387 */ /* 0x000fe80000100a00 */
[----:B------:R-:W-:Y:S04]  /*faa0*/  LDGSTS.E [R8+0x24004], desc[UR8][R46.64], !P2 ;  /* 0x240040002e087fae */ /* 0x000fe8000d121848 */
[----:B------:R-:W-:Y:S04]  /*fab0*/  STL.64 [R1+0xbd8], R44 ;  /* 0x000bd82c01007387 */ /* 0x000fe80000100a00 */
[----:B------:R-:W-:Y:S04]  /*fac0*/  LDGSTS.E [R8+0x28004], desc[UR8][R44.64], !P2 ;  /* 0x280040002c087fae */ /* 0x000fe8000d121848 */
[----:B------:R1:W-:Y:S04]  /*fad0*/  STL.64 [R1+0xbd0], R4 ;  /* 0x000bd00401007387 */ /* 0x0003e80000100a00 */
[----:B------:R1:W-:Y:S01]  /*fae0*/  LDGSTS.E [R8+0x2c004], desc[UR8][R4.64], !P2 ;  /* 0x2c00400004087fae */ /* 0x0003e2000d121848 */
[----:B------:R-:W-:Y:S01]  /*faf0*/  ISETP.GE.U32.AND P2, PT, R6, 0x7fffff71, PT ;  /* 0x7fffff710600780c */ /* 0x000fe20003f46070 */
[----:B------:R-:W-:-:S02]  /*fb00*/  VIADD R6, R15, 0xffffff97 ;  /* 0xffffff970f067836 */ /* 0x000fc40000000000 */
[----:B------:R-:W2:Y:S01]  /*fb10*/  LDC R15, c[0x0][0x230] ;  /* 0x00008c00ff0f7b82 */ /* 0x000ea20000000800 */
[----:B------:R-:W-:-:S04]  /*fb20*/  IMAD.WIDE R42, R2, 0x4, R42 ;  /* 0x00000004022a7825 */ /* 0x000fc800078e022a */
[C---:B------:R-:W-:Y:S01]  /*fb30*/  IMAD.WIDE R40, R2.reuse, 0x4, R40 ;  /* 0x0000000402287825 */ /* 0x040fe200078e0228 */
[----:B------:R-:W-:Y:S03]  /*fb40*/  LDGSTS.E [R8+0x20008], desc[UR8][R42.64], !P5 ;  /* 0x200080002a087fae */ /* 0x000fe6000e921848 */
[C---:B------:R-:W-:Y:S01]  /*fb50*/  IMAD.WIDE R16, R2.reuse, 0x4, R234 ;  /* 0x0000000402107825 */ /* 0x040fe200078e02ea */
[----:B------:R-:W-:Y:S03]  /*fb60*/  STL.64 [R1+0xbc8], R42 ;  /* 0x000bc82a01007387 */ /* 0x000fe60000100a00 */
[----:B-1----:R-:W-:Y:S01]  /*fb70*/  IMAD.WIDE R4, R2, 0x4, R236 ;  /* 0x0000000402047825 */ /* 0x002fe200078e02ec */
[----:B------:R1:W-:Y:S04]  /*fb80*/  LDGSTS.E [R8+0x24008], desc[UR8][R40.64], !P5 ;  /* 0x2400800028087fae */ /* 0x0003e8000e921848 */
[----:B------:R1:W-:Y:S04]  /*fb90*/  STL.64 [R1+0xbc0], R40 ;  /* 0x000bc02801007387 */ /* 0x0003e80000100a00 */
[----:B------:R3:W-:Y:S04]  /*fba0*/  LDGSTS.E [R8+0x28008], desc[UR8][R16.64], !P5 ;  /* 0x2800800010087fae */ /* 0x0007e8000e921848 */
[----:B------:R3:W-:Y:S04]  /*fbb0*/  STL.64 [R1+0xbb8], R16 ;  /* 0x000bb81001007387 */ /* 0x0007e80000100a00 */
[----:B------:R2:W-:Y:S01]  /*fbc0*/  LDGSTS.E [R8+0x2c008], desc[UR8][R4.64], !P5 ;  /* 0x2c00800004087fae */ /* 0x0005e2000e921848 */
[----:B------:R-:W-:Y:S01]  /*fbd0*/  ISETP.GE.U32.AND P5, PT, R6, 0x7fffff58, PT ;  /* 0x7fffff580600780c */ /* 0x000fe20003fa6070 */
[----:B------:R-:W-:-:S02]  /*fbe0*/  VIADD R6, R14, 0xffffff96 ;  /* 0xffffff960e067836 */ /* 0x000fc40000000000 */
[----:B------:R2:W-:Y:S01]  /*fbf0*/  STL.64 [R1+0xbb0], R4 ;  /* 0x000bb00401007387 */ /* 0x0005e20000100a00 */
[C---:B-1----:R-:W-:Y:S01]  /*fc00*/  IMAD.WIDE R40, R2.reuse, 0x4, R100 ;  /* 0x0000000402287825 */ /* 0x042fe200078e0264 */
[----:B------:R-:W1:Y:S03]  /*fc10*/  LDC R14, c[0x0][0x230] ;  /* 0x00008c00ff0e7b82 */ /* 0x000e660000000800 */
[----:B----4-:R-:W-:-:S05]  /*fc20*/  IMAD.WIDE R22, R2, 0x4, R22 ;  /* 0x0000000402167825 */ /* 0x010fca00078e0216 */
[----:B------:R4:W-:Y:S01]  /*fc30*/  LDGSTS.E [R8+0x2000c], desc[UR8][R22.64], !P6 ;  /* 0x2000c00016087fae */ /* 0x0009e2000f121848 */
[----:B---3--:R-:W-:-:S04]  /*fc40*/  IMAD.WIDE R18, R2, 0x4, R18 ;  /* 0x0000000402127825 */ /* 0x008fc800078e0212 */
        /* <DEDUP_REMOVED lines=9> */
[----:B----4-:R-:W-:-:S03]  /*fce0*/  IMAD.WIDE R22, R2, 0x4, R102 ;  /* 0x0000000402167825 */ /* 0x010fc600078e0266 */
[----:B------:R1:W-:Y:S01]  /*fcf0*/  STL.64 [R1+0xb90], R4 ;  /* 0x000b900401007387 */ /* 0x0003e20000100a00 */
[----:B---3--:R-:W-:-:S03]  /*fd00*/  IMAD.WIDE R18, R2, 0x4, R104 ;  /* 0x0000000402127825 */ /* 0x008fc600078e0268 */
[----:B------:R3:W-:Y:S04]  /*fd10*/  STL.64 [R1+0xb88], R40 ;  /* 0x000b882801007387 */ /* 0x0007e80000100a00 */
[----:B------:R3:W-:Y:S01]  /*fd20*/  LDGSTS.E [R8+0x30000], desc[UR8][R40.64], !P5 ;  /* 0x3000000028087fae */ /* 0x0007e2000e921848 */
[----:B------:R-:W-:Y:S01]  /*fd30*/  VIADD R6, R7, 0xffffff95 ;  /* 0xffffff9507067836 */ /* 0x000fe20000000000 */
[----:B--2---:R-:W2:Y:S01]  /*fd40*/  LDC R16, c[0x0][0x230] ;  /* 0x00008c00ff107b82 */ /* 0x004ea20000000800 */
[C---:B-1----:R-:W-:Y:S01]  /*fd50*/  IMAD.WIDE R4, R2.reuse, 0x4, R106 ;  /* 0x0000000402047825 */ /* 0x042fe200078e026a */
[----:B------:R1:W-:Y:S04]  /*fd60*/  STL.64 [R1+0xb80], R22 ;  /* 0x000b801601007387 */ /* 0x0003e80000100a00 */
[----:B------:R1:W-:Y:S01]  /*fd70*/  LDGSTS.E [R8+0x34000], desc[UR8][R22.64], !P5 ;  /* 0x3400000016087fae */ /* 0x0003e2000e921848 */
[C---:B------:R-:W-:Y:S01]  /*fd80*/  IMAD.WIDE R44, R2.reuse, 0x4, R116 ;  /* 0x00000004022c7825 */ /* 0x040fe200078e0274 */
[----:B------:R-:W4:Y:S02]  /*fd90*/  LDC R7, c[0x0][0x230] ;  /* 0x00008c00ff077b82 */ /* 0x000f240000000800 */
[----:B------:R1:W-:Y:S01]  /*fda0*/  STL.64 [R1+0xb78], R18 ;  /* 0x000b781201007387 */ /* 0x0003e20000100a00 */
[----:B---3--:R-:W-:-:S03]  /*fdb0*/  IMAD.WIDE R40, R2, 0x4, R108 ;  /* 0x0000000402287825 */ /* 0x008fc600078e026c */
[----:B------:R3:W-:Y:S01]  /*fdc0*/  LDGSTS.E [R8+0x38000], desc[UR8][R18.64], !P5 ;  /* 0x3800000012087fae */ /* 0x0007e2000e921848 */
[----:B-1----:R-:W-:-:S03]  /*fdd0*/  IMAD.WIDE R22, R2, 0x4, R110 ;  /* 0x0000000402167825 */ /* 0x002fc600078e026e */
[----:B------:R1:W-:Y:S04]  /*fde0*/  STL.64 [R1+0xb70], R4 ;  /* 0x000b700401007387 */ /* 0x0003e80000100a00 */
[----:B------:R1:W-:Y:S01]  /*fdf0*/  LDGSTS.E [R8+0x3c000], desc[UR8][R4.64], !P5 ;  /* 0x3c00000004087fae */ /* 0x0003e2000e921848 */
[----:B---3--:R-:W-:-:S03]  /*fe00*/  IMAD.WIDE R18, R2, 0x4, R112 ;  /* 0x0000000402127825 */ /* 0x008fc600078e0270 */
        /* <DEDUP_REMOVED lines=8> */
[----:B------:R-:W-:-:S03]  /*fe90*/  ISETP.GE.U32.AND P5, PT, R6, 0x7fffff56, PT ;  /* 0x7fffff560600780c */ /* 0x000fc60003fa6070 */
[----:B---3--:R-:W3:Y:S04]  /*fea0*/  LDL.LU.64 R18, [R1+0x140] ;  /* 0x0001400001127983 */ /* 0x008ee80000300a00 */
[----:B------:R-:W4:Y:S04]  /*feb0*/  LDL.LU.64 R22, [R1+0x138] ;  /* 0x0001380001167983 */ /* 0x000f280000300a00 */
[----:B------:R-:W4:Y:S04]  /*fec0*/  LDL.LU.64 R152, [R1+0x130] ;  /* 0x0001300001987983 */ /* 0x000f280000300a00 */
[----:B------:R-:W4:Y:S01]  /*fed0*/  LDL.LU.64 R154, [R1+0x128] ;  /* 0x00012800019a7983 */ /* 0x000f220000300a00 */
[----:B------:R-:W-:-:S02]  /*fee0*/  VIADD R6, R15, 0xffffff94 ;  /* 0xffffff940f067836 */ /* 0x000fc40000000000 */
[----:B------:R-:W-:Y:S01]  /*fef0*/  IMAD.WIDE R42, R2, 0x4, R118 ;  /* 0x00000004022a7825 */ /* 0x000fe200078e0276 */
[----:B------:R2:W-:Y:S01]  /*ff00*/  LDGSTS.E [R8+0x3c004], desc[UR8][R4.64], !P6 ;  /* 0x3c00400004087fae */ /* 0x0005e2000f121848 */
[----:B------:R-:W4:Y:S01]  /*ff10*/  LDC R15, c[0x0][0x230] ;  /* 0x00008c00ff0f7b82 */ /* 0x000f220000000800 */
[----:B------:R-:W-:Y:S01]  /*ff20*/  ISETP.GE.U32.AND P6, PT, R6, 0x7fffff55, PT ;  /* 0x7fffff550600780c */ /* 0x000fe20003fc6070 */
[C---:B-1----:R-:W-:Y:S01]  /*ff30*/  IMAD.WIDE R40, R2.reuse, 0x4, R120 ;  /* 0x0000000402287825 */ /* 0x042fe200078e0278 */
[----:B------:R-:W-:Y:S04]  /*ff40*/  STL.64 [R1+0xb48], R44 ;  /* 0x000b482c01007387 */ /* 0x000fe80000100a00 */
[----:B------:R1:W-:Y:S01]  /*ff50*/  STL.64 [R1+0xb40], R42 ;  /* 0x000b402a01007387 */ /* 0x0003e20000100a00 */
[----:B--2---:R-:W-:-:S03]  /*ff60*/  IMAD.WIDE R4, R2, 0x4, R122 ;  /* 0x0000000402047825 */ /* 0x004fc600078e027a */
[----:B------:R-:W-:Y:S01]  /*ff70*/  LDGSTS.E [R8+0x30008], desc[UR8][R44.64], !P5 ;  /* 0x300080002c087fae */ /* 0x000fe2000e921848 */
[----:B------:R-:W-:-:S03]  /*ff80*/  IMAD.WIDE R52, R2, 0x4, R124 ;  /* 0x0000000402347825 */ /* 0x000fc600078e027c */
[----:B------:R2:W-:Y:S04]  /*ff90*/  STL.64 [R1+0xb38], R40 ;  /* 0x000b382801007387 */ /* 0x0005e80000100a00 */
[----:B------:R1:W-:Y:S04]  /*ffa0*/  LDGSTS.E [R8+0x34008], desc[UR8][R42.64], !P5 ;  /* 0x340080002a087fae */ /* 0x0003e8000e921848 */
[----:B------:R2:W-:Y:S04]  /*ffb0*/  STL.64 [R1+0xb30], R4 ;  /* 0x000b300401007387 */ /* 0x0005e80000100a00 */
[----:B------:R2:W-:Y:S04]  /*ffc0*/  LDGSTS.E [R8+0x38008], desc[UR8][R40.64], !P5 ;  /* 0x3800800028087fae */ /* 0x0005e8000e921848 */
[----:B------:R-:W4:Y:S01]  /*ffd0*/  LDL.LU.64 R48, [R1+0x120] ;  /* 0x0001200001307983 */ /* 0x000f220000300a00 */
[----:B-1----:R-:W-:-:S03]  /*ffe0*/  IMAD.WIDE R42, R2, 0x4, R126 ;  /* 0x00000004022a7825 */ /* 0x002fc600078e027e */
[----:B------:R1:W-:Y:S04]  /*fff0*/  LDGSTS.E [R8+0x3c008], desc[UR8][R4.64], !P5 ;  /* 0x3c00800004087fae */ /* 0x0003e8000e921848 */
[----:B------:R-:W4:Y:S01]  /*10000*/  LDL.LU.64 R46, [R1+0x118] ;  /* 0x00011800012e7983 */ /* 0x000f220000300a00 */
[----:B--2---:R-:W-:-:S03]  /*10010*/  IMAD.WIDE R40, R2, 0x4, R128 ;  /* 0x0000000402287825 */ /* 0x004fc600078e0280 */
[----:B------:R-:W2:Y:S01]  /*10020*/  LDL.LU.64 R44, [R1+0x110] ;  /* 0x00011000012c7983 */ /* 0x000ea20000300a00 */
[----:B-1----:R-:W-:-:S03]  /*10030*/  IMAD.WIDE R4, R2, 0x4, R130 ;  /* 0x0000000402047825 */ /* 0x002fc600078e0282 */
[----:B------:R-:W2:Y:S04]  /*10040*/  LDL.LU.64 R50, [R1+0x108] ;  /* 0x0001080001327983 */ /* 0x000ea80000300a00 */
[----:B------:R-:W-:Y:S04]  /*10050*/  STL.64 [R1+0xb28], R52 ;  /* 0x000b283401007387 */ /* 0x000fe80000100a00 */
[----:B------:R1:W-:Y:S04]  /*10060*/  STL.64 [R1+0xb20], R42 ;  /* 0x000b202a01007387 */ /* 0x0003e80000100a00 */
[----:B------:R4:W-:Y:S04]  /*10070*/  LDGSTS.E [R8+0x3000c], desc[UR8][R52.64], !P6 ;  /* 0x3000c00034087fae */ /* 0x0009e8000f121848 */
[----:B------:R1:W-:Y:S04]  /*10080*/  STL.64 [R1+0xb18], R40 ;  /* 0x000b182801007387 */ /* 0x0003e80000100a00 */
[----:B------:R-:W-:Y:S04]  /*10090*/  LDGSTS.E [R8+0x3400c], desc[UR8][R42.64], !P6 ;  /* 0x3400c0002a087fae */ /* 0x000fe8000f121848 */
[----:B------:R4:W-:Y:S04]  /*100a0*/  STL.64 [R1+0xb10], R4 ;  /* 0x000b100401007387 */ /* 0x0009e80000100a00 */
[----:B------:R-:W-:Y:S04]  /*100b0*/  LDGSTS.E [R8+0x3800c], desc[UR8][R40.64], !P6 ;  /* 0x3800c00028087fae */ /* 0x000fe8000f121848 */
[----:B-1----:R-:W2:Y:S04]  /*100c0*/  LDL.LU.64 R42, [R1+0x100] ;  /* 0x00010000012a7983 */ /* 0x002ea80000300a00 */
[----:B------:R1:W-:Y:S04]  /*100d0*/  LDGSTS.E [R8+0x3c00c], desc[UR8][R4.64], !P6 ;  /* 0x3c00c00004087fae */ /* 0x0003e8000f121848 */
[----:B------:R-:W2:Y:S04]  /*100e0*/  LDL.LU.64 R40, [R1+0xf8] ;  /* 0x0000f80001287983 */ /* 0x000ea80000300a00 */
[----:B------:R-:W2:Y:S04]  /*100f0*/  LDL.LU.64 R234, [R1+0xf0] ;  /* 0x0000f00001ea7983 */ /* 0x000ea80000300a00 */
[----:B------:R-:W2:Y:S01]  /*10100*/  LDL.LU.64 R236, [R1+0xe8] ;  /* 0x0000e80001ec7983 */ /* 0x000ea20000300a00 */
        /* <DEDUP_REMOVED lines=16> */
[----:B------:R-:W-:Y:S01]  /*10210*/  ISETP.GE.U32.AND P5, PT, R6, 0x7fffff70, PT ;  /* 0x7fffff700600780c */ /* 0x000fe20003fa6070 */
[----:B------:R-:W-:-:S02]  /*10220*/  VIADD R6, R14, 0xffffffae ;  /* 0xffffffae0e067836 */ /* 0x000fc40000000000 */
[----:B------:R-:W1:Y:S01]  /*10230*/  LDC R14, c[0x0][0x230] ;  /* 0x00008c00ff0e7b82 */ /* 0x000e620000000800 */
[----:B------:R-:W-:Y:S02]  /*10240*/  LDGSTS.E [R9+0x28000], desc[UR8][R52.64], !P0 ;  /* 0x2800000034097fae */ /* 0x000fe4000c121848 */
[----:B------:R-:W-:Y:S01]  /*10250*/  ISETP.GE.U32.AND P6, PT, R6, 0x7fffff6f, PT ;  /* 0x7fffff6f0600780c */ /* 0x000fe20003fc6070 */
[----:B------:R-:W-:Y:S01]  /*10260*/  VIADD R6, R7, 0xffffffad ;  /* 0xffffffad07067836 */ /* 0x000fe20000000000 */
[----:B------:R1:W-:Y:S01]  /*10270*/  LDGSTS.E [R9+0x2c000], desc[UR8][R4.64], !P0 ;  /* 0x2c00000004097fae */ /* 0x0003e2000c121848 */
[----:B------:R-:W-:Y:S02]  /*10280*/  IMAD.WIDE R48, R2, 0x4, R48 ;  /* 0x0000000402307825 */ /* 0x000fe400078e0230 */
[----:B------:R-:W3:Y:S01]  /*10290*/  LDC R7, c[0x0][0x230] ;  /* 0x00008c00ff077b82 */ /* 0x000ee20000000800 */
[----:B------:R-:W-:Y:S01]  /*102a0*/  ISETP.GE.U32.AND P0, PT, R6, 0x7fffff6e, PT ;  /* 0x7fffff6e0600780c */ /* 0x000fe20003f06070 */
[C---:B------:R-:W-:Y:S01]  /*102b0*/  IMAD.WIDE R46, R2.reuse, 0x4, R46 ;  /* 0x00000004022e7825 */ /* 0x040fe200078e022e */
[----:B------:R-:W-:Y:S03]  /*102c0*/  STL.64 [R1+0xae8], R48 ;  /* 0x000ae83001007387 */ /* 0x000fe60000100a00 */
[----:B--2---:R-:W-:Y:S01]  /*102d0*/  IMAD.WIDE R44, R2, 0x4, R44 ;  /* 0x00000004022c7825 */ /* 0x004fe200078e022c */
[----:B------:R-:W-:Y:S03]  /*102e0*/  LDGSTS.E [R9+0x20004], desc[UR8][R48.64], !P4 ;  /* 0x2000400030097fae */ /* 0x000fe6000e121848 */
[----:B-1----:R-:W-:-:S02]  /*102f0*/  VIADD R6, R16, 0xffffffac ;  /* 0xffffffac10067836 */ /* 0x002fc40000000000 */
        /* <DEDUP_REMOVED lines=10> */
[----:B------:R-:W-:-:S05]  /*103a0*/  IMAD.WIDE R42, R2, 0x4, R42 ;  /* 0x00000004022a7825 */ /* 0x000fca00078e022a */
[----:B------:R-:W-:Y:S01]  /*103b0*/  LDGSTS.E [R9+0x20008], desc[UR8][R42.64], !P3 ;  /* 0x200080002a097fae */ /* 0x000fe2000d921848 */
[----:B------:R-:W-:-:S04]  /*103c0*/  IMAD.WIDE R40, R2, 0x4, R40 ;  /* 0x0000000402287825 */ /* 0x000fc800078e0228 */
        /* <DEDUP_REMOVED lines=84> */
[----:B------:R-:W-:Y:S04]  /*10910*/  LDGSTS.E [R9+0x3400c], desc[UR8][R42.64], !P2 ;  /* 0x3400c0002a097fae */ /* 0x000fe8000d121848 */
[----:B------:R-:W-:Y:S04]  /*10920*/  STL.64 [R1+0xa08], R4 ;  /* 0x000a080401007387 */ /* 0x000fe80000100a00 */
        /* <DEDUP_REMOVED lines=10> */
[C---:B-1----:R-:W-:Y:S01]  /*109d0*/  IMAD.WIDE R8, R2.reuse, 0x4, R152 ;  /* 0x0000000402087825 */ /* 0x042fe200078e0298 */
[----:B------:R-:W-:Y:S03]  /*109e0*/  STL.64 [R1+0x9e0], R52 ;  /* 0x0009e03401007387 */ /* 0x000fe60000100a00 */
[----:B------:R-:W-:Y:S01]  /*109f0*/  IMAD.WIDE R4, R2, 0x4, R154 ;  /* 0x0000000402047825 */ /* 0x000fe200078e029a */
[----:B------:R-:W-:Y:S04]  /*10a00*/  LDGSTS.E [R10+0x20000], desc[UR8][R18.64], !P5 ;  /* 0x20000000120a7fae */ /* 0x000fe8000e921848 */
[----:B------:R2:W-:Y:S01]  /*10a10*/  STL.64 [R1+0x9d0], R8 ;  /* 0x0009d00801007387 */ /* 0x0005e20000100a00 */
[----:B------:R-:W-:-:S02]  /*10a20*/  VIADD R6, R16, 0xffffffab ;  /* 0xffffffab10067836 */ /* 0x000fc40000000000 */
[----:B------:R-:W1:Y:S01]  /*10a30*/  LDC R16, c[0x0][0x230] ;  /* 0x00008c00ff107b82 */ /* 0x000e620000000800 */
[----:B------:R-:W-:Y:S04]  /*10a40*/  LDGSTS.E [R10+0x24000], desc[UR8][R52.64], !P5 ;  /* 0x24000000340a7fae */ /* 0x000fe8000e921848 */
[----:B---3--:R-:W3:Y:S04]  /*10a50*/  LDL.LU.64 R18, [R1+0x60] ;  /* 0x0000600001127983 */ /* 0x008ee80000300a00 */
[----:B------:R4:W-:Y:S04]  /*10a60*/  STL.64 [R1+0x9b0], R4 ;  /* 0x0009b00401007387 */ /* 0x0009e80000100a00 */
[----:B------:R-:W3:Y:S04]  /*10a70*/  LDL.LU.64 R22, [R1+0x58] ;  /* 0x0000580001167983 */ /* 0x000ee80000300a00 */
[----:B------:R-:W3:Y:S04]  /*10a80*/  LDL.LU.64 R152, [R1+0x50] ;  /* 0x0000500001987983 */ /* 0x000ee80000300a00 */
[----:B------:R-:W3:Y:S01]  /*10a90*/  LDL.LU.64 R154, [R1+0x48] ;  /* 0x00004800019a7983 */ /* 0x000ee20000300a00 */
[----:B------:R-:W-:Y:S01]  /*10aa0*/  ISETP.GE.U32.AND P3, PT, R6, 0x7fffff6c, PT ;  /* 0x7fffff6c0600780c */ /* 0x000fe20003f66070 */
[----:B------:R-:W-:-:S02]  /*10ab0*/  VIADD R6, R14, 0xffffffaa ;  /* 0xffffffaa0e067836 */ /* 0x000fc40000000000 */
[----:B------:R-:W1:Y:S01]  /*10ac0*/  LDC R14, c[0x0][0x230] ;  /* 0x00008c00ff0e7b82 */ /* 0x000e620000000800 */
[----:B------:R2:W-:Y:S02]  /*10ad0*/  LDGSTS.E [R10+0x28000], desc[UR8][R8.64], !P5 ;  /* 0x28000000080a7fae */ /* 0x0005e4000e921848 */
        /* <DEDUP_REMOVED lines=8> */
[C---:B--2---:R-:W-:Y:S01]  /*10b60*/  IMAD.WIDE R8, R2.reuse, 0x4, R50 ;  /* 0x0000000402087825 */ /* 0x044fe200078e0232 */
[----:B------:R-:W-:Y:S03]  /*10b70*/  LDGSTS.E [R10+0x20004], desc[UR8][R46.64], !P6 ;  /* 0x200040002e0a7fae */ /* 0x000fe6000f121848 */
[----:B----4-:R-:W-:Y:S01]  /*10b80*/  IMAD.WIDE R4, R2, 0x4, R48 ;  /* 0x0000000402047825 */ /* 0x010fe200078e0230 */
[----:B------:R-:W-:Y:S03]  /*10b90*/  STL.64 [R1+0x998], R44 ;  /* 0x0009982c01007387 */ /* 0x000fe60000100a00 */
[----:B-1----:R-:W-:Y:S01]  /*10ba0*/  VIADD R6, R16, 0xffffffa8 ;  /* 0xffffffa810067836 */ /* 0x002fe20000000000 */
[----:B------:R-:W-:Y:S04]  /*10bb0*/  LDGSTS.E [R10+0x24004], desc[UR8][R44.64], !P6 ;  /* 0x240040002c0a7fae */ /* 0x000fe8000f121848 */
[----:B------:R1:W-:Y:S04]  /*10bc0*/  STL.64 [R1+0x978], R8 ;  /* 0x0009780801007387 */ /* 0x0003e80000100a00 */
[----:B------:R1:W-:Y:S04]  /*10bd0*/  LDGSTS.E [R10+0x28004], desc[UR8][R8.64], !P6 ;  /* 0x28004000080a7fae */ /* 0x0003e8000f121848 */
[----:B------:R2:W-:Y:S04]  /*10be0*/  STL.64 [R1+0x968], R4 ;  /* 0x0009680401007387 */ /* 0x0005e80000100a00 */
[----:B------:R2:W-:Y:S01]  /*10bf0*/  LDGSTS.E [R10+0x2c004], desc[UR8][R4.64], !P6 ;  /* 0x2c004000040a7fae */ /* 0x0005e2000f121848 */
[----:B------:R-:W-:-:S02]  /*10c00*/  ISETP.GE.U32.AND P6, PT, R6, 0x7fffff69, PT ;  /* 0x7fffff690600780c */ /* 0x000fc40003fc6070 */
[----:B------:R-:W-:Y:S02]  /*10c10*/  IADD3 R6, R15, -0x71, RZ ;  /* 0xffffff8f0f067810 */ /* 0x000fe40007ffe0ff */
[----:B------:R-:W4:Y:S01]  /*10c20*/  LDC R15, c[0x0][0x230] ;  /* 0x00008c00ff0f7b82 */ /* 0x000f220000000800 */
[----:B------:R-:W-:-:S04]  /*10c30*/  IMAD.WIDE R40, R2, 0x4, R40 ;  /* 0x0000000402287825 */ /* 0x000fc800078e0228 */
[C---:B------:R-:W-:Y:S01]  /*10c40*/  IMAD.WIDE R16, R2.reuse, 0x4, R42 ;  /* 0x0000000402107825 */ /* 0x040fe200078e022a */
[----:B------:R-:W-:Y:S03]  /*10c50*/  LDGSTS.E [R10+0x20008], desc[UR8][R40.64], !P0 ;  /* 0x20008000280a7fae */ /* 0x000fe6000c121848 */
[C---:B-1----:R-:W-:Y:S01]  /*10c60*/  IMAD.WIDE R8, R2.reuse, 0x4, R234 ;  /* 0x0000000402087825 */ /* 0x042fe200078e02ea */
[----:B------:R1:W-:Y:S03]  /*10c70*/  LDGSTS.E [R10+0x24008], desc[UR8][R16.64], !P0 ;  /* 0x24008000100a7fae */ /* 0x0003e6000c121848 */
[----:B--2---:R-:W-:Y:S01]  /*10c80*/  IMAD.WIDE R4, R2, 0x4, R236 ;  /* 0x0000000402047825 */ /* 0x004fe200078e02ec */
[----:B------:R-:W-:Y:S04]  /*10c90*/  STL.64 [R1+0x960], R40 ;  /* 0x0009602801007387 */ /* 0x000fe80000100a00 */
[----:B------:R2:W-:Y:S04]  /*10ca0*/  LDGSTS.E [R10+0x28008], desc[UR8][R8.64], !P0 ;  /* 0x28008000080a7fae */ /* 0x0005e8000c121848 */
[----:B------:R1:W-:Y:S04]  /*10cb0*/  STL.64 [R1+0x948], R16 ;  /* 0x0009481001007387 */ /* 0x0003e80000100a00 */
[----:B------:R4:W-:Y:S01]  /*10cc0*/  LDGSTS.E [R10+0x2c008], desc[UR8][R4.64], !P0 ;  /* 0x2c008000040a7fae */ /* 0x0009e2000c121848 */
[----:B------:R-:W-:-:S03]  /*10cd0*/  ISETP.GE.U32.AND P0, PT, R6, 0x7fffff50, PT ;  /* 0x7fffff500600780c */ /* 0x000fc60003f06070 */
[----:B------:R2:W-:Y:S01]  /*10ce0*/  STL.64 [R1+0x930], R8 ;  /* 0x0009300801007387 */ /* 0x0005e20000100a00 */
[----:B------:R-:W-:Y:S02]  /*10cf0*/  VIADD R6, R14, 0xffffff8e ;  /* 0xffffff8e0e067836 */ /* 0x000fe40000000000 */
[----:B------:R-:W4:Y:S01]  /*10d00*/  LDC R14, c[0x0][0x230] ;  /* 0x00008c00ff0e7b82 */ /* 0x000f220000000800 */
[----:B------:R4:W-:Y:S01]  /*10d10*/  STL.64 [R1+0x928], R4 ;  /* 0x0009280401007387 */ /* 0x0009e20000100a00 */
[----:B---3--:R-:W-:-:S05]  /*10d20*/  IMAD.WIDE R18, R2, 0x4, R18 ;  /* 0x0000000402127825 */ /* 0x008fca00078e0212 */
[----:B------:R3:W-:Y:S01]  /*10d30*/  LDGSTS.E [R10+0x2000c], desc[UR8][R18.64], !P4 ;  /* 0x2000c000120a7fae */ /* 0x0007e2000e121848 */
[----:B-1----:R-:W-:-:S04]  /*10d40*/  IMAD.WIDE R16, R2, 0x4, R22 ;  /* 0x0000000402107825 */ /* 0x002fc800078e0216 */
[C---:B--2---:R-:W-:Y:S01]  /*10d50*/  IMAD.WIDE R8, R2.reuse, 0x4, R152 ;  /* 0x0000000402087825 */ /* 0x044fe200078e0298 */
[----:B------:R1:W-:Y:S03]  /*10d60*/  LDGSTS.E [R10+0x2400c], desc[UR8][R16.64], !P4 ;  /* 0x2400c000100a7fae */ /* 0x0003e6000e121848 */
[C---:B----4-:R-:W-:Y:S01]  /*10d70*/  IMAD.WIDE R4, R2.reuse, 0x4, R154 ;  /* 0x0000000402047825 */ /* 0x050fe200078e029a */
[----:B------:R2:W-:Y:S03]  /*10d80*/  LDGSTS.E [R10+0x2800c], desc[UR8][R8.64], !P4 ;  /* 0x2800c000080a7fae */ /* 0x0005e6000e121848 */
[----:B------:R-:W-:Y:S01]  /*10d90*/  IMAD.WIDE R22, R2, 0x4, R168 ;  /* 0x0000000402167825 */ /* 0x000fe200078e02a8 */
[----:B------:R3:W-:Y:S04]  /*10da0*/  STL.64 [R1+0x910], R18 ;  /* 0x0009101201007387 */ /* 0x0007e80000100a00 */
[----:B------:R4:W-:Y:S01]  /*10db0*/  LDGSTS.E [R10+0x2c00c], desc[UR8][R4.64], !P4 ;  /* 0x2c00c000040a7fae */ /* 0x0009e2000e121848 */
[----:B------:R-:W-:-:S03]  /*10dc0*/  ISETP.GE.U32.AND P4, PT, R6, 0x7fffff4f, PT ;  /* 0x7fffff4f0600780c */ /* 0x000fc60003f86070 */
[----:B------:R1:W-:Y:S01]  /*10dd0*/  STL.64 [R1+0x8f8], R16 ;  /* 0x0008f81001007387 */ /* 0x0003e20000100a00 */
[----:B------:R-:W-:Y:S02]  /*10de0*/  VIADD R6, R7, 0xffffff8d ;  /* 0xffffff8d07067836 */ /* 0x000fe40000000000 */
[----:B------:R-:W4:Y:S01]  /*10df0*/  LDC R7, c[0x0][0x230] ;  /* 0x00008c00ff077b82 */ /* 0x000f220000000800 */
[----:B------:R2:W-:Y:S01]  /*10e00*/  STL.64 [R1+0x890], R8 ;  /* 0x0008900801007387 */ /* 0x0005e20000100a00 */
[----:B---3--:R-:W-:-:S03]  /*10e10*/  IMAD.WIDE R18, R2, 0x4, R170 ;  /* 0x0000000402127825 */ /* 0x008fc600078e02aa */
[----:B------:R4:W-:Y:S04]  /*10e20*/  STL.64 [R1+0x880], R4 ;  /* 0x0008800401007387 */ /* 0x0009e80000100a00 */
[----:B------:R3:W-:Y:S01]  /*10e30*/  STL.64 [R1+0x870], R22 ;  /* 0x0008701601007387 */ /* 0x0007e20000100a00 */
[----:B-1----:R-:W1:Y:S01]  /*10e40*/  LDC R16, c[0x0][0x230] ;  /* 0x00008c00ff107b82 */ /* 0x002e620000000800 */
[C---:B--2---:R-:W-:Y:S02]  /*10e50*/  IMAD.WIDE R8, R2.reuse, 0x4, R172 ;  /* 0x0000000402087825 */ /* 0x044fe400078e02ac */
[----:B------:R3:W-:Y:S02]  /*10e60*/  LDGSTS.E [R10+0x30000], desc[UR8][R22.64], !P0 ;  /* 0x30000000160a7fae */ /* 0x0007e4000c121848 */
[----:B----4-:R-:W-:-:S02]  /*10e70*/  IMAD.WIDE R4, R2, 0x4, R174 ;  /* 0x0000000402047825 */ /* 0x010fc400078e02ae */
[----:B------:R2:W-:Y:S04]  /*10e80*/  STL.64 [R1+0x860], R18 ;  /* 0x0008601201007387 */ /* 0x0005e80000100a00 */
[----:B------:R2:W-:Y:S01]  /*10e90*/  LDGSTS.E [R10+0x34000], desc[UR8][R18.64], !P0 ;  /* 0x34000000120a7fae */ /* 0x0005e2000c121848 */
[----:B---3--:R-:W-:-:S03]  /*10ea0*/  IMAD.WIDE R22, R2, 0x4, R176 ;  /* 0x0000000402167825 */ /* 0x008fc600078e02b0 */
[----:B------:R3:W-:Y:S04]  /*10eb0*/  STL.64 [R1+0x850], R8 ;  /* 0x0008500801007387 */ /* 0x0007e80000100a00 */
[----:B------:R3:W-:Y:S01]  /*10ec0*/  LDGSTS.E [R10+0x38000], desc[UR8][R8.64], !P0 ;  /* 0x38000000080a7fae */ /* 0x0007e2000c121848 */
[----:B--2---:R-:W-:-:S03]  /*10ed0*/  IMAD.WIDE R18, R2, 0x4, R178 ;  /* 0x0000000402127825 */ /* 0x004fc600078e02b2 */
[----:B------:R2:W-:Y:S04]  /*10ee0*/  STL.64 [R1+0x840], R4 ;  /* 0x0008400401007387 */ /* 0x0005e80000100a00 */
[----:B------:R2:W-:Y:S01]  /*10ef0*/  LDGSTS.E [R10+0x3c000], desc[UR8][R4.64], !P0 ;  /* 0x3c000000040a7fae */ /* 0x0005e2000c121848 */
[----:B------:R-:W-:Y:S01]  /*10f00*/  ISETP.GE.U32.AND P0, PT, R6, 0x7fffff4e, PT ;  /* 0x7fffff4e0600780c */ /* 0x000fe20003f06070 */
[C---:B---3--:R-:W-:Y:S02]  /*10f10*/  IMAD.WIDE R8, R2.reuse, 0x4, R180 ;  /* 0x0000000402087825 */ /* 0x048fe400078e02b4 */
[----:B------:R3:W-:Y:S04]  /*10f20*/  STL.64 [R1+0x820], R22 ;  /* 0x0008201601007387 */ /* 0x0007e80000100a00 */
[----:B------:R4:W-:Y:S01]  /*10f30*/  STL.64 [R1+0x808], R18 ;  /* 0x0008081201007387 */ /* 0x0009e20000100a00 */
[----:B--2---:R-:W-:-:S03]  /*10f40*/  IMAD.WIDE R4, R2, 0x4, R182 ;  /* 0x0000000402047825 */ /* 0x004fc600078e02b6 */
[----:B------:R3:W-:Y:S04]  /*10f50*/  LDGSTS.E [R10+0x30004], desc[UR8][R22.64], !P4 ;  /* 0x30004000160a7fae */ /* 0x0007e8000e121848 */
[----:B------:R2:W-:Y:S04]  /*10f60*/  STL.64 [R1+0x7e8], R8 ;  /* 0x0007e80801007387 */ /* 0x0005e80000100a00 */
[----:B------:R4:W-:Y:S04]  /*10f70*/  LDGSTS.E [R10+0x34004], desc[UR8][R18.64], !P4 ;  /* 0x34004000120a7fae */ /* 0x0009e8000e121848 */
[----:B------:R1:W-:Y:S01]  /*10f80*/  STL.64 [R1+0x7c8], R4 ;  /* 0x0007c80401007387 */ /* 0x0003e20000100a00 */
[----:B---3--:R-:W-:-:S03]  /*10f90*/  IMAD.WIDE R22, R2, 0x4, R184 ;  /* 0x0000000402167825 */ /* 0x008fc600078e02b8 */
[----:B------:R2:W-:Y:S04]  /*10fa0*/  LDGSTS.E [R10+0x38004], desc[UR8][R8.64], !P4 ;  /* 0x38004000080a7fae */ /* 0x0005e8000e121848 */
[----:B------:R-:W3:Y:S01]  /*10fb0*/  LDL.LU.64 R42, [R1+0x40] ;  /* 0x00004000012a7983 */ /* 0x000ee20000300a00 */
[----:B----4-:R-:W-:-:S03]  /*10fc0*/  IMAD.WIDE R18, R2, 0x4, R186 ;  /* 0x0000000402127825 */ /* 0x010fc600078e02ba */
[----:B------:R1:W-:Y:S04]  /*10fd0*/  LDGSTS.E [R10+0x3c004], desc[UR8][R4.64], !P4 ;  /* 0x3c004000040a7fae */ /* 0x0003e8000e121848 */
[----:B------:R-:W4:Y:S01]  /*10fe0*/  LDL.LU.64 R40, [R1+0x38] ;  /* 0x0000380001287983 */ /* 0x000f220000300a00 */
[----:B--2---:R-:W-:-:S03]  /*10ff0*/  IMAD.WIDE R8, R2, 0x4, R188 ;  /* 0x0000000402087825 */ /* 0x004fc600078e02bc */
[----:B------:R-:W2:Y:S01]  /*11000*/  LDL.LU.64 R44, [R1+0x30] ;  /* 0x00003000012c7983 */ /* 0x000ea20000300a00 */
[----:B-1----:R-:W-:-:S03]  /*11010*/  IMAD.WIDE R4, R2, 0x4, R190 ;  /* 0x0000000402047825 */ /* 0x002fc600078e02be */
[----:B------:R-:W2:Y:S04]  /*11020*/  LDL.LU.64 R234, [R1+0x28] ;  /* 0x0000280001ea7983 */ /* 0x000ea80000300a00 */
[----:B------:R1:W-:Y:S04]  /*11030*/  STL.64 [R1+0x7b0], R22 ;  /* 0x0007b01601007387 */ /* 0x0003e80000100a00 */
[----:B------:R1:W-:Y:S04]  /*11040*/  STL.64 [R1+0x798], R18 ;  /* 0x0007981201007387 */ /* 0x0003e80000100a00 */
[----:B------:R1:W-:Y:S04]  /*11050*/  STL.64 [R1+0x780], R8 ;  /* 0x0007800801007387 */ /* 0x0003e80000100a00 */
[----:B------:R-:W-:Y:S04]  /*11060*/  LDGSTS.E [R10+0x30008], desc[UR8][R22.64], !P0 ;  /* 0x30008000160a7fae */ /* 0x000fe8000c121848 */
[----:B------:R1:W-:Y:S04]  /*11070*/  STL.64 [R1+0x760], R4 ;  /* 0x0007600401007387 */ /* 0x0003e80000100a00 */
[----:B------:R-:W-:Y:S04]  /*11080*/  LDGSTS.E [R10+0x34008], desc[UR8][R18.64], !P0 ;  /* 0x34008000120a7fae */ /* 0x000fe8000c121848 */
[----:B-1----:R-:W2:Y:S01]  /*11090*/  LDL.LU.64 R22, [R1+0x20] ;  /* 0x0000200001167983 */ /* 0x002ea20000300a00 */
[----:B------:R-:W-:-:S02]  /*110a0*/  VIADD R6, R15, 0xffffff8c ;  /* 0xffffff8c0f067836 */ /* 0x000fc40000000000 */
[----:B------:R-:W1:Y:S01]  /*110b0*/  LDC R15, c[0x0][0x230] ;  /* 0x00008c00ff0f7b82 */ /* 0x000e620000000800 */
[----:B------:R-:W-:Y:S01]  /*110c0*/  IMAD.WIDE R48, R2, 0x4, R192 ;  /* 0x0000000402307825 */ /* 0x000fe200078e02c0 */
[----:B------:R1:W-:Y:S04]  /*110d0*/  LDGSTS.E [R10+0x38008], desc[UR8][R8.64], !P0 ;  /* 0x38008000080a7fae */ /* 0x0003e8000c121848 */
[----:B------:R-:W2:Y:S04]  /*110e0*/  LDL.LU.64 R18, [R1+0x18] ;  /* 0x0000180001127983 */ /* 0x000ea80000300a00 */
[----:B------:R-:W2:Y:S04]  /*110f0*/  LDL.LU.64 R236, [R1+0x10] ;  /* 0x0000100001ec7983 */ /* 0x000ea80000300a00 */
[----:B------:R-:W2:Y:S04]  /*11100*/  LDL.LU.64 R152, [R1+0x8] ;  /* 0x0000080001987983 */ /* 0x000ea80000300a00 */
[----:B------:R-:W2:Y:S01]  /*11110*/  LDL.LU.64 R154, [R1] ;  /* 0x00000000019a7983 */ /* 0x000ea20000300a00 */
[----:B------:R-:W-:Y:S01]  /*11120*/  ISETP.GE.U32.AND P4, PT, R6, 0x7fffff4d, PT ;  /* 0x7fffff4d0600780c */ /* 0x000fe20003f86070 */
[----:B------:R-:W-:-:S02]  /*11130*/  VIADD R6, R16, 0xffffffa7 ;  /* 0xffffffa710067836 */ /* 0x000fc40000000000 */
[----:B------:R-:W2:Y:S01]  /*11140*/  LDC R16, c[0x0][0x230] ;  /* 0x00008c00ff107b82 */ /* 0x000ea20000000800 */
[----:B------:R-:W-:Y:S01]  /*11150*/  IMAD.WIDE R46, R2, 0x4, R194 ;  /* 0x00000004022e7825 */ /* 0x000fe200078e02c2 */
[----:B------:R1:W-:Y:S01]  /*11160*/  LDGSTS.E [R10+0x3c008], desc[UR8][R4.64], !P0 ;  /* 0x3c008000040a7fae */ /* 0x0003e2000c121848 */
[----:B------:R-:W-:Y:S02]  /*11170*/  ISETP.GE.U32.AND P0, PT, R6, 0x7fffff68, PT ;  /* 0x7fffff680600780c */ /* 0x000fe40003f06070 */
[----:B-1----:R-:W-:Y:S01]  /*11180*/  IMAD.WIDE R8, R2, 0x4, R196 ;  /* 0x0000000402087825 */ /* 0x002fe200078e02c4 */
[----:B------:R-:W-:Y:S03]  /*11190*/  STL.64 [R1+0x738], R48 ;  /* 0x0007383001007387 */ /* 0x000fe60000100a00 */
[----:B------:R-:W-:Y:S01]  /*111a0*/  VIADD R6, R14, 0xffffffa6 ;  /* 0xffffffa60e067836 */ /* 0x000fe20000000000 */
[----:B------:R-:W-:Y:S01]  /*111b0*/  LDGSTS.E [R10+0x3000c], desc[UR8][R48.64], !P4 ;  /* 0x3000c000300a7fae */ /* 0x000fe2000e121848 */
[----:B------:R-:W1:Y:S01]  /*111c0*/  LDC R14, c[0x0][0x230] ;  /* 0x00008c00ff0e7b82 */ /* 0x000e620000000800 */
[----:B------:R-:W-:-:S02]  /*111d0*/  IMAD.WIDE R4, R2, 0x4, R198 ;  /* 0x0000000402047825 */ /* 0x000fc400078e02c6 */
[----:B------:R-:W-:Y:S04]  /*111e0*/  STL.64 [R1+0x710], R46 ;  /* 0x0007102e01007387 */ /* 0x000fe80000100a00 */
[----:B------:R-:W-:Y:S04]  /*111f0*/  LDGSTS.E [R10+0x3400c], desc[UR8][R46.64], !P4 ;  /* 0x3400c0002e0a7fae */ /* 0x000fe8000e121848 */
[----:B------:R2:W-:Y:S04]  /*11200*/  STL.64 [R1+0x6e8], R8 ;  /* 0x0006e80801007387 */ /* 0x0005e80000100a00 */
[----:B------:R2:W-:Y:S04]  /*11210*/  LDGSTS.E [R10+0x3800c], desc[UR8][R8.64], !P4 ;  /* 0x3800c000080a7fae */ /* 0x0005e8000e121848 */
[----:B------:R2:W-:Y:S04]  /*11220*/  STL.64 [R1+0x6c0], R4 ;  /* 0x0006c00401007387 */ /* 0x0005e80000100a00 */
[----:B------:R2:W-:Y:S01]  /*11230*/  LDGSTS.E [R10+0x3c00c], desc[UR8][R4.64], !P4 ;  /* 0x3c00c000040a7fae */ /* 0x0005e2000e121848 */
[----:B------:R-:W-:Y:S01]  /*11240*/  ISETP.GE.U32.AND P4, PT, R6, 0x7fffff67, PT ;  /* 0x7fffff670600780c */ /* 0x000fe20003f86070 */
[----:B------:R-:W-:-:S02]  /*11250*/  VIADD R6, R7, 0xffffffa5 ;  /* 0xffffffa507067836 */ /* 0x000fc40000000000 */
[----:B------:R-:W1:Y:S01]  /*11260*/  LDC R7, c[0x0][0x230] ;  /* 0x00008c00ff077b82 */ /* 0x000e620000000800 */
[----:B---3--:R-:W-:-:S04]  /*11270*/  IMAD.WIDE R42, R2, 0x4, R42 ;  /* 0x00000004022a7825 */ /* 0x008fc800078e022a */
[C---:B----4-:R-:W-:Y:S01]  /*11280*/  IMAD.WIDE R40, R2.reuse, 0x4, R40 ;  /* 0x0000000402287825 */ /* 0x050fe200078e0228 */
[----:B------:R-:W-:Y:S03]  /*11290*/  STL.64 [R1+0x698], R42 ;  /* 0x0006982a01007387 */ /* 0x000fe60000100a00 */
[C---:B--2---:R-:W-:Y:S01]  /*112a0*/  IMAD.WIDE R8, R2.reuse, 0x4, R44 ;  /* 0x0000000402087825 */ /* 0x044fe200078e022c */
[----:B------:R-:W-:Y:S03]  /*112b0*/  LDGSTS.E [R11+0x20000], desc[UR8][R42.64], !P3 ;  /* 0x200000002a0b7fae */ /* 0x000fe6000d921848 */
[----:B------:R-:W-:Y:S01]  /*112c0*/  IMAD.WIDE R4, R2, 0x4, R234 ;  /* 0x0000000402047825 */ /* 0x000fe200078e02ea */
        /* <DEDUP_REMOVED lines=8> */
[----:B------:R-:W-:-:S05]  /*11350*/  IMAD.WIDE R22, R2, 0x4, R22 ;  /* 0x0000000402167825 */ /* 0x000fca00078e0216 */
[----:B------:R-:W-:Y:S01]  /*11360*/  STL.64 [R1+0x610], R22 ;  /* 0x0006101601007387 */ /* 0x000fe20000100a00 */
[----:B------:R-:W-:-:S03]  /*11370*/  IMAD.WIDE R18, R2, 0x4, R18 ;  /* 0x0000000402127825 */ /* 0x000fc600078e0212 */
[----:B------:R-:W-:Y:S01]  /*11380*/  LDGSTS.E [R11+0x20004], desc[UR8][R22.64], !P2 ;  /* 0x20004000160b7fae */ /* 0x000fe2000d121848 */
[----:B--2---:R-:W-:-:S03]  /*11390*/  IMAD.WIDE R8, R2, 0x4, R236 ;  /* 0x0000000402087825 */ /* 0x004fc600078e02ec */
[----:B------:R2:W-:Y:S01]  /*113a0*/  STL.64 [R1+0x608], R18 ;  /* 0x0006081201007387 */ /* 0x0005e20000100a00 */
[----:B---3--:R-:W-:-:S03]  /*113b0*/  IMAD.WIDE R4, R2, 0x4, R152 ;  /* 0x0000000402047825 */ /* 0x008fc600078e0298 */
[----:B------:R2:W-:Y:S01]  /*113c0*/  LDGSTS.E [R11+0x24004], desc[UR8][R18.64], !P2 ;  /* 0x24004000120b7fae */ /* 0x0005e2000d121848 */
[----:B------:R-:W-:-:S03]  /*113d0*/  IMAD.WIDE R16, R2, 0x4, R250 ;  /* 0x0000000402107825 */ /* 0x000fc600078e02fa */
[----:B------:R3:W-:Y:S04]  /*113e0*/  STL.64 [R1+0x600], R8 ;  /* 0x0006000801007387 */ /* 0x0007e80000100a00 */
[----:B------:R3:W-:Y:S01]  /*113f0*/  LDGSTS.E [R11+0x28004], desc[UR8][R8.64], !P2 ;  /* 0x28004000080b7fae */ /* 0x0007e2000d121848 */
[----:B--2---:R-:W-:-:S03]  /*11400*/  IMAD.WIDE R18, R2, 0x4, R154 ;  /* 0x0000000402127825 */ /* 0x004fc600078e029a */
[----:B------:R2:W-:Y:S04]  /*11410*/  STL.64 [R1+0x5f8], R4 ;  /* 0x0005f80401007387 */ /* 0x0005e80000100a00 */
[----:B------:R2:W-:Y:S01]  /*11420*/  LDGSTS.E [R11+0x2c004], desc[UR8][R4.64], !P2 ;  /* 0x2c004000040b7fae */ /* 0x0005e2000d121848 */
[----:B------:R-:W-:Y:S01]  /*11430*/  ISETP.GE.U32.AND P2, PT, R6, 0x7fffff65, PT ;  /* 0x7fffff650600780c */ /* 0x000fe20003f46070 */
[----:B---3--:R-:W-:Y:S02]  /*11440*/  IMAD.WIDE R8, R2, 0x4, R248 ;  /* 0x0000000402087825 */ /* 0x008fe400078e02f8 */
[----:B------:R3:W-:Y:S02]  /*11450*/  LDGSTS.E [R11+0x20008], desc[UR8][R18.64], !P5 ;  /* 0x20008000120b7fae */ /* 0x0007e4000e921848 */
[----:B------:R-:W-:-:S02]  /*11460*/  VIADD R6, R15, 0xffffff8b ;  /* 0xffffff8b0f067836 */ /* 0x000fc40000000000 */
[----:B------:R4:W-:Y:S01]  /*11470*/  LDGSTS.E [R11+0x24008], desc[UR8][R16.64], !P5 ;  /* 0x24008000100b7fae */ /* 0x0009e2000e921848 */
[C---:B------:R-:W-:Y:S01]  /*11480*/  IMAD.WIDE R22, R2.reuse, 0x4, R200 ;  /* 0x0000000402167825 */ /* 0x040fe200078e02c8 */
[----:B------:R-:W1:Y:S02]  /*11490*/  LDC R15, c[0x0][0x230] ;  /* 0x00008c00ff0f7b82 */ /* 0x000e640000000800 */
[----:B------:R4:W-:Y:S01]  /*114a0*/  LDGSTS.E [R11+0x28008], desc[UR8][R8.64], !P5 ;  /* 0x28008000080b7fae */ /* 0x0009e2000e921848 */
[----:B--2---:R-:W-:-:S03]  /*114b0*/  IMAD.WIDE R4, R2, 0x4, R246 ;  /* 0x0000000402047825 */ /* 0x004fc600078e02f6 */
[----:B------:R3:W-:Y:S04]  /*114c0*/  STL.64 [R1+0x5d8], R18 ;  /* 0x0005d81201007387 */ /* 0x0007e80000100a00 */
[----:B------:R2:W-:Y:S01]  /*114d0*/  LDGSTS.E [R11+0x2c008], desc[UR8][R4.64], !P5 ;  /* 0x2c008000040b7fae */ /* 0x0005e2000e921848 */
[----:B------:R-:W-:-:S03]  /*114e0*/  ISETP.GE.U32.AND P5, PT, R6, 0x7fffff4c, PT ;  /* 0x7fffff4c0600780c */ /* 0x000fc60003fa6070 */
[----:B------:R4:W-:Y:S01]  /*114f0*/  STL.64 [R1+0x5c0], R16 ;  /* 0x0005c01001007387 */ /* 0x0009e20000100a00 */
[----:B---3--:R-:W-:-:S03]  /*11500*/  IMAD.WIDE R18, R2, 0x4, R244 ;  /* 0x0000000402127825 */ /* 0x008fc600078e02f4 */
[----:B------:R3:W-:Y:S04]  /*11510*/  STL.64 [R1+0x598], R8 ;  /* 0x0005980801007387 */ /* 0x0007e80000100a00 */
[----:B------:R2:W-:Y:S01]  /*11520*/  STL.64 [R1+0x570], R4 ;  /* 0x0005700401007387 */ /* 0x0005e20000100a00 */
[----:B----4-:R-:W-:-:S03]  /*11530*/  IMAD.WIDE R16, R2, 0x4, R242 ;  /* 0x0000000402107825 */ /* 0x010fc600078e02f2 */
[----:B------:R4:W-:Y:S01]  /*11540*/  STL.64 [R1+0x548], R18 ;  /* 0x0005481201007387 */ /* 0x0009e20000100a00 */
[----:B---3--:R-:W-:-:S03]  /*11550*/  IMAD.WIDE R8, R2, 0x4, R240 ;  /* 0x0000000402087825 */ /* 0x008fc600078e02f0 */
[----:B------:R4:W-:Y:S01]  /*11560*/  LDGSTS.E [R11+0x2000c], desc[UR8][R18.64], !P6 ;  /* 0x2000c000120b7fae */ /* 0x0009e2000f121848 */
[----:B--2---:R-:W-:-:S03]  /*11570*/  IMAD.WIDE R4, R2, 0x4, R238 ;  /* 0x0000000402047825 */ /* 0x004fc600078e02ee */
[----:B------:R2:W-:Y:S04]  /*11580*/  STL.64 [R1+0x520], R16 ;  /* 0x0005201001007387 */ /* 0x0005e80000100a00 */
[----:B------:R2:W-:Y:S04]  /*11590*/  LDGSTS.E [R11+0x2400c], desc[UR8][R16.64], !P6 ;  /* 0x2400c000100b7fae */ /* 0x0005e8000f121848 */
[----:B------:R3:W-:Y:S01]  /*115a0*/  STL.64 [R1+0x4f8], R8 ;  /* 0x0004f80801007387 */ /* 0x0007e20000100a00 */
[----:B----4-:R-:W-:-:S03]  /*115b0*/  IMAD.WIDE R18, R2, 0x4, R202 ;  /* 0x0000000402127825 */ /* 0x010fc600078e02ca */
[----:B------:R3:W-:Y:S04]  /*115c0*/  LDGSTS.E [R11+0x2800c], desc[UR8][R8.64], !P6 ;  /* 0x2800c000080b7fae */ /* 0x0007e8000f121848 */
[----:B------:R4:W-:Y:S01]  /*115d0*/  STL.64 [R1+0x4d0], R4 ;  /* 0x0004d00401007387 */ /* 0x0009e20000100a00 */
[----:B-1----:R-:W-:Y:S01]  /*115e0*/  VIADD R6, R14, 0xffffff8a ;  /* 0xffffff8a0e067836 */ /* 0x002fe20000000000 */
[----:B--2---:R-:W1:Y:S02]  /*115f0*/  LDC R16, c[0x0][0x230] ;  /* 0x00008c00ff107b82 */ /* 0x004e640000000800 */
[----:B------:R4:W-:Y:S01]  /*11600*/  LDGSTS.E [R11+0x2c00c], desc[UR8][R4.64], !P6 ;  /* 0x2c00c000040b7fae */ /* 0x0009e2000f121848 */
[----:B---3--:R-:W-:-:S03]  /*11610*/  IMAD.WIDE R8, R2, 0x4, R204 ;  /* 0x0000000402087825 */ /* 0x008fc600078e02cc */
[----:B------:R2:W-:Y:S02]  /*11620*/  STL.64 [R1+0x4a8], R22 ;  /* 0x0004a81601007387 */ /* 0x0005e40000100a00 */
[----:B------:R-:W3:Y:S02]  /*11630*/  LDC R14, c[0x0][0x230] ;  /* 0x00008c00ff0e7b82 */ /* 0x000ee40000000800 */
[----:B------:R2:W-:Y:S01]  /*11640*/  LDGSTS.E [R11+0x30000], desc[UR8][R22.64], !P5 ;  /* 0x30000000160b7fae */ /* 0x0005e2000e921848 */
[----:B----4-:R-:W-:-:S03]  /*11650*/  IMAD.WIDE R4, R2, 0x4, R206 ;  /* 0x0000000402047825 */ /* 0x010fc600078e02ce */
[----:B------:R4:W-:Y:S04]  /*11660*/  STL.64 [R1+0x480], R18 ;  /* 0x0004801201007387 */ /* 0x0009e80000100a00 */
[----:B------:R4:W-:Y:S01]  /*11670*/  LDGSTS.E [R11+0x34000], desc[UR8][R18.64], !P5 ;  /* 0x34000000120b7fae */ /* 0x0009e2000e921848 */
[----:B--2---:R-:W-:-:S03]  /*11680*/  IMAD.WIDE R22, R2, 0x4, R208 ;  /* 0x0000000402167825 */ /* 0x004fc600078e02d0 */
[----:B------:R2:W-:Y:S04]  /*11690*/  STL.64 [R1+0x458], R8 ;  /* 0x0004580801007387 */ /* 0x0005e80000100a00 */
[----:B------:R2:W-:Y:S01]  /*116a0*/  LDGSTS.E [R11+0x38000], desc[UR8][R8.64], !P5 ;  /* 0x38000000080b7fae */ /* 0x0005e2000e921848 */
[----:B----4-:R-:W-:-:S03]  /*116b0*/  IMAD.WIDE R18, R2, 0x4, R210 ;  /* 0x0000000402127825 */ /* 0x010fc600078e02d2 */
[----:B------:R4:W-:Y:S04]  /*116c0*/  STL.64 [R1+0x430], R4 ;  /* 0x0004300401007387 */ /* 0x0009e80000100a00 */
[----:B------:R4:W-:Y:S01]  /*116d0*/  LDGSTS.E [R11+0x3c000], desc[UR8][R4.64], !P5 ;  /* 0x3c000000040b7fae */ /* 0x0009e2000e921848 */
[----:B--2---:R-:W-:-:S03]  /*116e0*/  IMAD.WIDE R8, R2, 0x4, R212 ;  /* 0x0000000402087825 */ /* 0x004fc600078e02d4 */
[----:B------:R2:W-:Y:S04]  /*116f0*/  STL.64 [R1+0x408], R22 ;  /* 0x0004081601007387 */ /* 0x0005e80000100a00 */
[----:B------:R1:W-:Y:S01]  /*11700*/  STL.64 [R1+0x3e0], R18 ;  /* 0x0003e01201007387 */ /* 0x0003e20000100a00 */
[----:B----4-:R-:W-:-:S03]  /*11710*/  IMAD.WIDE R4, R2, 0x4, R214 ;  /* 0x0000000402047825 */ /* 0x010fc600078e02d6 */
[----:B------:R4:W-:Y:S04]  /*11720*/  STL.64 [R1+0x2a0], R8 ;  /* 0x0002a00801007387 */ /* 0x0009e80000100a00 */
[----:B------:R3:W-:Y:S04]  /*11730*/  STL.64 [R1+0x298], R4 ;  /* 0x0002980401007387 */ /* 0x0007e80000100a00 */
[----:B------:R-:W3:Y:S04]  /*11740*/  LDL.LU.64 R44, [R1+0x2c0] ;  /* 0x0002c000012c7983 */ /* 0x000ee80000300a00 */
[----:B------:R-:W3:Y:S04]  /*11750*/  LDL.LU.64 R42, [R1+0x2e0] ;  /* 0x0002e000012a7983 */ /* 0x000ee80000300a00 */
[----:B------:R-:W3:Y:S04]  /*11760*/  LDL.LU.64 R40, [R1+0x300] ;  /* 0x0003000001287983 */ /* 0x000ee80000300a00 */
[----:B------:R-:W3:Y:S01]  /*11770*/  LDL.LU.64 R154, [R1+0x320] ;  /* 0x00032000019a7983 */ /* 0x000ee20000300a00 */
[----:B------:R-:W-:Y:S01]  /*11780*/  ISETP.GE.U32.AND P6, PT, R6, 0x7fffff4b, PT ;  /* 0x7fffff4b0600780c */ /* 0x000fe20003fc6070 */
[----:B------:R-:W-:-:S02]  /*11790*/  VIADD R6, R7, 0xffffff89 ;  /* 0xffffff8907067836 */ /* 0x000fc40000000000 */
[----:B------:R-:W-:Y:S01]  /*117a0*/  IMAD.WIDE R46, R2, 0x4, R224 ;  /* 0x00000004022e7825 */ /* 0x000fe200078e02e0 */
[----:B------:R-:W3:Y:S02]  /*117b0*/  LDC R7, c[0x0][0x230] ;  /* 0x00008c00ff077b82 */ /* 0x000ee40000000800 */
[----:B------:R-:W-:Y:S01]  /*117c0*/  ISETP.GE.U32.AND P5, PT, R6, 0x7fffff4a, PT ;  /* 0x7fffff4a0600780c */ /* 0x000fe20003fa6070 */
[----:B------:R-:W-:-:S05]  /*117d0*/  VIADD R6, R15, 0xffffff88 ;  /* 0xffffff880f067836 */ /* 0x000fca0000000000 */
[----:B------:R-:W3:Y:S01]  /*117e0*/  LDC R15, c[0x0][0x230] ;  /* 0x00008c00ff0f7b82 */ /* 0x000ee20000000800 */
[----:B------:R2:W-:Y:S04]  /*117f0*/  LDGSTS.E [R11+0x30004], desc[UR8][R22.64], !P6 ;  /* 0x30004000160b7fae */ /* 0x0005e8000f121848 */
[----:B------:R1:W-:Y:S04]  /*11800*/  LDGSTS.E [R11+0x34004], desc[UR8][R18.64], !P6 ;  /* 0x34004000120b7fae */ /* 0x0003e8000f121848 */
[----:B------:R4:W-:Y:S01]  /*11810*/  LDGSTS.E [R11+0x38004], desc[UR8][R8.64], !P6 ;  /* 0x38004000080b7fae */ /* 0x0009e2000f121848 */
[----:B--2---:R-:W-:-:S03]  /*11820*/  IMAD.WIDE R22, R2, 0x4, R216 ;  /* 0x0000000402167825 */ /* 0x004fc600078e02d8 */
[----:B------:R3:W-:Y:S01]  /*11830*/  LDGSTS.E [R11+0x3c004], desc[UR8][R4.64], !P6 ;  /* 0x3c004000040b7fae */ /* 0x0007e2000f121848 */
[----:B------:R-:W-:Y:S01]  /*11840*/  ISETP.GE.U32.AND P6, PT, R6, 0x7fffff49, PT ;  /* 0x7fffff490600780c */ /* 0x000fe20003fc6070 */
[C---:B-1----:R-:W-:Y:S02]  /*11850*/  IMAD.WIDE R18, R2.reuse, 0x4, R218 ;  /* 0x0000000402127825 */ /* 0x042fe400078e02da */
[----:B------:R-:W-:Y:S02]  /*11860*/  STL.64 [R1+0x290], R22 ;  /* 0x0002901601007387 */ /* 0x000fe40000100a00 */
[C---:B----4-:R-:W-:Y:S02]  /*11870*/  IMAD.WIDE R8, R2.reuse, 0x4, R220 ;  /* 0x0000000402087825 */ /* 0x050fe400078e02dc */
[----:B------:R-:W-:Y:S02]  /*11880*/  STL.64 [R1+0x288], R18 ;  /* 0x0002881201007387 */ /* 0x000fe40000100a00 */
[----:B---3--:R-:W-:-:S02]  /*11890*/  IMAD.WIDE R4, R2, 0x4, R222 ;  /* 0x0000000402047825 */ /* 0x008fc400078e02de */
[----:B------:R1:W-:Y:S02]  /*118a0*/  STL.64 [R1+0x280], R8 ;  /* 0x0002800801007387 */ /* 0x0003e40000100a00 */
[----:B------:R-:W-:Y:S02]  /*118b0*/  VIADD R6, R16, 0xffffffa3 ;  /* 0xffffffa310067836 */ /* 0x000fe40000000000 */
[----:B------:R-:W-:Y:S01]  /*118c0*/  LDGSTS.E [R11+0x30008], desc[UR8][R22.64], !P5 ;  /* 0x30008000160b7fae */ /* 0x000fe2000e921848 */
[----:B------:R-:W-:-:S03]  /*118d0*/  IMAD.WIDE R16, R2, 0x4, R226 ;  /* 0x0000000402107825 */ /* 0x000fc600078e02e2 */
[----:B------:R2:W-:Y:S04]  /*118e0*/  STL.64 [R1+0x278], R4 ;  /* 0x0002780401007387 */ /* 0x0005e80000100a00 */
[----:B------:R-:W-:Y:S04]  /*118f0*/  LDGSTS.E [R11+0x34008], desc[UR8][R18.64], !P5 ;  /* 0x34008000120b7fae */ /* 0x000fe8000e921848 */
[----:B------:R-:W3:Y:S04]  /*11900*/  LDL.LU.64 R234, [R1+0x340] ;  /* 0x0003400001ea7983 */ /* 0x000ee80000300a00 */
[----:B------:R1:W-:Y:S04]  /*11910*/  LDGSTS.E [R11+0x38008], desc[UR8][R8.64], !P5 ;  /* 0x38008000080b7fae */ /* 0x0003e8000e921848 */
[----:B------:R2:W-:Y:S04]  /*11920*/  LDGSTS.E [R11+0x3c008], desc[UR8][R4.64], !P5 ;  /* 0x3c008000040b7fae */ /* 0x0005e8000e921848 */
[----:B------:R-:W4:Y:S01]  /*11930*/  LDL.LU.64 R236, [R1+0x360] ;  /* 0x0003600001ec7983 */ /* 0x000f220000300a00 */
[----:B-1----:R-:W-:-:S03]  /*11940*/  IMAD.WIDE R8, R2, 0x4, R228 ;  /* 0x0000000402087825 */ /* 0x002fc600078e02e4 */
[----:B------:R-:W4:Y:S01]  /*11950*/  LDL.LU.64 R18, [R1+0x380] ;  /* 0x0003800001127983 */ /* 0x000f220000300a00 */
[----:B--2---:R-:W-:-:S03]  /*11960*/  IMAD.WIDE R4, R2, 0x4, R230 ;  /* 0x0000000402047825 */ /* 0x004fc600078e02e6 */
[----:B------:R-:W2:Y:S04]  /*11970*/  LDL.LU.64 R22, [R1+0x3a8] ;  /* 0x0003a80001167983 */ /* 0x000ea80000300a00 */
[----:B------:R-:W-:Y:S04]  /*11980*/  STL.64 [R1+0x270], R46 ;  /* 0x0002702e01007387 */ /* 0x000fe80000100a00 */
[----:B------:R1:W-:Y:S04]  /*11990*/  STL.64 [R1+0x268], R16 ;  /* 0x0002681001007387 */ /* 0x0003e80000100a00 */
[----:B------:R-:W-:Y:S04]  /*119a0*/  LDGSTS.E [R11+0x3000c], desc[UR8][R46.64], !P6 ;  /* 0x3000c0002e0b7fae */ /* 0x000fe8000f121848 */
[----:B------:R-:W-:Y:S04]  /*119b0*/  STL.64 [R1+0x260], R8 ;  /* 0x0002600801007387 */ /* 0x000fe80000100a00 */
[----:B------:R1:W-:Y:S04]  /*119c0*/  LDGSTS.E [R11+0x3400c], desc[UR8][R16.64], !P6 ;  /* 0x3400c000100b7fae */ /* 0x0003e8000f121848 */
[----:B------:R-:W-:Y:S04]  /*119d0*/  STL.64 [R1+0x158], R4 ;  /* 0x0001580401007387 */ /* 0x000fe80000100a00 */
[----:B------:R-:W-:Y:S04]  /*119e0*/  LDGSTS.E [R11+0x3800c], desc[UR8][R8.64], !P6 ;  /* 0x3800c000080b7fae */ /* 0x000fe8000f121848 */
[----:B------:R-:W2:Y:S04]  /*119f0*/  LDL.LU.64 R152, [R1+0x3c8] ;  /* 0x0003c80001987983 */ /* 0x000ea80000300a00 */
[----:B------:R1:W-:Y:S04]  /*11a00*/  LDGSTS.E [R11+0x3c00c], desc[UR8][R4.64], !P6 ;  /* 0x3c00c000040b7fae */ /* 0x0003e8000f121848 */
[----:B------:R1:W-:Y:S02]  /*11a10*/  STL.64 [R1+0x1c08], R10 ;  /* 0x001c080a01007387 */ /* 0x0003e40000100a00 */
[----:B-1----:R-:W-:-:S04]  /*11a20*/  IMAD.WIDE R16, R2, 0x4, R44 ;  /* 0x0000000402107825 */ /* 0x002fc800078e022c */
[C---:B------:R-:W-:Y:S01]  /*11a30*/  IMAD.WIDE R10, R2.reuse, 0x4, R42 ;  /* 0x00000004020a7825 */ /* 0x040fe200078e022a */
[----:B------:R3:W-:Y:S03]  /*11a40*/  STL.64 [R1+0x258], R16 ;  /* 0x0002581001007387 */ /* 0x0007e60000100a00 */
[C---:B------:R-:W-:Y:S01]  /*11a50*/  IMAD.WIDE R8, R2.reuse, 0x4, R40 ;  /* 0x0000000402087825 */ /* 0x040fe200078e0228 */
[----:B------:R-:W2:Y:S03]  /*11a60*/  LDL.LU.64 R48, [R1+0x3f0] ;  /* 0x0003f00001307983 */ /* 0x000ea60000300a00 */
[C---:B------:R-:W-:Y:S01]  /*11a70*/  IMAD.WIDE R4, R2.reuse, 0x4, R154 ;  /* 0x0000000402047825 */ /* 0x040fe200078e029a */
[----:B------:R4:W-:Y:S04]  /*11a80*/  STL.64 [R1+0x250], R10 ;  /* 0x0002500a01007387 */ /* 0x0009e80000100a00 */
[----:B------:R-:W2:Y:S04]  /*11a90*/  LDL.LU.64 R46, [R1+0x418] ;  /* 0x00041800012e7983 */ /* 0x000ea80000300a00 */
[----:B------:R1:W-:Y:S04]  /*11aa0*/  STL.64 [R1+0x248], R8 ;  /* 0x0002480801007387 */ /* 0x0003e80000100a00 */
[----:B------:R-:W2:Y:S04]  /*11ab0*/  LDL.LU.64 R42, [R1+0x440] ;  /* 0x00044000012a7983 */ /* 0x000ea80000300a00 */
[----:B------:R2:W-:Y:S04]  /*11ac0*/  STL.64 [R1+0x240], R4 ;  /* 0x0002400401007387 */ /* 0x0005e80000100a00 */
[----:B------:R-:W2:Y:S04]  /*11ad0*/  LDL.LU.64 R40, [R1+0x468] ;  /* 0x0004680001287983 */ /* 0x000ea80000300a00 */
[----:B------:R-:W2:Y:S04]  /*11ae0*/  LDL.LU.64 R154, [R1+0x490] ;  /* 0x00049000019a7983 */ /* 0x000ea80000300a00 */
[----:B------:R3:W-:Y:S04]  /*11af0*/  LDGSTS.E [R12+0x20000], desc[UR8][R16.64], !P0 ;  /* 0x20000000100c7fae */ /* 0x0007e8000c121848 */
[----:B------:R4:W-:Y:S04]  /*11b00*/  LDGSTS.E [R12+0x24000], desc[UR8][R10.64], !P0 ;  /* 0x240000000a0c7fae */ /* 0x0009e8000c121848 */
[----:B------:R1:W-:Y:S04]  /*11b10*/  LDGSTS.E [R12+0x28000], desc[UR8][R8.64], !P0 ;  /* 0x28000000080c7fae */ /* 0x0003e8000c121848 */
[----:B------:R2:W-:Y:S01]  /*11b20*/  LDGSTS.E [R12+0x2c000], desc[UR8][R4.64], !P0 ;  /* 0x2c000000040c7fae */ /* 0x0005e2000c121848 */
[----:B---3--:R-:W-:-:S05]  /*11b30*/  IMAD.WIDE R16, R2, 0x4, R234 ;  /* 0x0000000402107825 */ /* 0x008fca00078e02ea */
[----:B------:R3:W-:Y:S04]  /*11b40*/  STL.64 [R1+0x238], R16 ;  /* 0x0002381001007387 */ /* 0x0007e80000100a00 */
[----:B------:R-:W3:Y:S01]  /*11b50*/  LDL.LU.64 R234, [R1+0x4b8] ;  /* 0x0004b80001ea7983 */ /* 0x000ee20000300a00 */
[----:B----4-:R-:W-:-:S03]  /*11b60*/  IMAD.WIDE R10, R2, 0x4, R236 ;  /* 0x00000004020a7825 */ /* 0x010fc600078e02ec */
[----:B------:R3:W-:Y:S04]  /*11b70*/  LDGSTS.E [R12+0x20004], desc[UR8][R16.64], !P4 ;  /* 0x20004000100c7fae */ /* 0x0007e8000e121848 */
[----:B------:R4:W-:Y:S01]  /*11b80*/  STL.64 [R1+0x230], R10 ;  /* 0x0002300a01007387 */ /* 0x0009e20000100a00 */
[----:B-1----:R-:W-:-:S03]  /*11b90*/  IMAD.WIDE R8, R2, 0x4, R18 ;  /* 0x0000000402087825 */ /* 0x002fc600078e0212 */
[----:B------:R-:W4:Y:S01]  /*11ba0*/  LDL.LU.64 R236, [R1+0x4e0] ;  /* 0x0004e00001ec7983 */ /* 0x000f220000300a00 */
[----:B--2---:R-:W-:-:S03]  /*11bb0*/  IMAD.WIDE R4, R2, 0x4, R22 ;  /* 0x0000000402047825 */ /* 0x004fc600078e0216 */
[----:B------:R1:W-:Y:S04]  /*11bc0*/  STL.64 [R1+0x228], R8 ;  /* 0x0002280801007387 */ /* 0x0003e80000100a00 */
[----:B------:R2:W-:Y:S04]  /*11bd0*/  STL.64 [R1+0x220], R4 ;  /* 0x0002200401007387 */ /* 0x0005e80000100a00 */
[----:B------:R4:W-:Y:S04]  /*11be0*/  LDGSTS.E [R12+0x24004], desc[UR8][R10.64], !P4 ;  /* 0x240040000a0c7fae */ /* 0x0009e8000e121848 */
[----:B------:R1:W-:Y:S04]  /*11bf0*/  LDGSTS.E [R12+0x28004], desc[UR8][R8.64], !P4 ;  /* 0x28004000080c7fae */ /* 0x0003e8000e121848 */
[----:B------:R-:W2:Y:S04]  /*11c00*/  LDL.LU.64 R44, [R1+0x508] ;  /* 0x00050800012c7983 */ /* 0x000ea80000300a00 */
[----:B------:R2:W-:Y:S04]  /*11c10*/  LDGSTS.E [R12+0x2c004], desc[UR8][R4.64], !P4 ;  /* 0x2c004000040c7fae */ /* 0x0005e8000e121848 */
[----:B------:R-:W2:Y:S01]  /*11c20*/  LDL.LU.64 R18, [R1+0x530] ;  /* 0x0005300001127983 */ /* 0x000ea20000300a00 */
[----:B---3--:R-:W-:-:S03]  /*11c30*/  IMAD.WIDE R16, R2, 0x4, R152 ;  /* 0x0000000402107825 */ /* 0x008fc600078e0298 */
[----:B------:R-:W3:Y:S04]  /*11c40*/  LDL.LU.64 R22, [R1+0x558] ;  /* 0x0005580001167983 */ /* 0x000ee80000300a00 */
[----:B------:R2:W-:Y:S04]  /*11c50*/  STL.64 [R1+0x218], R16 ;  /* 0x0002181001007387 */ /* 0x0005e80000100a00 */
[----:B------:R-:W3:Y:S04]  /*11c60*/  LDL.LU.64 R152, [R1+0x580] ;  /* 0x0005800001987983 */ /* 0x000ee80000300a00 */
[----:B------:R2:W-:Y:S01]  /*11c70*/  LDGSTS.E [R12+0x20008], desc[UR8][R16.64], !P3 ;  /* 0x20008000100c7fae */ /* 0x0005e2000d921848 */
[----:B----4-:R-:W-:-:S04]  /*11c80*/  IMAD.WIDE R10, R2, 0x4, R48 ;  /* 0x00000004020a7825 */ /* 0x010fc800078e0230 */
[C---:B-1----:R-:W-:Y:S01]  /*11c90*/  IMAD.WIDE R8, R2.reuse, 0x4, R46 ;  /* 0x0000000402087825 */ /* 0x042fe200078e022e */
[----:B------:R1:W-:Y:S03]  /*11ca0*/  STL.64 [R1+0x210], R10 ;  /* 0x0002100a01007387 */ /* 0x0003e60000100a00 */
[C---:B--2---:R-:W-:Y:S01]  /*11cb0*/  IMAD.WIDE R4, R2.reuse, 0x4, R42 ;  /* 0x0000000402047825 */ /* 0x044fe200078e022a */
[----:B------:R2:W-:Y:S04]  /*11cc0*/  STL.64 [R1+0x208], R8 ;  /* 0x0002080801007387 */ /* 0x0005e80000100a00 */
[----:B------:R4:W-:Y:S01]  /*11cd0*/  STL.64 [R1+0x200], R4 ;  /* 0x0002000401007387 */ /* 0x0009e20000100a00 */
[----:B------:R-:W-:-:S03]  /*11ce0*/  IMAD.WIDE R16, R2, 0x4, R40 ;  /* 0x0000000402107825 */ /* 0x000fc600078e0228 */
[----:B------:R-:W3:Y:S04]  /*11cf0*/  LDL.LU.64 R48, [R1+0x5a8] ;  /* 0x0005a80001307983 */ /* 0x000ee80000300a00 */
[----:B------:R1:W-:Y:S04]  /*11d00*/  LDGSTS.E [R12+0x24008], desc[UR8][R10.64], !P3 ;  /* 0x240080000a0c7fae */ /* 0x0003e8000d921848 */
[----:B------:R-:W3:Y:S04]  /*11d10*/  LDL.LU.64 R42, [R1+0x630] ;  /* 0x00063000012a7983 */ /* 0x000ee80000300a00 */
[----:B------:R4:W-:Y:S01]  /*11d20*/  STL.64 [R1+0x1f8], R16 ;  /* 0x0001f81001007387 */ /* 0x0009e20000100a00 */
[----:B-1----:R-:W-:-:S03]  /*11d30*/  IMAD.WIDE R10, R2, 0x4, R154 ;  /* 0x00000004020a7825 */ /* 0x002fc600078e029a */
[----:B------:R-:W3:Y:S04]  /*11d40*/  LDL.LU.64 R40, [R1+0x658] ;  /* 0x0006580001287983 */ /* 0x000ee80000300a00 */
[----:B------:R1:W-:Y:S04]  /*11d50*/  STL.64 [R1+0x1f0], R10 ;  /* 0x0001f00a01007387 */ /* 0x0003e80000100a00 */
[----:B------:R-:W3:Y:S01]  /*11d60*/  LDL.LU.64 R154, [R1+0x680] ;  /* 0x00068000019a7983 */ /* 0x000ee20000300a00 */
[----:B------:R-:W-:Y:S01]  /*11d70*/  ISETP.GE.U32.AND P5, PT, R6, 0x7fffff64, PT ;  /* 0x7fffff640600780c */ /* 0x000fe20003fa6070 */
[----:B------:R-:W-:-:S02]  /*11d80*/  VIADD R6, R7, 0xffffffa2 ;  /* 0xffffffa207067836 */ /* 0x000fc40000000000 */
[----:B------:R-:W1:Y:S01]  /*11d90*/  LDC R7, c[0x0][0x230] ;  /* 0x00008c00ff077b82 */ /* 0x000e620000000800 */
[----:B------:R2:W-:Y:S02]  /*11da0*/  LDGSTS.E [R12+0x28008], desc[UR8][R8.64], !P3 ;  /* 0x28008000080c7fae */ /* 0x0005e4000d921848 */
[----:B------:R-:W-:Y:S01]  /*11db0*/  ISETP.GE.U32.AND P6, PT, R6, 0x7fffff63, PT ;  /* 0x7fffff630600780c */ /* 0x000fe20003fc6070 */
[----:B------:R-:W-:Y:S01]  /*11dc0*/  VIADD R6, R14, 0xffffffa1 ;  /* 0xffffffa10e067836 */ /* 0x000fe20000000000 */
[----:B------:R4:W-:Y:S03]  /*11dd0*/  LDGSTS.E [R12+0x2c008], desc[UR8][R4.64], !P3 ;  /* 0x2c008000040c7fae */ /* 0x0009e6000d921848 */
[----:B------:R-:W3:Y:S01]  /*11de0*/  LDC R14, c[0x0][0x230] ;  /* 0x00008c00ff0e7b82 */ /* 0x000ee20000000800 */
[----:B------:R-:W-:Y:S01]  /*11df0*/  ISETP.GE.U32.AND P0, PT, R6, 0x7fffff62, PT ;  /* 0x7fffff620600780c */ /* 0x000fe20003f06070 */
[----:B------:R-:W-:Y:S01]  /*11e00*/  VIADD R6, R15, 0xffffffa0 ;  /* 0xffffffa00f067836 */ /* 0x000fe20000000000 */
[----:B------:R4:W-:Y:S01]  /*11e10*/  LDGSTS.E [R12+0x2000c], desc[UR8][R16.64], !P2 ;  /* 0x2000c000100c7fae */ /* 0x0009e2000d121848 */
[----:B--2---:R-:W-:-:S03]  /*11e20*/  IMAD.WIDE R8, R2, 0x4, R234 ;  /* 0x0000000402087825 */ /* 0x004fc600078e02ea */
[----:B------:R-:W-:Y:S01]  /*11e30*/  ISETP.GE.U32.AND P4, PT, R6, 0x7fffff61, PT ;  /* 0x7fffff610600780c */ /* 0x000fe20003f86070 */
[----:B------:R2:W-:Y:S01]  /*11e40*/  LDGSTS.E [R12+0x2400c], desc[UR8][R10.64], !P2 ;  /* 0x2400c0000a0c7fae */ /* 0x0005e2000d121848 */
[----:B------:R-:W3:Y:S03]  /*11e50*/  LDC R15, c[0x0][0x230] ;  /* 0x00008c00ff0f7b82 */ /* 0x000ee60000000800 */
[----:B------:R3:W-:Y:S01]  /*11e60*/  STL.64 [R1+0x1e8], R8 ;  /* 0x0001e80801007387 */ /* 0x0007e20000100a00 */
[----:B-1----:R-:W-:-:S03]  /*11e70*/  VIADD R6, R7, 0xffffff87 ;  /* 0xffffff8707067836 */ /* 0x002fc60000000000 */
[----:B------:R3:W-:Y:S01]  /*11e80*/  LDGSTS.E [R12+0x2800c], desc[UR8][R8.64], !P2 ;  /* 0x2800c000080c7fae */ /* 0x0007e2000d121848 */
[----:B----4-:R-:W-:Y:S01]  /*11e90*/  IMAD.WIDE R4, R2, 0x4, R236 ;  /* 0x0000000402047825 */ /* 0x010fe200078e02ec */
[----:B------:R-:W1:Y:S01]  /*11ea0*/  LDC R7, c[0x0][0x230] ;  /* 0x00008c00ff077b82 */ /* 0x000e620000000800 */
[----:B------:R-:W-:-:S03]  /*11eb0*/  ISETP.GE.U32.AND P3, PT, R6, 0x7fffff48, PT ;  /* 0x7fffff480600780c */ /* 0x000fc60003f66070 */
[----:B------:R4:W-:Y:S04]  /*11ec0*/  STL.64 [R1+0x1e0], R4 ;  /* 0x0001e00401007387 */ /* 0x0009e80000100a00 */
[----:B------:R-:W4:Y:S04]  /*11ed0*/  LDL.LU.64 R234, [R1+0x6a8] ;  /* 0x0006a80001ea7983 */ /* 0x000f280000300a00 */
[----:B------:R-:W4:Y:S04]  /*11ee0*/  LDL.LU.64 R236, [R1+0x6d0] ;  /* 0x0006d00001ec7983 */ /* 0x000f280000300a00 */
[----:B------:R4:W-:Y:S01]  /*11ef0*/  LDGSTS.E [R12+0x2c00c], desc[UR8][R4.64], !P2 ;  /* 0x2c00c000040c7fae */ /* 0x0009e2000d121848 */
[----:B------:R-:W-:-:S05]  /*11f00*/  IMAD.WIDE R16, R2, 0x4, R44 ;  /* 0x0000000402107825 */ /* 0x000fca00078e022c */
[----:B------:R1:W-:Y:S01]  /*11f10*/  STL.64 [R1+0x150], R16 ;  /* 0x0001501001007387 */ /* 0x0003e20000100a00 */
[----:B--2---:R-:W-:-:S03]  /*11f20*/  IMAD.WIDE R10, R2, 0x4, R18 ;  /* 0x00000004020a7825 */ /* 0x004fc600078e0212 */
[----:B------:R-:W2:Y:S01]  /*11f30*/  LDL.LU.64 R46, [R1+0x6f8] ;  /* 0x0006f800012e7983 */ /* 0x000ea20000300a00 */
[----:B---3--:R-:W-:-:S03]  /*11f40*/  IMAD.WIDE R8, R2, 0x4, R22 ;  /* 0x0000000402087825 */ /* 0x008fc600078e0216 */
[----:B------:R3:W-:Y:S04]  /*11f50*/  STL.64 [R1+0x148], R10 ;  /* 0x0001480a01007387 */ /* 0x0007e80000100a00 */
[----:B------:R-:W2:Y:S01]  /*11f60*/  LDL.LU.64 R44, [R1+0x720] ;  /* 0x00072000012c7983 */ /* 0x000ea20000300a00 */
[----:B----4-:R-:W-:-:S03]  /*11f70*/  IMAD.WIDE R4, R2, 0x4, R152 ;  /* 0x0000000402047825 */ /* 0x010fc600078e0298 */
[----:B------:R1:W-:Y:S04]  /*11f80*/  LDGSTS.E [R12+0x30000], desc[UR8][R16.64], !P3 ;  /* 0x30000000100c7fae */ /* 0x0003e8000d921848 */
[----:B------:R4:W-:Y:S04]  /*11f90*/  STL.64 [R1+0x140], R8 ;  /* 0x0001400801007387 */ /* 0x0009e80000100a00 */
[----:B------:R3:W-:Y:S04]  /*11fa0*/  LDGSTS.E [R12+0x34000], desc[UR8][R10.64], !P3 ;  /* 0x340000000a0c7fae */ /* 0x0007e8000d921848 */
[----:B------:R4:W-:Y:S04]  /*11fb0*/  STL.64 [R1+0x138], R4 ;  /* 0x0001380401007387 */ /* 0x0009e80000100a00 */
[----:B------:R4:W-:Y:S04]  /*11fc0*/  LDGSTS.E [R12+0x38000], desc[UR8][R8.64], !P3 ;  /* 0x38000000080c7fae */ /* 0x0009e8000d921848 */
[----:B------:R-:W2:Y:S04]  /*11fd0*/  LDL.LU.64 R18, [R1+0x750] ;  /* 0x0007500001127983 */ /* 0x000ea80000300a00 */
[----:B------:R-:W2:Y:S04]  /*11fe0*/  LDL.LU.64 R22, [R1+0x770] ;  /* 0x0007700001167983 */ /* 0x000ea80000300a00 */
[----:B------:R-:W2:Y:S04]  /*11ff0*/  LDL.LU.64 R152, [R1+0x788] ;  /* 0x0007880001987983 */ /* 0x000ea80000300a00 */
[----:B------:R4:W-:Y:S01]  /*12000*/  LDGSTS.E [R12+0x3c000], desc[UR8][R4.64], !P3 ;  /* 0x3c000000040c7fae */ /* 0x0009e2000d921848 */
[----:B-1----:R-:W-:-:S04]  /*12010*/  IMAD.WIDE R16, R2, 0x4, R48 ;  /* 0x0000000402107825 */ /* 0x002fc800078e0230 */
[C---:B---3--:R-:W-:Y:S01]  /*12020*/  IMAD.WIDE R10, R2.reuse, 0x4, R42 ;  /* 0x00000004020a7825 */ /* 0x048fe200078e022a */
[----:B------:R1:W-:Y:S04]  /*12030*/  STL.64 [R1+0x130], R16 ;  /* 0x0001301001007387 */ /* 0x0003e80000100a00 */
[----:B------:R3:W-:Y:S01]  /*12040*/  STL.64 [R1+0x128], R10 ;  /* 0x0001280a01007387 */ /* 0x0007e20000100a00 */
[----:B----4-:R-:W-:-:S05]  /*12050*/  IMAD.WIDE R8, R2, 0x4, R40 ;  /* 0x0000000402087825 */ /* 0x010fca00078e0228 */
[----:B------:R2:W-:Y:S01]  /*12060*/  STL.64 [R1+0x120], R8 ;  /* 0x0001200801007387 */ /* 0x0005e20000100a00 */
[----:B------:R-:W-:-:S03]  /*12070*/  IMAD.WIDE R4, R2, 0x4, R154 ;  /* 0x0000000402047825 */ /* 0x000fc600078e029a */
[----:B------:R-:W4:Y:S01]  /*12080*/  LDL.LU.64 R154, [R1+0x7a0] ;  /* 0x0007a000019a7983 */ /* 0x000f220000300a00 */
[----:B------:R-:W-:-:S03]  /*12090*/  VIADD R6, R14, 0xffffff86 ;  /* 0xffffff860e067836 */ /* 0x000fc60000000000 */
[----:B------:R2:W-:Y:S01]  /*120a0*/  STL.64 [R1+0x118], R4 ;  /* 0x0001180401007387 */ /* 0x0005e20000100a00 */
[----:B------:R-:W4:Y:S01]  /*120b0*/  LDC R14, c[0x0][0x230] ;  /* 0x00008c00ff0e7b82 */ /* 0x000f220000000800 */
[----:B------:R-:W-:Y:S01]  /*120c0*/  ISETP.GE.U32.AND P2, PT, R6, 0x7fffff47, PT ;  /* 0x7fffff470600780c */ /* 0x000fe20003f46070 */
[----:B------:R-:W-:Y:S01]  /*120d0*/  VIADD R6, R15, 0xffffff85 ;  /* 0xffffff850f067836 */ /* 0x000fe20000000000 */
[----:B------:R-:W4:Y:S04]  /*120e0*/  LDL.LU.64 R42, [R1+0x7b8] ;  /* 0x0007b800012a7983 */ /* 0x000f280000300a00 */
[----:B------:R-:W-:Y:S01]  /*120f0*/  ISETP.GE.U32.AND P3, PT, R6, 0x7fffff46, PT ;  /* 0x7fffff460600780c */ /* 0x000fe20003f66070 */
[----:B------:R-:W4:Y:S06]  /*12100*/  LDL.LU.64 R40, [R1+0x7d8] ;  /* 0x0007d80001287983 */ /* 0x000f2c0000300a00 */
[----:B------:R1:W-:Y:S01]  /*12110*/  LDGSTS.E [R12+0x30004], desc[UR8][R16.64], !P2 ;  /* 0x30004000100c7fae */ /* 0x0003e2000d121848 */
[----:B------:R-:W4:Y:S03]  /*12120*/  LDC R15, c[0x0][0x230] ;  /* 0x00008c00ff0f7b82 */ /* 0x000f260000000800 */
[----:B------:R3:W-:Y:S04]  /*12130*/  LDGSTS.E [R12+0x34004], desc[UR8][R10.64], !P2 ;  /* 0x340040000a0c7fae */ /* 0x0007e8000d121848 */
[----:B------:R2:W-:Y:S04]  /*12140*/  LDGSTS.E [R12+0x38004], desc[UR8][R8.64], !P2 ;  /* 0x38004000080c7fae */ /* 0x0005e8000d121848 */
[----:B------:R2:W-:Y:S01]  /*12150*/  LDGSTS.E [R12+0x3c004], desc[UR8][R4.64], !P2 ;  /* 0x3c004000040c7fae */ /* 0x0005e2000d121848 */
[----:B-1----:R-:W-:-:S04]  /*12160*/  IMAD.WIDE R16, R2, 0x4, R234 ;  /* 0x0000000402107825 */ /* 0x002fc800078e02ea */
[C---:B---3--:R-:W-:Y:S01]  /*12170*/  IMAD.WIDE R10, R2.reuse, 0x4, R236 ;  /* 0x00000004020a7825 */ /* 0x048fe200078e02ec */
[----:B------:R1:W-:Y:S04]  /*12180*/  STL.64 [R1+0x110], R16 ;  /* 0x0001101001007387 */ /* 0x0003e80000100a00 */
[----:B------:R-:W3:Y:S04]  /*12190*/  LDL.LU.64 R234, [R1+0x7f0] ;  /* 0x0007f00001ea7983 */ /* 0x000ee80000300a00 */
[----:B------:R1:W-:Y:S04]  /*121a0*/  STL.64 [R1+0x108], R10 ;  /* 0x0001080a01007387 */ /* 0x0003e80000100a00 */
[----:B------:R-:W3:Y:S01]  /*121b0*/  LDL.LU.64 R236, [R1+0x810] ;  /* 0x0008100001ec7983 */ /* 0x000ee20000300a00 */
[----:B--2---:R-:W-:-:S03]  /*121c0*/  IMAD.WIDE R8, R2, 0x4, R46 ;  /* 0x0000000402087825 */ /* 0x004fc600078e022e */
[----:B------:R1:W-:Y:S04]  /*121d0*/  LDGSTS.E [R12+0x30008], desc[UR8][R16.64], !P3 ;  /* 0x30008000100c7fae */ /* 0x0003e8000d921848 */
[----:B------:R2:W-:Y:S01]  /*121e0*/  LDGSTS.E [R12+0x34008], desc[UR8][R10.64], !P3 ;  /* 0x340080000a0c7fae */ /* 0x0005e2000d921848 */
[----:B------:R-:W-:-:S03]  /*121f0*/  IMAD.WIDE R4, R2, 0x4, R44 ;  /* 0x0000000402047825 */ /* 0x000fc600078e022c */
[----:B------:R2:W-:Y:S04]  /*12200*/  STL.64 [R1+0x100], R8 ;  /* 0x0001000801007387 */ /* 0x0005e80000100a00 */
[----:B------:R4:W-:Y:S04]  /*12210*/  STL.64 [R1+0xf8], R4 ;  /* 0x0000f80401007387 */ /* 0x0009e80000100a00 */
[----:B------:R2:W-:Y:S04]  /*12220*/  LDGSTS.E [R12+0x38008], desc[UR8][R8.64], !P3 ;  /* 0x38008000080c7fae */ /* 0x0005e8000d921848 */
[----:B------:R-:W3:Y:S04]  /*12230*/  LDL.LU.64 R50, [R1+0x828] ;  /* 0x0008280001327983 */ /* 0x000ee80000300a00 */
[----:B------:R4:W-:Y:S01]  /*12240*/  LDGSTS.E [R12+0x3c008], desc[UR8][R4.64], !P3 ;  /* 0x3c008000040c7fae */ /* 0x0009e2000d921848 */
[----:B-1----:R-:W-:-:S04]  /*12250*/  IMAD.WIDE R16, R2, 0x4, R18 ;  /* 0x0000000402107825 */ /* 0x002fc800078e0212 */
[C---:B--2---:R-:W-:Y:S01]  /*12260*/  IMAD.WIDE R10, R2.reuse, 0x4, R22 ;  /* 0x00000004020a7825 */ /* 0x044fe200078e0216 */
[----:B------:R1:W-:Y:S03]  /*12270*/  STL.64 [R1+0xf0], R16 ;  /* 0x0000f01001007387 */ /* 0x0003e60000100a00 */
[C---:B------:R-:W-:Y:S01]  /*12280*/  IMAD.WIDE R8, R2.reuse, 0x4, R152 ;  /* 0x0000000402087825 */ /* 0x040fe200078e0298 */
[----:B------:R-:W2:Y:S04]  /*12290*/  LDL.LU.64 R48, [R1+0x848] ;  /* 0x0008480001307983 */ /* 0x000ea80000300a00 */
[----:B------:R1:W-:Y:S04]  /*122a0*/  STL.64 [R1+0xe8], R10 ;  /* 0x0000e80a01007387 */ /* 0x0003e80000100a00 */
[----:B------:R-:W2:Y:S04]  /*122b0*/  LDL.LU.64 R46, [R1+0x858] ;  /* 0x00085800012e7983 */ /* 0x000ea80000300a00 */
[----:B------:R3:W-:Y:S04]  /*122c0*/  STL.64 [R1+0xe0], R8 ;  /* 0x0000e00801007387 */ /* 0x0007e80000100a00 */
[----:B------:R-:W2:Y:S01]  /*122d0*/  LDL.LU.64 R18, [R1+0x868] ;  /* 0x0008680001127983 */ /* 0x000ea20000300a00 */
[----:B----4-:R-:W-:-:S05]  /*122e0*/  IMAD.WIDE R4, R2, 0x4, R154 ;  /* 0x0000000402047825 */ /* 0x010fca00078e029a */
[----:B------:R4:W-:Y:S04]  /*122f0*/  STL.64 [R1+0xd8], R4 ;  /* 0x0000d80401007387 */ /* 0x0009e80000100a00 */
[----:B------:R-:W2:Y:S04]  /*12300*/  LDL.LU.64 R22, [R1+0x878] ;  /* 0x0008780001167983 */ /* 0x000ea80000300a00 */
[----:B------:R-:W2:Y:S04]  /*12310*/  LDL.LU.64 R152, [R1+0x888] ;  /* 0x0008880001987983 */ /* 0x000ea80000300a00 */
[----:B------:R-:W2:Y:S01]  /*12320*/  LDL.LU.64 R154, [R1+0x8a0] ;  /* 0x0008a000019a7983 */ /* 0x000ea20000300a00 */
[----:B------:R-:W-:-:S02]  /*12330*/  IADD3 R6, R7, -0x7c, RZ ;  /* 0xffffff8407067810 */ /* 0x000fc40007ffe0ff */
[----:B------:R-:W2:Y:S02]  /*12340*/  LDC R7, c[0x0][0x230] ;  /* 0x00008c00ff077b82 */ /* 0x000ea40000000800 */
[----:B------:R-:W-:-:S13]  /*12350*/  ISETP.GE.U32.AND P2, PT, R6, 0x7fffff45, PT ;  /* 0x7fffff450600780c */ /* 0x000fda0003f46070 */
[----:B------:R1:W-:Y:S04]  /*12360*/  LDGSTS.E [R12+0x3000c], desc[UR8][R16.64], !P2 ;  /* 0x3000c000100c7fae */ /* 0x0003e8000d121848 */
[----:B------:R4:W-:Y:S04]  /*12370*/  LDGSTS.E [R12+0x3400c], desc[UR8][R10.64], !P2 ;  /* 0x3400c0000a0c7fae */ /* 0x0009e8000d121848 */
[----:B------:R3:W-:Y:S01]  /*12380*/  LDGSTS.E [R12+0x3800c], desc[UR8][R8.64], !P2 ;  /* 0x3800c000080c7fae */ /* 0x0007e2000d121848 */
[----:B-1----:R-:W-:-:S03]  /*12390*/  IMAD.WIDE R16, R2, 0x4, R42 ;  /* 0x0000000402107825 */ /* 0x002fc600078e022a */
[----:B------:R1:W-:Y:S01]  /*123a0*/  LDGSTS.E [R12+0x3c00c], desc[UR8][R4.64], !P2 ;  /* 0x3c00c000040c7fae */ /* 0x0003e2000d121848 */
[----:B----4-:R-:W-:-:S03]  /*123b0*/  IMAD.WIDE R10, R2, 0x4, R40 ;  /* 0x00000004020a7825 */ /* 0x010fc600078e0228 */
[----:B------:R4:W-:Y:S01]  /*123c0*/  STL.64 [R1+0x1d8], R16 ;  /* 0x0001d81001007387 */ /* 0x0009e20000100a00 */
[----:B---3--:R-:W-:-:S03]  /*123d0*/  IMAD.WIDE R8, R2, 0x4, R234 ;  /* 0x0000000402087825 */ /* 0x008fc600078e02ea */
[----:B------:R2:W-:Y:S01]  /*123e0*/  STL.64 [R1+0x1d0], R10 ;  /* 0x0001d00a01007387 */ /* 0x0005e20000100a00 */
[----:B-1----:R-:W-:-:S03]  /*123f0*/  IMAD.WIDE R4, R2, 0x4, R236 ;  /* 0x0000000402047825 */ /* 0x002fc600078e02ec */
[----:B------:R1:W-:Y:S04]  /*12400*/  STL.64 [R1+0x1c8], R8 ;  /* 0x0001c80801007387 */ /* 0x0003e80000100a00 */
[----:B------:R-:W3:Y:S04]  /*12410*/  LDL.LU.64 R44, [R1+0x908] ;  /* 0x00090800012c7983 */ /* 0x000ee80000300a00 */
[----:B------:R1:W-:Y:S04]  /*12420*/  STL.64 [R1+0x1c0], R4 ;  /* 0x0001c00401007387 */ /* 0x0003e80000100a00 */
[----:B------:R-:W3:Y:S04]  /*12430*/  LDL.LU.64 R42, [R1+0x898] ;  /* 0x00089800012a7983 */ /* 0x000ee80000300a00 */
[----:B------:R-:W3:Y:S04]  /*12440*/  LDL.LU.64 R40, [R1+0x900] ;  /* 0x0009000001287983 */ /* 0x000ee80000300a00 */
[----:B------:R-:W3:Y:S04]  /*12450*/  LDL.LU.64 R234, [R1+0x920] ;  /* 0x0009200001ea7983 */ /* 0x000ee80000300a00 */
[----:B------:R4:W-:Y:S04]  /*12460*/  LDGSTS.E [R13+0x20000], desc[UR8][R16.64], !P5 ;  /* 0x20000000100d7fae */ /* 0x0009e8000e921848 */
[----:B------:R-:W3:Y:S04]  /*12470*/  LDL.LU.64 R236, [R1+0x918] ;  /* 0x0009180001ec7983 */ /* 0x000ee80000300a00 */
[----:B------:R2:W-:Y:S01]  /*12480*/  LDGSTS.E [R13+0x24000], desc[UR8][R10.64], !P5 ;  /* 0x240000000a0d7fae */ /* 0x0005e2000e921848 */
[----:B----4-:R-:W-:-:S03]  /*12490*/  IMAD.WIDE R16, R2, 0x4, R50 ;  /* 0x0000000402107825 */ /* 0x010fc600078e0232 */
[----:B------:R1:W-:Y:S04]  /*124a0*/  LDGSTS.E [R13+0x28000], desc[UR8][R8.64], !P5 ;  /* 0x28000000080d7fae */ /* 0x0003e8000e921848 */
[----:B------:R4:W-:Y:S01]  /*124b0*/  LDGSTS.E [R13+0x2c000], desc[UR8][R4.64], !P5 ;  /* 0x2c000000040d7fae */ /* 0x0009e2000e921848 */
[----:B--2---:R-:W-:-:S03]  /*124c0*/  IMAD.WIDE R10, R2, 0x4, R48 ;  /* 0x00000004020a7825 */ /* 0x004fc600078e0230 */
[----:B------:R2:W-:Y:S01]  /*124d0*/  STL.64 [R1+0x1b8], R16 ;  /* 0x0001b81001007387 */ /* 0x0005e20000100a00 */
[----:B-1----:R-:W-:-:S03]  /*124e0*/  IMAD.WIDE R8, R2, 0x4, R46 ;  /* 0x0000000402087825 */ /* 0x002fc600078e022e */
[----:B------:R2:W-:Y:S01]  /*124f0*/  LDGSTS.E [R13+0x20004], desc[UR8][R16.64], !P6 ;  /* 0x20004000100d7fae */ /* 0x0005e2000f121848 */
[----:B----4-:R-:W-:-:S03]  /*12500*/  IMAD.WIDE R4, R2, 0x4, R18 ;  /* 0x0000000402047825 */ /* 0x010fc600078e0212 */
[----:B------:R1:W-:Y:S04]  /*12510*/  STL.64 [R1+0x1b0], R10 ;  /* 0x0001b00a01007387 */ /* 0x0003e80000100a00 */
[----:B------:R1:W-:Y:S04]  /*12520*/  LDGSTS.E [R13+0x24004], desc[UR8][R10.64], !P6 ;  /* 0x240040000a0d7fae */ /* 0x0003e8000f121848 */
[----:B------:R4:W-:Y:S04]  /*12530*/  STL.64 [R1+0x1a8], R8 ;  /* 0x0001a80801007387 */ /* 0x0009e80000100a00 */
[----:B------:R3:W-:Y:S04]  /*12540*/  STL.64 [R1+0x1a0], R4 ;  /* 0x0001a00401007387 */ /* 0x0007e80000100a00 */
[----:B------:R-:W3:Y:S04]  /*12550*/  LDL.LU.64 R18, [R1+0x940] ;  /* 0x0009400001127983 */ /* 0x000ee80000300a00 */
[----:B------:R4:W-:Y:S04]  /*12560*/  LDGSTS.E [R13+0x28004], desc[UR8][R8.64], !P6 ;  /* 0x28004000080d7fae */ /* 0x0009e8000f121848 */
[----:B------:R3:W-:Y:S01]  /*12570*/  LDGSTS.E [R13+0x2c004], desc[UR8][R4.64], !P6 ;  /* 0x2c004000040d7fae */ /* 0x0007e2000f121848 */
[----:B--2---:R-:W-:-:S04]  /*12580*/  IMAD.WIDE R16, R2, 0x4, R22 ;  /* 0x0000000402107825 */ /* 0x004fc800078e0216 */
[C---:B-1----:R-:W-:Y:S01]  /*12590*/  IMAD.WIDE R10, R2.reuse, 0x4, R152 ;  /* 0x00000004020a7825 */ /* 0x042fe200078e0298 */
[----:B------:R1:W-:Y:S04]  /*125a0*/  STL.64 [R1+0x198], R16 ;  /* 0x0001981001007387 */ /* 0x0003e80000100a00 */
[----:B------:R-:W2:Y:S04]  /*125b0*/  LDL.LU.64 R22, [R1+0x938] ;  /* 0x0009380001167983 */ /* 0x000ea80000300a00 */
[----:B------:R1:W-:Y:S04]  /*125c0*/  STL.64 [R1+0x190], R10 ;  /* 0x0001900a01007387 */ /* 0x0003e80000100a00 */
[----:B------:R-:W2:Y:S01]  /*125d0*/  LDL.LU.64 R152, [R1+0x958] ;  /* 0x0009580001987983 */ /* 0x000ea20000300a00 */
[----:B----4-:R-:W-:-:S03]  /*125e0*/  IMAD.WIDE R8, R2, 0x4, R154 ;  /* 0x0000000402087825 */ /* 0x010fc600078e029a */
[----:B------:R1:W-:Y:S04]  /*125f0*/  LDGSTS.E [R13+0x20008], desc[UR8][R16.64], !P0 ;  /* 0x20008000100d7fae */ /* 0x0003e8000c121848 */
[----:B------:R4:W-:Y:S04]  /*12600*/  STL.64 [R1+0x188], R8 ;  /* 0x0001880801007387 */ /* 0x0009e80000100a00 */
[----:B------:R-:W2:Y:S04]  /*12610*/  LDL.LU.64 R154, [R1+0x950] ;  /* 0x00095000019a7983 */ /* 0x000ea80000300a00 */
[----:B------:R4:W-:Y:S04]  /*12620*/  LDGSTS.E [R13+0x24008], desc[UR8][R10.64], !P0 ;  /* 0x240080000a0d7fae */ /* 0x0009e8000c121848 */
[----:B------:R4:W-:Y:S01]  /*12630*/  LDGSTS.E [R13+0x28008], desc[UR8][R8.64], !P0 ;  /* 0x28008000080d7fae */ /* 0x0009e2000c121848 */
[----:B---3--:R-:W-:-:S04]  /*12640*/  IMAD.WIDE R4, R2, 0x4, R44 ;  /* 0x0000000402047825 */ /* 0x008fc800078e022c */
[C---:B-1----:R-:W-:Y:S01]  /*12650*/  IMAD.WIDE R16, R2.reuse, 0x4, R42 ;  /* 0x0000000402107825 */ /* 0x042fe200078e022a */
[----:B------:R1:W-:Y:S03]  /*12660*/  STL.64 [R1+0x180], R4 ;  /* 0x0001800401007387 */ /* 0x0003e60000100a00 */
[C---:B----4-:R-:W-:Y:S01]  /*12670*/  IMAD.WIDE R10, R2.reuse, 0x4, R40 ;  /* 0x00000004020a7825 */ /* 0x050fe200078e0228 */
[----:B------:R1:W-:Y:S03]  /*12680*/  LDGSTS.E [R13+0x2c008], desc[UR8][R4.64], !P0 ;  /* 0x2c008000040d7fae */ /* 0x0003e6000c121848 */
[C---:B------:R-:W-:Y:S01]  /*12690*/  IMAD.WIDE R8, R2.reuse, 0x4, R234 ;  /* 0x0000000402087825 */ /* 0x040fe200078e02ea */
[----:B------:R3:W-:Y:S04]  /*126a0*/  STL.64 [R1+0x178], R16 ;  /* 0x0001781001007387 */ /* 0x0007e80000100a00 */
[----:B------:R-:W4:Y:S01]  /*126b0*/  LDL.LU.64 R50, [R1+0x990] ;  /* 0x0009900001327983 */ /* 0x000f220000300a00 */
[----:B-1----:R-:W-:-:S03]  /*126c0*/  IMAD.WIDE R4, R2, 0x4, R236 ;  /* 0x0000000402047825 */ /* 0x002fc600078e02ec */
[----:B------:R2:W-:Y:S04]  /*126d0*/  STL.64 [R1+0x170], R10 ;  /* 0x0001700a01007387 */ /* 0x0005e80000100a00 */
[----:B------:R-:W4:Y:S04]  /*126e0*/  LDL.LU.64 R48, [R1+0x970] ;  /* 0x0009700001307983 */ /* 0x000f280000300a00 */
[----:B------:R1:W-:Y:S04]  /*126f0*/  STL.64 [R1+0x168], R8 ;  /* 0x0001680801007387 */ /* 0x0003e80000100a00 */
[----:B------:R-:W4:Y:S04]  /*12700*/  LDL.LU.64 R46, [R1+0x988] ;  /* 0x00098800012e7983 */ /* 0x000f280000300a00 */
[----:B------:R1:W-:Y:S04]  /*12710*/  STL.64 [R1+0x160], R4 ;  /* 0x0001600401007387 */ /* 0x0003e80000100a00 */
[----:B------:R-:W4:Y:S04]  /*12720*/  LDL.LU.64 R44, [R1+0x980] ;  /* 0x00098000012c7983 */ /* 0x000f280000300a00 */
[----:B------:R3:W-:Y:S04]  /*12730*/  LDGSTS.E [R13+0x2000c], desc[UR8][R16.64], !P4 ;  /* 0x2000c000100d7fae */ /* 0x0007e8000e121848 */
[----:B------:R2:W-:Y:S04]  /*12740*/  LDGSTS.E [R13+0x2400c], desc[UR8][R10.64], !P4 ;  /* 0x2400c0000a0d7fae */ /* 0x0005e8000e121848 */
[----:B------:R1:W-:Y:S04]  /*12750*/  LDGSTS.E [R13+0x2800c], desc[UR8][R8.64], !P4 ;  /* 0x2800c000080d7fae */ /* 0x0003e8000e121848 */
[----:B------:R-:W4:Y:S04]  /*12760*/  LDL.LU.64 R42, [R1+0x9d8] ;  /* 0x0009d800012a7983 */ /* 0x000f280000300a00 */
[----:B------:R-:W4:Y:S01]  /*12770*/  LDL.LU.64 R40, [R1+0x9a8] ;  /* 0x0009a80001287983 */ /* 0x000f220000300a00 */
[----:B---3--:R-:W-:-:S03]  /*12780*/  IMAD.WIDE R16, R2, 0x4, R18 ;  /* 0x0000000402107825 */ /* 0x008fc600078e0212 */
[----:B------:R-:W3:Y:S04]  /*12790*/  LDL.LU.64 R234, [R1+0x9c0] ;  /* 0x0009c00001ea7983 */ /* 0x000ee80000300a00 */
[----:B------:R-:W3:Y:S04]  /*127a0*/  LDL.LU.64 R236, [R1+0x9b8] ;  /* 0x0009b80001ec7983 */ /* 0x000ee80000300a00 */
[----:B------:R4:W-:Y:S04]  /*127b0*/  STL.64 [R1+0xd0], R16 ;  /* 0x0000d01001007387 */ /* 0x0009e80000100a00 */
[----:B------:R1:W-:Y:S01]  /*127c0*/  LDGSTS.E [R13+0x2c00c], desc[UR8][R4.64], !P4 ;  /* 0x2c00c000040d7fae */ /* 0x0003e2000e121848 */
[----:B--2---:R-:W-:-:S04]  /*127d0*/  IMAD.WIDE R10, R2, 0x4, R22 ;  /* 0x00000004020a7825 */ /* 0x004fc800078e0216 */
[C---:B-1----:R-:W-:Y:S01]  /*127e0*/  IMAD.WIDE R8, R2.reuse, 0x4, R152 ;  /* 0x0000000402087825 */ /* 0x042fe200078e0298 */
[----:B------:R1:W-:Y:S04]  /*127f0*/  STL.64 [R1+0xc8], R10 ;  /* 0x0000c80a01007387 */ /* 0x0003e80000100a00 */
[----:B------:R2:W-:Y:S04]  /*12800*/  STL.64 [R1+0xc0], R8 ;  /* 0x0000c00801007387 */ /* 0x0005e80000100a00 */
[----:B------:R-:W3:Y:S01]  /*12810*/  LDL.LU.64 R18, [R1+0xa18] ;  /* 0x000a180001127983 */ /* 0x000ee20000300a00 */
[----:B------:R-:W-:-:S05]  /*12820*/  IMAD.WIDE R4, R2, 0x4, R154 ;  /* 0x0000000402047825 */ /* 0x000fca00078e029a */
[----:B------:R2:W-:Y:S04]  /*12830*/  STL.64 [R1+0xb8], R4 ;  /* 0x0000b80401007387 */ /* 0x0005e80000100a00 */
[----:B------:R-:W3:Y:S04]  /*12840*/  LDL.LU.64 R22, [R1+0x9e8] ;  /* 0x0009e80001167983 */ /* 0x000ee80000300a00 */
[----:B------:R-:W3:Y:S04]  /*12850*/  LDL.LU.64 R152, [R1+0xa00] ;  /* 0x000a000001987983 */ /* 0x000ee80000300a00 */
[----:B------:R-:W3:Y:S01]  /*12860*/  LDL.LU.64 R154, [R1+0x9f8] ;  /* 0x0009f800019a7983 */ /* 0x000ee20000300a00 */
[----:B------:R-:W-:-:S02]  /*12870*/  VIADD R6, R14, 0xffffff83 ;  /* 0xffffff830e067836 */ /* 0x000fc40000000000 */
[----:B------:R-:W2:Y:S03]  /*12880*/  LDC R14, c[0x0][0x230] ;  /* 0x00008c00ff0e7b82 */ /* 0x000ea60000000800 */
[----:B------:R-:W-:Y:S01]  /*12890*/  ISETP.GE.U32.AND P3, PT, R6, 0x7fffff44, PT ;  /* 0x7fffff440600780c */ /* 0x000fe20003f66070 */
[----:B------:R-:W-:-:S04]  /*128a0*/  VIADD R6, R15, 0xffffff82 ;  /* 0xffffff820f067836 */ /* 0x000fc80000000000 */
[----:B------:R-:W3:Y:S01]  /*128b0*/  LDC R15, c[0x0][0x230] ;  /* 0x00008c00ff0f7b82 */ /* 0x000ee20000000800 */
[----:B------:R-:W-:Y:S01]  /*128c0*/  ISETP.GE.U32.AND P2, PT, R6, 0x7fffff43, PT ;  /* 0x7fffff430600780c */ /* 0x000fe20003f46070 */
[----:B------:R-:W-:-:S06]  /*128d0*/  VIADD R6, R7, 0xffffff81 ;  /* 0xffffff8107067836 */ /* 0x000fcc0000000000 */
[----:B------:R4:W-:Y:S01]  /*128e0*/  LDGSTS.E [R13+0x30000], desc[UR8][R16.64], !P3 ;  /* 0x30000000100d7fae */ /* 0x0009e2000d921848 */
[----:B------:R-:W-:Y:S01]  /*128f0*/  ISETP.GE.U32.AND P5, PT, R6, 0x7fffff42, PT ;  /* 0x7fffff420600780c */ /* 0x000fe20003fa6070 */
[----:B------:R-:W-:Y:S01]  /*12900*/  VIADD R252, R252, 0xffffff80 ;  /* 0xffffff80fcfc7836 */ /* 0x000fe20000000000 */
[----:B------:R-:W3:Y:S01]  /*12910*/  LDC R7, c[0x0][0x230] ;  /* 0x00008c00ff077b82 */ /* 0x000ee20000000800 */
[----:B------:R1:W-:Y:S04]  /*12920*/  LDGSTS.E [R13+0x34000], desc[UR8][R10.64], !P3 ;  /* 0x340000000a0d7fae */ /* 0x0003e8000d921848 */
[----:B------:R2:W-:Y:S01]  /*12930*/  LDGSTS.E [R13+0x38000], desc[UR8][R8.64], !P3 ;  /* 0x38000000080d7fae */ /* 0x0005e2000d921848 */
[----:B----4-:R-:W-:-:S03]  /*12940*/  IMAD.WIDE R16, R2, 0x4, R50 ;  /* 0x0000000402107825 */ /* 0x010fc600078e0232 */
[----:B------:R4:W-:Y:S04]  /*12950*/  LDGSTS.E [R13+0x3c000], desc[UR8][R4.64], !P3 ;  /* 0x3c000000040d7fae */ /* 0x0009e8000d921848 */
[----:B------:R4:W-:Y:S01]  /*12960*/  LDGSTS.E [R13+0x30004], desc[UR8][R16.64], !P2 ;  /* 0x30004000100d7fae */ /* 0x0009e2000d121848 */
[----:B-1----:R-:W-:-:S03]  /*12970*/  IMAD.WIDE R10, R2, 0x4, R48 ;  /* 0x00000004020a7825 */ /* 0x002fc600078e0230 */
[----:B------:R1:W-:Y:S04]  /*12980*/  STL.64 [R1+0xb0], R16 ;  /* 0x0000b01001007387 */ /* 0x0003e80000100a00 */
[----:B------:R1:W-:Y:S01]  /*12990*/  LDGSTS.E [R13+0x34004], desc[UR8][R10.64], !P2 ;  /* 0x340040000a0d7fae */ /* 0x0003e2000d121848 */
[----:B--2---:R-:W-:-:S03]  /*129a0*/  IMAD.WIDE R8, R2, 0x4, R46 ;  /* 0x0000000402087825 */ /* 0x004fc600078e022e */
[----:B------:R2:W-:Y:S04]  /*129b0*/  STL.64 [R1+0xa8], R10 ;  /* 0x0000a80a01007387 */ /* 0x0005e80000100a00 */
[----:B------:R3:W-:Y:S01]  /*129c0*/  LDGSTS.E [R13+0x38004], desc[UR8][R8.64], !P2 ;  /* 0x38004000080d7fae */ /* 0x0007e2000d121848 */
[----:B----4-:R-:W-:-:S05]  /*129d0*/  IMAD.WIDE R4, R2, 0x4, R44 ;  /* 0x0000000402047825 */ /* 0x010fca00078e022c */
[----:B------:R4:W-:Y:S01]  /*129e0*/  LDGSTS.E [R13+0x3c004], desc[UR8][R4.64], !P2 ;  /* 0x3c004000040d7fae */ /* 0x0009e2000d121848 */
[----:B------:R-:W-:Y:S01]  /*129f0*/  ISETP.GE.U32.AND P2, PT, R252, 0x7fffff41, PT ;  /* 0x7fffff41fc00780c */ /* 0x000fe20003f46070 */
[----:B------:R-:W-:Y:S02]  /*12a00*/  VIADD R6, R14, 0xffffff7f ;  /* 0xffffff7f0e067836 */ /* 0x000fe40000000000 */
[----:B------:R3:W-:Y:S01]  /*12a10*/  STL.64 [R1+0xa0], R8 ;  /* 0x0000a00801007387 */ /* 0x0007e20000100a00 */
[----:B------:R-:W-:Y:S01]  /*12a20*/  IMAD.SHL.U32 R232, R233, 0x40, RZ ;  /* 0x00000040e9e87824 */ /* 0x000fe200078e00ff */
[----:B------:R-:W4:Y:S01]  /*12a30*/  LDC R14, c[0x0][0x230] ;  /* 0x00008c00ff0e7b82 */ /* 0x000f220000000800 */
[C---:B-1----:R-:W-:Y:S01]  /*12a40*/  IMAD.WIDE R16, R2.reuse, 0x4, R42 ;  /* 0x0000000402107825 */ /* 0x042fe200078e022a */
[----:B------:R4:W-:Y:S03]  /*12a50*/  STL.64 [R1+0x98], R4 ;  /* 0x0000980401007387 */ /* 0x0009e60000100a00 */
[----:B--2---:R-:W-:Y:S01]  /*12a60*/  IMAD.WIDE R10, R2, 0x4, R40 ;  /* 0x00000004020a7825 */ /* 0x004fe200078e0228 */
[----:B------:R-:W-:Y:S01]  /*12a70*/  STL.64 [R1+0x90], R16 ;  /* 0x0000901001007387 */ /* 0x000fe20000100a00 */
[----:B------:R-:W-:-:S02]  /*12a80*/  ISETP.GE.U32.AND P6, PT, R6, 0x7fffff40, PT ;  /* 0x7fffff400600780c */ /* 0x000fc40003fc6070 */
[C---:B---3--:R-:W-:Y:S01]  /*12a90*/  IMAD.WIDE R8, R2.reuse, 0x4, R234 ;  /* 0x0000000402087825 */ /* 0x048fe200078e02ea */
[----:B------:R-:W-:Y:S03]  /*12aa0*/  LDGSTS.E [R13+0x30008], desc[UR8][R16.64], !P5 ;  /* 0x30008000100d7fae */ /* 0x000fe6000e921848 */
[C---:B----4-:R-:W-:Y:S01]  /*12ab0*/  IMAD.WIDE R4, R2.reuse, 0x4, R236 ;  /* 0x0000000402047825 */ /* 0x050fe200078e02ec */
[----:B------:R1:W-:Y:S03]  /*12ac0*/  STL.64 [R1+0x88], R10 ;  /* 0x0000880a01007387 */ /* 0x0003e60000100a00 */
[----:B------:R-:W-:Y:S01]  /*12ad0*/  VIADD R6, R15, 0xffffff7e ;  /* 0xffffff7e0f067836 */ /* 0x000fe20000000000 */
[----:B------:R1:W-:Y:S01]  /*12ae0*/  LDGSTS.E [R13+0x34008], desc[UR8][R10.64], !P5 ;  /* 0x340080000a0d7fae */ /* 0x0003e2000e921848 */
[----:B------:R-:W2:Y:S03]  /*12af0*/  LDC R15, c[0x0][0x230] ;  /* 0x00008c00ff0f7b82 */ /* 0x000ea60000000800 */
[----:B------:R-:W-:Y:S04]  /*12b00*/  STL.64 [R1+0x80], R8 ;  /* 0x0000800801007387 */ /* 0x000fe80000100a00 */
[----:B------:R-:W-:Y:S04]  /*12b10*/  STL.64 [R1+0x78], R4 ;  /* 0x0000780401007387 */ /* 0x000fe80000100a00 */
[----:B------:R-:W-:Y:S04]  /*12b20*/  LDGSTS.E [R13+0x38008], desc[UR8][R8.64], !P5 ;  /* 0x38008000080d7fae */ /* 0x000fe8000e921848 */
[----:B------:R-:W-:Y:S04]  /*12b30*/  LDGSTS.E [R13+0x3c008], desc[UR8][R4.64], !P5 ;  /* 0x3c008000040d7fae */ /* 0x000fe8000e921848 */
[----:B------:R-:W-:Y:S01]  /*12b40*/  STL [R1+0x1044], R232 ;  /* 0x001044e801007387 */ /* 0x000fe20000100800 */
[----:B-1----:R-:W-:-:S05]  /*12b50*/  IMAD.WIDE R10, R2, 0x4, R18 ;  /* 0x00000004020a7825 */ /* 0x002fca00078e0212 */
[----:B------:R1:W-:Y:S04]  /*12b60*/  STL.64 [R1+0x70], R10 ;  /* 0x0000700a01007387 */ /* 0x0003e80000100a00 */
[----:B------:R1:W-:Y:S02]  /*12b70*/  LDGSTS.E [R13+0x3000c], desc[UR8][R10.64], !P2 ;  /* 0x3000c0000a0d7fae */ /* 0x0003e4000d121848 */
[----:B-1----:R-:W1:Y:S01]  /*12b80*/  LDC R10, c[0x0][0x230] ;  /* 0x00008c00ff0a7b82 */ /* 0x002e620000000800 */
[----:B------:R-:W-:-:S04]  /*12b90*/  IMAD.WIDE R8, R2, 0x4, R22 ;  /* 0x0000000402087825 */ /* 0x000fc800078e0216 */
[C---:B------:R-:W-:Y:S01]  /*12ba0*/  IMAD.WIDE R4, R2.reuse, 0x4, R152 ;  /* 0x0000000402047825 */ /* 0x040fe200078e0298 */
[----:B------:R-:W-:Y:S03]  /*12bb0*/  STL.64 [R1+0x68], R8 ;  /* 0x0000680801007387 */ /* 0x000fe60000100a00 */
[----:B------:R-:W-:Y:S01]  /*12bc0*/  IMAD.WIDE R2, R2, 0x4, R154 ;  /* 0x0000000402027825 */ /* 0x000fe200078e029a */
[----:B------:R-:W-:Y:S03]  /*12bd0*/  LDGSTS.E [R13+0x3400c], desc[UR8][R8.64], !P2 ;  /* 0x3400c000080d7fae */ /* 0x000fe6000d121848 */
[----:B--2---:R-:W-:Y:S01]  /*12be0*/  VIADD R11, R15, 0xffffff79 ;  /* 0xffffff790f0b7836 */ /* 0x004fe20000000000 */
[----:B------:R2:W-:Y:S04]  /*12bf0*/  STL.64 [R1+0x60], R4 ;  /* 0x0000600401007387 */ /* 0x0005e80000100a00 */
[----:B------:R2:W-:Y:S04]  /*12c00*/  LDGSTS.E [R13+0x3800c], desc[UR8][R4.64], !P2 ;  /* 0x3800c000040d7fae */ /* 0x0005e8000d121848 */
[----:B------:R3:W-:Y:S04]  /*12c10*/  STL.64 [R1+0x58], R2 ;  /* 0x0000580201007387 */ /* 0x0007e80000100a00 */
[----:B------:R3:W-:Y:S01]  /*12c20*/  LDGSTS.E [R13+0x3c00c], desc[UR8][R2.64], !P2 ;  /* 0x3c00c000020d7fae */ /* 0x0007e2000d121848 */
[----:B--2---:R-:W-:-:S03]  /*12c30*/  IMAD.WIDE R4, R232, 0x4, R38 ;  /* 0x00000004e8047825 */ /* 0x004fc600078e0226 */
[----:B------:R-:W-:Y:S04]  /*12c40*/  STL.64 [R1+0x1c20], R12 ;  /* 0x001c200c01007387 */ /* 0x000fe80000100a00 */
[----:B-1----:R1:W-:Y:S01]  /*12c50*/  STL.64 [R1+0x1c28], R10 ;  /* 0x001c280a01007387 */ /* 0x0023e20000100a00 */
[----:B---3--:R-:W-:-:S03]  /*12c60*/  IMAD.WIDE R2, R232, 0x4, R36 ;  /* 0x00000004e8027825 */ /* 0x008fc600078e0224 */
[----:B------:R-:W2:Y:S04]  /*12c70*/  LDL.LU.64 R84, [R1+0x2a8] ;  /* 0x0002a80001547983 */ /* 0x000ea80000300a00 */
[----:B------:R3:W-:Y:S04]  /*12c80*/  STL.64 [R1+0x50], R4 ;  /* 0x0000500401007387 */ /* 0x0007e80000100a00 */
[----:B------:R-:W4:Y:S04]  /*12c90*/  LDL.LU.64 R154, [R1+0x2b0] ;  /* 0x0002b000019a7983 */ /* 0x000f280000300a00 */
[----:B------:R-:W-:Y:S04]  /*12ca0*/  STL.64 [R1+0x48], R2 ;  /* 0x0000480201007387 */ /* 0x000fe80000100a00 */
[----:B------:R-:W4:Y:S04]  /*12cb0*/  LDL.LU.64 R82, [R1+0x2b8] ;  /* 0x0002b80001527983 */ /* 0x000f280000300a00 */
        /* <DEDUP_REMOVED lines=20> */
[----:B------:R-:W4:Y:S01]  /*12e00*/  LDL.LU.64 R46, [R1+0x398] ;  /* 0x00039800012e7983 */ /* 0x000f220000300a00 */
[----:B------:R-:W-:Y:S01]  /*12e10*/  ISETP.GE.U32.AND P0, PT, R6, 0x7fffff3f, PT ;  /* 0x7fffff3f0600780c */ /* 0x000fe20003f06070 */
[----:B------:R-:W-:-:S02]  /*12e20*/  VIADD R6, R7, 0xffffff7d ;  /* 0xffffff7d07067836 */ /* 0x000fc40000000000 */
[----:B------:R-:W3:Y:S01]  /*12e30*/  LDC R7, c[0x0][0x230] ;  /* 0x00008c00ff077b82 */ /* 0x000ee20000000800 */
[----:B------:R-:W-:Y:S01]  /*12e40*/  IMAD.WIDE R152, R232, 0x4, R32 ;  /* 0x00000004e8987825 */ /* 0x000fe200078e0220 */
[----:B------:R-:W4:Y:S01]  /*12e50*/  LDL.LU.64 R40, [R1+0x3a0] ;  /* 0x0003a00001287983 */ /* 0x000f220000300a00 */
[----:B------:R-:W-:Y:S02]  /*12e60*/  ISETP.GE.U32.AND P4, PT, R6, 0x7fffff3e, PT ;  /* 0x7fffff3e0600780c */ /* 0x000fe40003f86070 */
[----:B------:R-:W-:Y:S01]  /*12e70*/  VIADD R6, R14, 0xffffff7c ;  /* 0xffffff7c0e067836 */ /* 0x000fe20000000000 */
[----:B------:R-:W4:Y:S02]  /*12e80*/  LDL.LU.64 R42, [R1+0x3b0] ;  /* 0x0003b000012a7983 */ /* 0x000f240000300a00 */
[----:B------:R-:W3:Y:S01]  /*12e90*/  LDC R14, c[0x0][0x230] ;  /* 0x00008c00ff0e7b82 */ /* 0x000ee20000000800 */
[C---:B------:R-:W-:Y:S01]  /*12ea0*/  IMAD.WIDE R8, R232.reuse, 0x4, R34 ;  /* 0x00000004e8087825 */ /* 0x040fe200078e0222 */
[----:B------:R-:W4:Y:S04]  /*12eb0*/  LDL.LU.64 R44, [R1+0x3b8] ;  /* 0x0003b800012c7983 */ /* 0x000f280000300a00 */
[----:B------:R3:W-:Y:S01]  /*12ec0*/  STL.64 [R1+0x1c38], R152 ;  /* 0x001c389801007387 */ /* 0x0007e20000100a00 */
[----:B-1----:R-:W-:-:S03]  /*12ed0*/  IMAD.WIDE R10, R232, 0x4, R28 ;  /* 0x00000004e80a7825 */ /* 0x002fc600078e021c */
[----:B------:R-:W-:Y:S01]  /*12ee0*/  STL.64 [R1+0x40], R8 ;  /* 0x0000400801007387 */ /* 0x000fe20000100a00 */
[----:B---3--:R-:W-:-:S03]  /*12ef0*/  IMAD.WIDE R4, R232, 0x4, R26 ;  /* 0x00000004e8047825 */ /* 0x008fc600078e021a */
[----:B------:R-:W-:Y:S01]  /*12f00*/  STL.64 [R1+0x1c40], R8 ;  /* 0x001c400801007387 */ /* 0x000fe20000100a00 */
[----:B------:R-:W-:-:S03]  /*12f10*/  IMAD.WIDE R152, R232, 0x4, R30 ;  /* 0x00000004e8987825 */ /* 0x000fc600078e021e */
[----:B------:R-:W0:Y:S01]  /*12f20*/  LDGDEPBAR ;  /* 0x00000000000079af */ /* 0x000e220000000000 */
[----:B------:R-:W-:-:S03]  /*12f30*/  IMAD.WIDE R2, R232, 0x4, R20 ;  /* 0x00000004e8027825 */ /* 0x000fc600078e0214 */
[----:B------:R-:W-:Y:S01]  /*12f40*/  STL.64 [R1+0x30], R152 ;  /* 0x0000309801007387 */ /* 0x000fe20000100a00 */
[----:B------:R-:W-:-:S03]  /*12f50*/  ISETP.GE.U32.AND P3, PT, R6, 0x7fffff3d, PT ;  /* 0x7fffff3d0600780c */ /* 0x000fc60003f66070 */
[----:B------:R1:W-:Y:S01]  /*12f60*/  STL.64 [R1+0x1c48], R152 ;  /* 0x001c489801007387 */ /* 0x0003e20000100a00 */
[----:B------:R-:W-:-:S03]  /*12f70*/  VIADD R6, R7, 0xffffff7b ;  /* 0xffffff7b07067836 */ /* 0x000fc60000000000 */
[----:B------:R-:W-:Y:S04]  /*12f80*/  STL.64 [R1+0x28], R10 ;  /* 0x0000280a01007387 */ /* 0x000fe80000100a00 */
[----:B------:R-:W-:Y:S04]  /*12f90*/  STL.64 [R1+0x20], R4 ;  /* 0x0000200401007387 */ /* 0x000fe80000100a00 */
[----:B------:R3:W-:Y:S01]  /*12fa0*/  STL.64 [R1+0x10], R2 ;  /* 0x0000100201007387 */ /* 0x0007e20000100a00 */
[----:B------:R-:W-:Y:S01]  /*12fb0*/  ISETP.GE.U32.AND P5, PT, R6, 0x7fffff3c, PT ;  /* 0x7fffff3c0600780c */ /* 0x000fe20003fa6070 */
[----:B------:R-:W-:-:S02]  /*12fc0*/  VIADD R6, R14, 0xffffff7a ;  /* 0xffffff7a0e067836 */ /* 0x000fc40000000000 */
[----:B------:R-:W-:-:S03]  /*12fd0*/  IMAD.WIDE R22, R232, 0x4, R24 ;  /* 0x00000004e8167825 */ /* 0x000fc600078e0218 */
[----:B------:R-:W-:Y:S01]  /*12fe0*/  ISETP.GE.U32.AND P2, PT, R6, 0x7fffff3b, PT ;  /* 0x7fffff3b0600780c */ /* 0x000fe20003f46070 */
[----:B--2---:R-:W-:-:S05]  /*12ff0*/  IMAD.WIDE R12, R232, 0x4, R84 ;  /* 0x00000004e80c7825 */ /* 0x004fca00078e0254 */
[----:B------:R-:W-:Y:S01]  /*13000*/  STL.64 [R1+0x8], R12 ;  /* 0x0000080c01007387 */ /* 0x000fe20000100a00 */
[----:B----4-:R-:W-:-:S04]  /*13010*/  IMAD.WIDE R250, R232, 0x4, R82 ;  /* 0x00000004e8fa7825 */ /* 0x010fc800078e0252 */
[----:B------:R-:W-:-:S04]  /*13020*/  IMAD.WIDE R248, R232, 0x4, R80 ;  /* 0x00000004e8f87825 */ /* 0x000fc800078e0250 */
        /* <DEDUP_REMOVED lines=16> */
[C---:B------:R-:W-:Y:S02]  /*13130*/  IMAD.WIDE R38, R232.reuse, 0x4, R46 ;  /* 0x00000004e8267825 */ /* 0x040fe400078e022e */
[----:B------:R-:W2:Y:S04]  /*13140*/  LDL.LU.64 R46, [R1+0x3c0] ;  /* 0x0003c000012e7983 */ /* 0x000ea80000300a00 */
[----:B------:R-:W4:Y:S04]  /*13150*/  LDL.LU.64 R48, [R1+0x3d0] ;  /* 0x0003d00001307983 */ /* 0x000f280000300a00 */
[----:B------:R-:W3:Y:S04]  /*13160*/  LDL.LU.64 R50, [R1+0x3d8] ;  /* 0x0003d80001327983 */ /* 0x000ee80000300a00 */
        /* <DEDUP_REMOVED lines=88> */
[----:B-1----:R-:W3:Y:S01]  /*136f0*/  LDL.LU.64 R152, [R1+0x9c8] ;  /* 0x0009c80001987983 */ /* 0x002ee20000300a00 */
[----:B------:R-:W-:-:S03]  /*13700*/  IMAD.WIDE R154, R232, 0x4, R154 ;  /* 0x00000004e89a7825 */ /* 0x000fc600078e029a */
[----:B------:R-:W3:Y:S01]  /*13710*/  LDL.64 R8, [R1+0x50] ;  /* 0x0000500001087983 */ /* 0x000ee20000100a00 */
[----:B------:R-:W-:-:S04]  /*13720*/  IMAD.WIDE R236, R232, 0x4, R236 ;  /* 0x00000004e8ec7825 */ /* 0x000fc800078e02ec */
[----:B------:R-:W-:-:S04]  /*13730*/  IMAD.WIDE R234, R232, 0x4, R234 ;  /* 0x00000004e8ea7825 */ /* 0x000fc800078e02ea */
[----:B------:R-:W-:-:S04]  /*13740*/  IMAD.WIDE R18, R232, 0x4, R18 ;  /* 0x00000004e8127825 */ /* 0x000fc800078e0212 */
[----:B------:R-:W-:-:S04]  /*13750*/  IMAD.WIDE R40, R232, 0x4, R40 ;  /* 0x00000004e8287825 */ /* 0x000fc800078e0228 */
[----:B------:R-:W-:-:S04]  /*13760*/  IMAD.WIDE R42, R232, 0x4, R42 ;  /* 0x00000004e82a7825 */ /* 0x000fc800078e022a */
[----:B------:R-:W-:-:S04]  /*13770*/  IMAD.WIDE R44, R232, 0x4, R44 ;  /* 0x00000004e82c7825 */ /* 0x000fc800078e022c */
[----:B--2---:R-:W-:-:S04]  /*13780*/  IMAD.WIDE R46, R232, 0x4, R46 ;  /* 0x00000004e82e7825 */ /* 0x004fc800078e022e */
[----:B----4-:R-:W-:-:S04]  /*13790*/  IMAD.WIDE R48, R232, 0x4, R48 ;  /* 0x00000004e8307825 */ /* 0x010fc800078e0230 */
[----:B---3--:R-:W-:-:S04]  /*137a0*/  IMAD.WIDE R50, R232, 0x4, R50 ;  /* 0x00000004e8327825 */ /* 0x008fc800078e0232 */
        /* <DEDUP_REMOVED lines=65> */
[C---:B------:R-:W-:Y:S01]  /*13bc0*/  IMAD.WIDE R186, R232.reuse, 0x4, R186 ;  /* 0x00000004e8ba7825 */ /* 0x040fe200078e02ba */
[----:B------:R-:W-:Y:S03]  /*13bd0*/  LDGSTS.E [R0+-0x70000], desc[UR8][R8.64], P1 ;  /* 0x9000000008007fae */ /* 0x000fe60008921848 */
        /* <DEDUP_REMOVED lines=22> */
[----:B------:R-:W-:Y:S02]  /*13d40*/  IMAD.WIDE R232, R232, 0x4, R152 ;  /* 0x00000004e8e87825 */ /* 0x000fe400078e0298 */
[----:B------:R-:W2:Y:S04]  /*13d50*/  LDL.LU.64 R152, [R1+0x1c48] ;  /* 0x001c480001987983 */ /* 0x000ea80000300a00 */
[----:B------:R-:W3:Y:S04]  /*13d60*/  LDL.LU.64 R8, [R1+0x1c40] ;  /* 0x001c400001087983 */ /* 0x000ee80000300a00 */
[----:B--2---:R-:W-:Y:S04]  /*13d70*/  LDGSTS.E [R0+-0x6fc00], desc[UR8][R152.64], P1 ;  /* 0x9040000098007fae */ /* 0x004fe80008921848 */
[----:B------:R-:W-:Y:S04]  /*13d80*/  LDGSTS.E [R0+-0x6f800], desc[UR8][R2.64], P1 ;  /* 0x9080000002007fae */ /* 0x000fe80008921848 */
[----:B------:R-:W-:Y:S04]  /*13d90*/  LDGSTS.E [R0+-0x6f400], desc[UR8][R248.64], P1 ;  /* 0x90c00000f8007fae */ /* 0x000fe80008921848 */
[----:B------:R-:W2:Y:S04]  /*13da0*/  LDL.LU.64 R152, [R1+0x1c38] ;  /* 0x001c380001987983 */ /* 0x000ea80000300a00 */
[----:B------:R-:W4:Y:S04]  /*13db0*/  LDL.LU.64 R2, [R1+0x1c30] ;  /* 0x001c300001027983 */ /* 0x000f280000300a00 */
[----:B------:R1:W-:Y:S04]  /*13dc0*/  STL.64 [R1+0x1b50], R248 ;  /* 0x001b50f801007387 */ /* 0x0003e80000100a00 */
[----:B------:R-:W-:Y:S04]  /*13dd0*/  LDGSTS.E [R0+-0x6f000], desc[UR8][R240.64], P1 ;  /* 0x91000000f0007fae */ /* 0x000fe80008921848 */
[----:B------:R3:W-:Y:S04]  /*13de0*/  LDGSTS.E [R0+-0x6ec00], desc[UR8][R6.64], P1 ;  /* 0x9140000006007fae */ /* 0x0007e80008921848 */
[----:B-1----:R-:W4:Y:S04]  /*13df0*/  LDL.64 R248, [R1+0x48] ;  /* 0x0000480001f87983 */ /* 0x002f280000100a00 */
        /* <DEDUP_REMOVED lines=26> */
[----:B------:R-:W-:Y:S04]  /*13fa0*/  STL.64 [R1+0x1b58], R240 ;  /* 0x001b58f001007387 */ /* 0x000fe80000100a00 */
[----:B------:R3:W-:Y:S04]  /*13fb0*/  STL.64 [R1+0x1b60], R6 ;  /* 0x001b600601007387 */ /* 0x0007e80000100a00 */
[----:B------:R-:W-:Y:S04]  /*13fc0*/  STL.64 [R1+0x1b68], R20 ;  /* 0x001b681401007387 */ /* 0x000fe80000100a00 */
[----:B------:R-:W-:Y:S04]  /*13fd0*/  STL.64 [R1+0x1b70], R30 ;  /* 0x001b701e01007387 */ /* 0x000fe80000100a00 */
[----:B------:R-:W-:Y:S01]  /*13fe0*/  STL.64 [R1+0x1b78], R38 ;  /* 0x001b782601007387 */ /* 0x000fe20000100a00 */
[----:B---3--:R-:W1:Y:S03]  /*13ff0*/  LDC R6, c[0x0][0x230] ;  /* 0x00008c00ff067b82 */ /* 0x008e660000000800 */
[----:B------:R-:W-:Y:S04]  /*14000*/  STL.64 [R1+0x1b80], R46 ;  /* 0x001b802e01007387 */ /* 0x000fe80000100a00 */
[----:B------:R-:W-:Y:S01]  /*14010*/  STL.64 [R1+0x1b88], R54 ;  /* 0x001b883601007387 */ /* 0x000fe20000100a00 */
[----:B------:R-:W3:Y:S03]  /*14020*/  LDC R7, c[0x0][0x230] ;  /* 0x00008c00ff077b82 */ /* 0x000ee60000000800 */
[----:B------:R-:W-:Y:S04]  /*14030*/  STL.64 [R1+0x1b90], R62 ;  /* 0x001b903e01007387 */ /* 0x000fe80000100a00 */
        /* <DEDUP_REMOVED lines=14> */
[----:B----4-:R-:W-:Y:S04]  /*14120*/  LDGSTS.E [R2+-0x6ff00], desc[UR8][R248.64], P1 ;  /* 0x90100000f8027fae */ /* 0x010fe80008921848 */
[----:B------:R-:W-:Y:S04]  /*14130*/  LDGSTS.E [R2+-0x6fb00], desc[UR8][R10.64], P1 ;  /* 0x905000000a027fae */ /* 0x000fe80008921848 */
[----:B------:R-:W-:Y:S04]  /*14140*/  LDGSTS.E [R2+-0x6f700], desc[UR8][R12.64], P1 ;  /* 0x909000000c027fae */ /* 0x000fe80008921848 */
[----:B------:R-:W-:Y:S04]  /*14150*/  LDGSTS.E [R2+-0x6f300], desc[UR8][R246.64], P1 ;  /* 0x90d00000f6027fae */ /* 0x000fe80008921848 */
[----:B------:R-:W-:Y:S04]  /*14160*/  LDGSTS.E [R2+-0x6ef00], desc[UR8][R238.64], P1 ;  /* 0x91100000ee027fae */ /* 0x000fe80008921848 */
[----:B------:R-:W-:Y:S04]  /*14170*/  LDGSTS.E [R2+-0x6eb00], desc[UR8][R14.64], P1 ;  /* 0x915000000e027fae */ /* 0x000fe80008921848 */
[----:B------:R4:W-:Y:S04]  /*14180*/  LDGSTS.E [R2+-0x6e700], desc[UR8][R24.64], P1 ;  /* 0x9190000018027fae */ /* 0x0009e80008921848 */
        /* <DEDUP_REMOVED lines=20> */
[----:B------:R-:W3:Y:S04]  /*142d0*/  LDL.LU.64 R10, [R1+0x1c28] ;  /* 0x001c2800010a7983 */ /* 0x000ee80000300a00 */
[----:B------:R-:W-:Y:S04]  /*142e0*/  LDGSTS.E [R2+-0x69300], desc[UR8][R196.64], P1 ;  /* 0x96d00000c4027fae */ /* 0x000fe80008921848 */
[----:B------:R-:W3:Y:S04]  /*142f0*/  LDL.LU.64 R12, [R1+0x1c20] ;  /* 0x001c2000010c7983 */ /* 0x000ee80000300a00 */
[----:B------:R-:W-:Y:S04]  /*14300*/  LDGSTS.E [R2+-0x68f00], desc[UR8][R204.64], P1 ;  /* 0x97100000cc027fae */ /* 0x000fe80008921848 */
[----:B------:R-:W-:Y:S04]  /*14310*/  STL.64 [R1+0x1b30], R246 ;  /* 0x001b30f601007387 */ /* 0x000fe80000100a00 */
[----:B------:R-:W-:Y:S04]  /*14320*/  LDGSTS.E [R2+-0x68b00], desc[UR8][R212.64], P1 ;  /* 0x97500000d4027fae */ /* 0x000fe80008921848 */
[----:B------:R-:W-:Y:S04]  /*14330*/  STL.64 [R1+0x1b38], R238 ;  /* 0x001b38ee01007387 */ /* 0x000fe80000100a00 */
[----:B------:R-:W-:Y:S04]  /*14340*/  LDGSTS.E [R2+-0x68700], desc[UR8][R220.64], P1 ;  /* 0x97900000dc027fae */ /* 0x000fe80008921848 */
[----:B------:R-:W-:Y:S04]  /*14350*/  STL.64 [R1+0x1b40], R14 ;  /* 0x001b400e01007387 */ /* 0x000fe80000100a00 */
[----:B------:R-:W-:Y:S04]  /*14360*/  LDGSTS.E [R2+-0x68300], desc[UR8][R228.64], P1 ;  /* 0x97d00000e4027fae */ /* 0x000fe80008921848 */
[----:B------:R4:W-:Y:S04]  /*14370*/  STL.64 [R1+0x1b48], R24 ;  /* 0x001b481801007387 */ /* 0x0009e80000100a00 */
[----:B------:R-:W-:Y:S04]  /*14380*/  LDGSTS.E [R3+-0x6fe00], desc[UR8][R8.64], P1 ;  /* 0x9020000008037fae */ /* 0x000fe80008921848 */
[----:B------:R-:W-:Y:S04]  /*14390*/  LDGSTS.E [R3+-0x6fa00], desc[UR8][R4.64], P1 ;  /* 0x9060000004037fae */ /* 0x000fe80008921848 */
[----:B------:R-:W-:Y:S01]  /*143a0*/  LDGSTS.E [R3+-0x6f600], desc[UR8][R154.64], P1 ;  /* 0x90a000009a037fae */ /* 0x000fe20008921848 */
[----:B-1----:R-:W-:Y:S01]  /*143b0*/  VIADD R6, R6, 0xffffff78 ;  /* 0xffffff7806067836 */ /* 0x002fe20000000000 */
[----:B----4-:R-:W1:Y:S02]  /*143c0*/  LDC R24, c[0x0][0x230] ;  /* 0x00008c00ff187b82 */ /* 0x010e640000000800 */
[----:B------:R-:W4:Y:S04]  /*143d0*/  LDL.LU.64 R8, [R1+0x1c18] ;  /* 0x001c180001087983 */ /* 0x000f280000300a00 */
[----:B------:R-:W2:Y:S04]  /*143e0*/  LDL.LU.64 R4, [R1+0x1c10] ;  /* 0x001c100001047983 */ /* 0x000ea80000300a00 */
[----:B------:R-:W3:Y:S04]  /*143f0*/  LDL.LU.64 R248, [R1+0xe00] ;  /* 0x000e000001f87983 */ /* 0x000ee80000300a00 */
[----:B------:R-:W4:Y:S04]  /*14400*/  LDL.LU.64 R20, [R1+0xe08] ;  /* 0x000e080001147983 */ /* 0x000f280000300a00 */
[----:B------:R-:W4:Y:S04]  /*14410*/  LDL.LU.64 R240, [R1+0xdf8] ;  /* 0x000df80001f07983 */ /* 0x000f280000300a00 */
[----:B------:R-:W4:Y:S04]  /*14420*/  LDL.LU.64 R94, [R1+0xdf0] ;  /* 0x000df000015e7983 */ /* 0x000f280000300a00 */
[----:B------:R-:W4:Y:S04]  /*14430*/  LDL.LU.64 R62, [R1+0xde8] ;  /* 0x000de800013e7983 */ /* 0x000f280000300a00 */
[----:B------:R-:W4:Y:S04]  /*14440*/  LDL.LU.64 R54, [R1+0xde0] ;  /* 0x000de00001367983 */ /* 0x000f280000300a00 */
[----:B------:R-:W4:Y:S04]  /*14450*/  LDL.LU.64 R30, [R1+0xdd8] ;  /* 0x000dd800011e7983 */ /* 0x000f280000300a00 */
[----:B------:R-:W3:Y:S04]  /*14460*/  LDL R25, [R1+0x1040] ;  /* 0x0010400001197983 */ /* 0x000ee80000100800 */
[----:B------:R-:W4:Y:S04]  /*14470*/  LDL.LU.64 R102, [R1+0xdd0] ;  /* 0x000dd00001667983 */ /* 0x000f280000300a00 */
        /* <DEDUP_REMOVED lines=30> */
[----:B------:R-:W-:Y:S04]  /*14660*/  LDGSTS.E [R4+-0x6f900], desc[UR8][R22.64], P1 ;  /* 0x9070000016047fae */ /* 0x000fe80008921848 */
[----:B------:R-:W-:Y:S04]  /*14670*/  LDGSTS.E [R4+-0x6f500], desc[UR8][R250.64], P1 ;  /* 0x90b00000fa047fae */ /* 0x000fe80008921848 */
[----:B------:R-:W-:Y:S04]  /*14680*/  LDGSTS.E [R4+-0x6f100], desc[UR8][R242.64], P1 ;  /* 0x90f00000f2047fae */ /* 0x000fe80008921848 */
[----:B------:R-:W-:Y:S04]  /*14690*/  LDGSTS.E [R4+-0x6ed00], desc[UR8][R234.64], P1 ;  /* 0x91300000ea047fae */ /* 0x000fe80008921848 */
[----:B------:R-:W-:Y:S04]  /*146a0*/  LDGSTS.E [R4+-0x6e900], desc[UR8][R18.64], P1 ;  /* 0x9170000012047fae */ /* 0x000fe80008921848 */
[----:B------:R-:W-:Y:S04]  /*146b0*/  LDGSTS.E [R4+-0x6e500], desc[UR8][R28.64], P1 ;  /* 0x91b000001c047fae */ /* 0x000fe80008921848 */
[----:B------:R-:W-:Y:S01]  /*146c0*/  LDGSTS.E [R4+-0x6e100], desc[UR8][R36.64], P1 ;  /* 0x91f0000024047fae */ /* 0x000fe20008921848 */
[----:B---3--:R-:W-:-:S03]  /*146d0*/  IMAD.WIDE R86, R25, 0x4, R248 ;  /* 0x0000000419567825 */ /* 0x008fc600078e02f8 */
[----:B------:R-:W-:Y:S01]  /*146e0*/  LDGSTS.E [R4+-0x6dd00], desc[UR8][R44.64], P1 ;  /* 0x923000002c047fae */ /* 0x000fe20008921848 */
[----:B----4-:R-:W-:-:S03]  /*146f0*/  IMAD.WIDE R78, R25, 0x4, R20 ;  /* 0x00000004194e7825 */ /* 0x010fc600078e0214 */
[----:B------:R-:W-:Y:S01]  /*14700*/  STL.64 [R1+0xe00], R86 ;  /* 0x000e005601007387 */ /* 0x000fe20000100a00 */
[----:B------:R-:W-:-:S03]  /*14710*/  IMAD.WIDE R70, R25, 0x4, R240 ;  /* 0x0000000419467825 */ /* 0x000fc600078e02f0 */
[----:B------:R2:W-:Y:S04]  /*14720*/  STL.64 [R1+0xe08], R78 ;  /* 0x000e084e01007387 */ /* 0x0005e80000100a00 */
[----:B------:R-:W3:Y:S04]  /*14730*/  LDL.LU.64 R38, [R1+0xdc8] ;  /* 0x000dc80001267983 */ /* 0x000ee80000300a00 */
[----:B------:R4:W-:Y:S04]  /*14740*/  STL.64 [R1+0xe10], R70 ;  /* 0x000e104601007387 */ /* 0x0009e80000100a00 */
[----:B------:R-:W3:Y:S04]  /*14750*/  LDL.LU.64 R20, [R1+0xdc0] ;  /* 0x000dc00001147983 */ /* 0x000ee80000300a00 */
        /* <DEDUP_REMOVED lines=23> */
[----:B------:R-:W-:Y:S01]  /*148d0*/  LDGSTS.E [R4+-0x68100], desc[UR8][R232.64], P1 ;  /* 0x97f00000e8047fae */ /* 0x000fe20008921848 */
[----:B------:R-:W-:-:S02]  /*148e0*/  ISETP.GE.U32.AND P1, PT, R11, 0x7fffff3a, PT ;  /* 0x7fffff3a0b00780c */ /* 0x000fc40003f26070 */
[----:B------:R-:W1:Y:S01]  /*148f0*/  S2R R11, SR_TID.X ;  /* 0x00000000000b7919 */ /* 0x000e620000002100 */
[----:B------:R-:W0:Y:S01]  /*14900*/  LDGDEPBAR ;  /* 0x00000000000079af */ /* 0x000e220000000000 */
[----:B------:R-:W-:-:S04]  /*14910*/  IMAD.WIDE R14, R25, 0x4, R94 ;  /* 0x00000004190e7825 */ /* 0x000fc800078e025e */
[C---:B-1----:R-:W-:Y:S01]  /*14920*/  IMAD.SHL.U32 R249, R11.reuse, 0x10, RZ ;  /* 0x000000100bf97824 */ /* 0x042fe200078e00ff */
[----:B------:R-:W-:-:S04]  /*14930*/  LOP3.LUT R11, R11, 0x7f, RZ, 0xc0, !PT ;  /* 0x0000007f0b0b7812 */ /* 0x000fc800078ec0ff */
[----:B------:R-:W-:Y:S02]  /*14940*/  LOP3.LUT R47, R249, 0x70, RZ, 0xc0, !PT ;  /* 0x00000070f92f7812 */ /* 0x000fe400078ec0ff */
[----:B------:R-:W3:Y:S03]  /*14950*/  LDL.LU.64 R248, [R1+0xdb0] ;  /* 0x000db00001f87983 */ /* 0x000ee60000300a00 */
[----:B------:R-:W-:-:S04]  /*14960*/  IMAD R47, R11, 0x80, R47 ;  /* 0x000000800b2f7824 */ /* 0x000fc800078e022f */
[----:B------:R-:W-:Y:S01]  /*14970*/  VIADD R47, R47, UR5 ;  /* 0x000000052f2f7c36 */ /* 0x000fe20008000000 */
[----:B------:R-:W-:Y:S01]  /*14980*/  BAR.SYNC.DEFER_BLOCKING 0x0 ;  /* 0x0000000000007b1d */ /* 0x000fe20000010000 */
[----:B------:R-:W-:-:S05]  /*14990*/  IMAD.WIDE R30, R25, 0x4, R30 ;  /* 0x00000004191e7825 */ /* 0x000fca00078e021e */
[----:B------:R1:W-:Y:S04]  /*149a0*/  STL.64 [R1+0xe18], R14 ;  /* 0x000e180e01007387 */ /* 0x0003e80000100a00 */
[----:B------:R-:W3:Y:S01]  /*149b0*/  LDL.LU.64 R94, [R1+0xda8] ;  /* 0x000da800015e7983 */ /* 0x000ee20000300a00 */
[----:B------:R-:W-:-:S03]  /*149c0*/  VIADD R10, R10, 0xffffff77 ;  /* 0xffffff770a0a7836 */ /* 0x000fc60000000000 */
[----:B------:R-:W-:Y:S01]  /*149d0*/  @!PT LDS RZ, [RZ] ;  /* 0x00000000fffff984 */ /* 0x000fe20000000800 */
[----:B------:R-:W-:Y:S01]  /*149e0*/  @!PT LDS RZ, [RZ] ;  /* 0x00000000fffff984 */ /* 0x000fe20000000800 */
[----:B------:R-:W-:Y:S01]  /*149f0*/  @!PT LDS RZ, [RZ] ;  /* 0x00000000fffff984 */ /* 0x000fe20000000800 */
[----:B------:R-:W-:Y:S04]  /*14a00*/  LDGSTS.E [R47+0x40000], desc[UR8][R86.64], !P6 ;  /* 0x40000000562f7fae */ /* 0x000fe8000f121848 */
[----:B------:R2:W-:Y:S04]  /*14a10*/  LDGSTS.E [R47+0x44000], desc[UR8][R78.64], !P6 ;  /* 0x440000004e2f7fae */ /* 0x0005e8000f121848 */
[----:B------:R4:W-:Y:S04]  /*14a20*/  LDGSTS.E [R47+0x48000], desc[UR8][R70.64], !P6 ;  /* 0x48000000462f7fae */ /* 0x0009e8000f121848 */
[----:B------:R1:W-:Y:S01]  /*14a30*/  LDGSTS.E [R47+0x4c000], desc[UR8][R14.64], !P6 ;  /* 0x4c0000000e2f7fae */ /* 0x0003e2000f121848 */
[----:B--2---:R-:W-:-:S04]  /*14a40*/  IMAD.WIDE R78, R25, 0x4, R62 ;  /* 0x00000004194e7825 */ /* 0x004fc800078e023e */
[C---:B----4-:R-:W-:Y:S01]  /*14a50*/  IMAD.WIDE R70, R25.reuse, 0x4, R54 ;  /* 0x0000000419467825 */ /* 0x050fe200078e0236 */
[----:B------:R-:W-:Y:S03]  /*14a60*/  STL.64 [R1+0xe20], R78 ;  /* 0x000e204e01007387 */ /* 0x000fe60000100a00 */
[----:B-1----:R-:W-:Y:S01]  /*14a70*/  IMAD.WIDE R14, R25, 0x4, R102 ;  /* 0x00000004190e7825 */ /* 0x002fe200078e0266 */
[----:B------:R-:W2:Y:S04]  /*14a80*/  LDL.LU.64 R86, [R1+0xda0] ;  /* 0x000da00001567983 */ /* 0x000ea80000300a00 */
[----:B------:R-:W-:Y:S04]  /*14a90*/  STL.64 [R1+0xe28], R70 ;  /* 0x000e284601007387 */ /* 0x000fe80000100a00 */
[----:B------:R-:W4:Y:S04]  /*14aa0*/  LDL.LU.64 R62, [R1+0xd98] ;  /* 0x000d9800013e7983 */ /* 0x000f280000300a00 */
[----:B------:R1:W-:Y:S04]  /*14ab0*/  STL.64 [R1+0xe30], R30 ;  /* 0x000e301e01007387 */ /* 0x0003e80000100a00 */
[----:B------:R-:W4:Y:S04]  /*14ac0*/  LDL.LU.64 R54, [R1+0xd90] ;  /* 0x000d900001367983 */ /* 0x000f280000300a00 */
[----:B------:R-:W-:Y:S04]  /*14ad0*/  LDGSTS.E [R47+0x40004], desc[UR8][R78.64], !P0 ;  /* 0x400040004e2f7fae */ /* 0x000fe8000c121848 */
[----:B------:R-:W-:Y:S04]  /*14ae0*/  LDGSTS.E [R47+0x44004], desc[UR8][R70.64], !P0 ;  /* 0x44004000462f7fae */ /* 0x000fe8000c121848 */
[----:B------:R3:W-:Y:S04]  /*14af0*/  STL.64 [R1+0xe38], R14 ;  /* 0x000e380e01007387 */ /* 0x0007e80000100a00 */
[----:B------:R-:W-:Y:S04]  /*14b00*/  LDGSTS.E [R47+0x48004], desc[UR8][R30.64], !P0 ;  /* 0x480040001e2f7fae */ /* 0x000fe8000c121848 */
[----:B------:R3:W-:Y:S01]  /*14b10*/  LDGSTS.E [R47+0x4c004], desc[UR8][R14.64], !P0 ;  /* 0x4c0040000e2f7fae */ /* 0x0007e2000c121848 */
[----:B------:R-:W-:-:S03]  /*14b20*/  ISETP.GE.U32.AND P0, PT, R10, 0x7fffff38, PT ;  /* 0x7fffff380a00780c */ /* 0x000fc60003f06070 */
[----:B-1----:R-:W4:Y:S04]  /*14b30*/  LDL.LU.64 R30, [R1+0xd88] ;  /* 0x000d8800011e7983 */ /* 0x002f280000300a00 */
[----:B------:R-:W4:Y:S01]  /*14b40*/  LDL.LU.64 R10, [R1+0xd80] ;  /* 0x000d8000010a7983 */ /* 0x000f220000300a00 */
[C---:B---3--:R-:W-:Y:S01]  /*14b50*/  IMAD.WIDE R94, R25.reuse, 0x4, R94 ;  /* 0x00000004195e7825 */ /* 0x048fe200078e025e */
[----:B------:R-:W-:Y:S01]  /*14b60*/  ISETP.GE.U32.AND P6, PT, R6, 0x7fffff39, PT ;  /* 0x7fffff390600780c */ /* 0x000fe20003fc6070 */
[----:B------:R-:W1:Y:S02]  /*14b70*/  LDC R14, c[0x0][0x230] ;  /* 0x00008c00ff0e7b82 */ /* 0x000e640000000800 */
[----:B------:R-:W-:-:S04]  /*14b80*/  IMAD.WIDE R102, R25, 0x4, R38 ;  /* 0x0000000419667825 */ /* 0x000fc800078e0226 */
[C---:B------:R-:W-:Y:S01]  /*14b90*/  IMAD.WIDE R70, R25.reuse, 0x4, R20 ;  /* 0x0000000419467825 */ /* 0x040fe200078e0214 */
[----:B------:R-:W-:Y:S01]  /*14ba0*/  STL.64 [R1+0xe40], R102 ;  /* 0x000e406601007387 */ /* 0x000fe20000100a00 */
[----:B------:R-:W3:Y:S02]  /*14bb0*/  LDC R6, c[0x0][0x230] ;  /* 0x00008c00ff067b82 */ /* 0x000ee40000000800 */
[C---:B------:R-:W-:Y:S01]  /*14bc0*/  IMAD.WIDE R38, R25.reuse, 0x4, R240 ;  /* 0x0000000419267825 */ /* 0x040fe200078e02f0 */
[----:B------:R2:W-:Y:S04]  /*14bd0*/  STL.64 [R1+0xe48], R70 ;  /* 0x000e484601007387 */ /* 0x0005e80000100a00 */
[----:B------:R-:W3:Y:S04]  /*14be0*/  LDL.LU.64 R78, [R1+0xd78] ;  /* 0x000d7800014e7983 */ /* 0x000ee80000300a00 */
[----:B------:R4:W-:Y:S04]  /*14bf0*/  STL.64 [R1+0x1098], R38 ;  /* 0x0010982601007387 */ /* 0x0009e80000100a00 */
[----:B------:R-:W3:Y:S01]  /*14c00*/  LDL.LU.64 R240, [R1+0xd70] ;  /* 0x000d700001f07983 */ /* 0x000ee20000300a00 */
[----:B------:R-:W-:-:S03]  /*14c10*/  IMAD.WIDE R20, R25, 0x4, R248 ;  /* 0x0000000419147825 */ /* 0x000fc600078e02f8 */
[----:B------:R1:W-:Y:S04]  /*14c20*/  LDGSTS.E [R47+0x40008], desc[UR8][R102.64], !P4 ;  /* 0x40008000662f7fae */ /* 0x0003e8000e121848 */
[----:B------:R1:W-:Y:S04]  /*14c30*/  STL.64 [R1+0x10a0], R20 ;  /* 0x0010a01401007387 */ /* 0x0003e80000100a00 */
[----:B------:R-:W-:Y:S01]  /*14c40*/  LDGSTS.E [R47+0x44008], desc[UR8][R70.64], !P4 ;  /* 0x44008000462f7fae */ /* 0x000fe2000e121848 */
[----:B--2---:R-:W-:-:S03]  /*14c50*/  IMAD.WIDE R86, R25, 0x4, R86 ;  /* 0x0000000419567825 */ /* 0x004fc600078e0256 */
[----:B------:R-:W-:Y:S04]  /*14c60*/  LDGSTS.E [R47+0x48008], desc[UR8][R38.64], !P4 ;  /* 0x48008000262f7fae */ /* 0x000fe8000e121848 */
[----:B------:R-:W-:Y:S04]  /*14c70*/  LDGSTS.E [R47+0x4c008], desc[UR8][R20.64], !P4 ;  /* 0x4c008000142f7fae */ /* 0x000fe8000e121848 */
[----:B------:R-:W2:Y:S01]  /*14c80*/  LDL.LU.64 R70, [R1+0xd68] ;  /* 0x000d680001467983 */ /* 0x000ea20000300a00 */
[----:B----4-:R-:W-:-:S03]  /*14c90*/  IMAD.WIDE R62, R25, 0x4, R62 ;  /* 0x00000004193e7825 */ /* 0x010fc600078e023e */
[----:B------:R-:W4:Y:S01]  /*14ca0*/  LDL.LU.64 R38, [R1+0xd60] ;  /* 0x000d600001267983 */ /* 0x000f220000300a00 */
[----:B------:R-:W-:-:S03]  /*14cb0*/  IMAD.WIDE R54, R25, 0x4, R54 ;  /* 0x0000000419367825 */ /* 0x000fc600078e0236 */
[----:B-1----:R-:W4:Y:S04]  /*14cc0*/  LDL.LU.64 R20, [R1+0xd58] ;  /* 0x000d580001147983 */ /* 0x002f280000300a00 */
[----:B------:R-:W4:Y:S04]  /*14cd0*/  LDL.LU.64 R248, [R1+0xd50] ;  /* 0x000d500001f87983 */ /* 0x000f280000300a00 */
[----:B------:R1:W-:Y:S04]  /*14ce0*/  STL.64 [R1+0x10a8], R94 ;  /* 0x0010a85e01007387 */ /* 0x0003e80000100a00 */
[----:B------:R-:W-:Y:S04]  /*14cf0*/  STL.64 [R1+0x10b0], R86 ;  /* 0x0010b05601007387 */ /* 0x000fe80000100a00 */
[----:B------:R1:W-:Y:S04]  /*14d00*/  LDGSTS.E [R47+0x4000c], desc[UR8][R94.64], !P3 ;  /* 0x4000c0005e2f7fae */ /* 0x0003e8000d921848 */
[----:B------:R1:W-:Y:S01]  /*14d10*/  STL.64 [R1+0x10b8], R62 ;  /* 0x0010b83e01007387 */ /* 0x0003e20000100a00 */
[----:B------:R-:W-:-:S03]  /*14d20*/  IMAD.WIDE R102, R25, 0x4, R30 ;  /* 0x0000000419667825 */ /* 0x000fc600078e021e */
[----:B------:R3:W-:Y:S01]  /*14d30*/  LDGSTS.E [R47+0x4400c], desc[UR8][R86.64], !P3 ;  /* 0x4400c000562f7fae */ /* 0x0007e2000d921848 */
[----:B-1----:R-:W-:-:S03]  /*14d40*/  IMAD.WIDE R94, R25, 0x4, R10 ;  /* 0x00000004195e7825 */ /* 0x002fc600078e020a */
[----:B------:R1:W-:Y:S04]  /*14d50*/  STL.64 [R1+0x10c0], R54 ;  /* 0x0010c03601007387 */ /* 0x0003e80000100a00 */
[----:B------:R-:W-:Y:S04]  /*14d60*/  LDGSTS.E [R47+0x4800c], desc[UR8][R62.64], !P3 ;  /* 0x4800c0003e2f7fae */ /* 0x000fe8000d921848 */
[----:B------:R-:W4:Y:S04]  /*14d70*/  LDL.LU.64 R10, [R1+0xd48] ;  /* 0x000d4800010a7983 */ /* 0x000f280000300a00 */
[----:B------:R-:W-:Y:S04]  /*14d80*/  LDGSTS.E [R47+0x4c00c], desc[UR8][R54.64], !P3 ;  /* 0x4c00c000362f7fae */ /* 0x000fe8000d921848 */
[----:B------:R-:W4:Y:S04]  /*14d90*/  LDL.LU.64 R62, [R1+0xd40] ;  /* 0x000d4000013e7983 */ /* 0x000f280000300a00 */
[----:B------:R2:W-:Y:S04]  /*14da0*/  STL.64 [R1+0x1448], R102 ;  /* 0x0014486601007387 */ /* 0x0005e80000100a00 */
[----:B-1----:R-:W4:Y:S04]  /*14db0*/  LDL.LU.64 R54, [R1+0xd38] ;  /* 0x000d380001367983 */ /* 0x002f280000300a00 */
[----:B------:R4:W-:Y:S04]  /*14dc0*/  STL.64 [R1+0x1450], R94 ;  /* 0x0014505e01007387 */ /* 0x0009e80000100a00 */
[----:B------:R-:W4:Y:S01]  /*14dd0*/  LDL.LU.64 R30, [R1+0xd30] ;  /* 0x000d3000011e7983 */ /* 0x000f220000300a00 */
[----:B---3--:R-:W-:-:S04]  /*14de0*/  IMAD.WIDE R86, R25, 0x4, R78 ;  /* 0x0000000419567825 */ /* 0x008fc800078e024e */
[----:B------:R-:W-:Y:S01]  /*14df0*/  IMAD.WIDE R78, R25, 0x4, R240 ;  /* 0x00000004194e7825 */ /* 0x000fe200078e02f0 */
[----:B------:R1:W-:Y:S04]  /*14e00*/  STL.64 [R1+0x1458], R86 ;  /* 0x0014585601007387 */ /* 0x0003e80000100a00 */
[----:B------:R3:W-:Y:S04]  /*14e10*/  STL.64 [R1+0x1460], R78 ;  /* 0x0014604e01007387 */ /* 0x0007e80000100a00 */
[----:B------:R-:W3:Y:S01]  /*14e20*/  LDL.LU.64 R240, [R1+0xd28] ;  /* 0x000d280001f07983 */ /* 0x000ee20000300a00 */
[----:B------:R-:W-:-:S05]  /*14e30*/  VIADD R7, R7, 0xffffff5f ;  /* 0xffffff5f07077836 */ /* 0x000fca0000000000 */
[----:B------:R-:W-:Y:S02]  /*14e40*/  ISETP.GE.U32.AND P4, PT, R7, 0x7fffff20, PT ;  /* 0x7fffff200700780c */ /* 0x000fe40003f86070 */
[----:B------:R-:W-:Y:S01]  /*14e50*/  IADD3 R6, R6, -0xa2, RZ ;  /* 0xffffff5e06067810 */ /* 0x000fe20007ffe0ff */
[----:B------:R-:W-:Y:S01]  /*14e60*/  VIADD R14, R14, 0xffffff5d ;  /* 0xffffff5d0e0e7836 */ /* 0x000fe20000000000 */
[----:B------:R-:W3:Y:S02]  /*14e70*/  LDC R7, c[0x0][0x230] ;  /* 0x00008c00ff077b82 */ /* 0x000ee40000000800 */
[----:B------:R-:W-:-:S06]  /*14e80*/  ISETP.GE.U32.AND P3, PT, R6, 0x7fffff1f, PT ;  /* 0x7fffff1f0600780c */ /* 0x000fcc0003f66070 */
[----:B------:R-:W3:Y:S01]  /*14e90*/  LDC R6, c[0x0][0x230] ;  /* 0x00008c00ff067b82 */ /* 0x000ee20000000800 */
[----:B------:R2:W-:Y:S04]  /*14ea0*/  LDGSTS.E [R47+0x50000], desc[UR8][R102.64], !P4 ;  /* 0x50000000662f7fae */ /* 0x0005e8000e121848 */
[----:B------:R4:W-:Y:S04]  /*14eb0*/  LDGSTS.E [R47+0x54000], desc[UR8][R94.64], !P4 ;  /* 0x540000005e2f7fae */ /* 0x0009e8000e121848 */
[----:B------:R-:W-:Y:S01]  /*14ec0*/  LDGSTS.E [R47+0x58000], desc[UR8][R86.64], !P4 ;  /* 0x58000000562f7fae */ /* 0x000fe2000e121848 */
[----:B--2---:R-:W-:-:S03]  /*14ed0*/  IMAD.WIDE R102, R25, 0x4, R70 ;  /* 0x0000000419667825 */ /* 0x004fc600078e0246 */
[----:B------:R-:W-:Y:S01]  /*14ee0*/  LDGSTS.E [R47+0x5c000], desc[UR8][R78.64], !P4 ;  /* 0x5c0000004e2f7fae */ /* 0x000fe2000e121848 */
[----:B----4-:R-:W-:-:S03]  /*14ef0*/  IMAD.WIDE R94, R25, 0x4, R38 ;  /* 0x00000004195e7825 */ /* 0x010fc600078e0226 */
[----:B------:R-:W-:Y:S01]  /*14f00*/  STL.64 [R1+0x1468], R102 ;  /* 0x0014686601007387 */ /* 0x000fe20000100a00 */
[----:B------:R-:W-:Y:S01]  /*14f10*/  ISETP.GE.U32.AND P4, PT, R14, 0x7fffff1e, PT ;  /* 0x7fffff1e0e00780c */ /* 0x000fe20003f86070 */
[C---:B------:R-:W-:Y:S02]  /*14f20*/  IMAD.WIDE R38, R25.reuse, 0x4, R20 ;  /* 0x0000000419267825 */ /* 0x040fe400078e0214 */
[----:B-1----:R-:W2:Y:S01]  /*14f30*/  LDL.LU.64 R86, [R1+0xd20] ;  /* 0x000d200001567983 */ /* 0x002ea20000300a00 */
[----:B------:R-:W1:Y:S01]  /*14f40*/  LDC R14, c[0x0][0x230] ;  /* 0x00008c00ff0e7b82 */ /* 0x000e620000000800 */
[C---:B------:R-:W-:Y:S02]  /*14f50*/  IMAD.WIDE R20, R25.reuse, 0x4, R248 ;  /* 0x0000000419147825 */ /* 0x040fe400078e02f8 */
[----:B------:R-:W-:Y:S04]  /*14f60*/  STL.64 [R1+0x1470], R94 ;  /* 0x0014705e01007387 */ /* 0x000fe80000100a00 */
[----:B---3--:R-:W3:Y:S04]  /*14f70*/  LDL.LU.64 R78, [R1+0xd18] ;  /* 0x000d1800014e7983 */ /* 0x008ee80000300a00 */
[----:B------:R4:W-:Y:S04]  /*14f80*/  STL.64 [R1+0x1478], R38 ;  /* 0x0014782601007387 */ /* 0x0009e80000100a00 */
[----:B------:R-:W3:Y:S04]  /*14f90*/  LDL.LU.64 R70, [R1+0xd10] ;  /* 0x000d100001467983 */ /* 0x000ee80000300a00 */
[----:B------:R-:W-:Y:S01]  /*14fa0*/  LDGSTS.E [R47+0x50004], desc[UR8][R102.64], !P3 ;  /* 0x50004000662f7fae */ /* 0x000fe2000d921848 */
[----:B------:R-:W-:-:S03]  /*14fb0*/  IMAD.WIDE R10, R25, 0x4, R10 ;  /* 0x00000004190a7825 */ /* 0x000fc600078e020a */
[----:B------:R1:W-:Y:S04]  /*14fc0*/  LDGSTS.E [R47+0x54004], desc[UR8][R94.64], !P3 ;  /* 0x540040005e2f7fae */ /* 0x0003e8000d921848 */
[----:B------:R4:W-:Y:S01]  /*14fd0*/  STL.64 [R1+0x1480], R20 ;  /* 0x0014801401007387 */ /* 0x0009e20000100a00 */
[----:B------:R-:W-:-:S03]  /*14fe0*/  IMAD.WIDE R62, R25, 0x4, R62 ;  /* 0x00000004193e7825 */ /* 0x000fc600078e023e */
[----:B------:R-:W-:Y:S04]  /*14ff0*/  LDGSTS.E [R47+0x58004], desc[UR8][R38.64], !P3 ;  /* 0x58004000262f7fae */ /* 0x000fe8000d921848 */
[----:B------:R-:W-:Y:S01]  /*15000*/  LDGSTS.E [R47+0x5c004], desc[UR8][R20.64], !P3 ;  /* 0x5c004000142f7fae */ /* 0x000fe2000d921848 */
[----:B------:R-:W-:-:S03]  /*15010*/  IMAD.WIDE R54, R25, 0x4, R54 ;  /* 0x0000000419367825 */ /* 0x000fc600078e0236 */
[----:B------:R-:W-:Y:S04]  /*15020*/  LDGSTS.E [R47+0x50008], desc[UR8][R10.64], !P4 ;  /* 0x500080000a2f7fae */ /* 0x000fe8000e121848 */
[----:B----4-:R-:W4:Y:S01]  /*15030*/  LDL.LU.64 R38, [R1+0xd08] ;  /* 0x000d080001267983 */ /* 0x010f220000300a00 */
[----:B------:R-:W-:-:S03]  /*15040*/  IMAD.WIDE R30, R25, 0x4, R30 ;  /* 0x00000004191e7825 */ /* 0x000fc600078e021e */
[----:B------:R-:W4:Y:S04]  /*15050*/  LDL.LU.64 R20, [R1+0xd00] ;  /* 0x000d000001147983 */ /* 0x000f280000300a00 */
[----:B------:R-:W4:Y:S04]  /*15060*/  LDL.LU.64 R248, [R1+0xcf8] ;  /* 0x000cf80001f87983 */ /* 0x000f280000300a00 */
[----:B------:R1:W-:Y:S04]  /*15070*/  STL.64 [R1+0x1488], R10 ;  /* 0x0014880a01007387 */ /* 0x0003e80000100a00 */
[----:B------:R1:W-:Y:S04]  /*15080*/  STL.64 [R1+0x1490], R62 ;  /* 0x0014903e01007387 */ /* 0x0003e80000100a00 */
[----:B------:R1:W-:Y:S04]  /*15090*/  STL.64 [R1+0x1498], R54 ;  /* 0x0014983601007387 */ /* 0x0003e80000100a00 */
[----:B-1----:R-:W4:Y:S04]  /*150a0*/  LDL.LU.64 R10, [R1+0xcf0] ;  /* 0x000cf000010a7983 */ /* 0x002f280000300a00 */
[----:B------:R1:W-:Y:S04]  /*150b0*/  STL.64 [R1+0x14a0], R30 ;  /* 0x0014a01e01007387 */ /* 0x0003e80000100a00 */
[----:B------:R-:W-:Y:S04]  /*150c0*/  LDGSTS.E [R47+0x54008], desc[UR8][R62.64], !P4 ;  /* 0x540080003e2f7fae */ /* 0x000fe8000e121848 */
[----:B------:R-:W-:Y:S04]  /*150d0*/  LDGSTS.E [R47+0x58008], desc[UR8][R54.64], !P4 ;  /* 0x58008000362f7fae */ /* 0x000fe8000e121848 */
[----:B------:R-:W-:Y:S04]  /*150e0*/  LDGSTS.E [R47+0x5c008], desc[UR8][R30.64], !P4 ;  /* 0x5c0080001e2f7fae */ /* 0x000fe8000e121848 */
[----:B------:R-:W4:Y:S04]  /*150f0*/  LDL.LU.64 R62, [R1+0xce8] ;  /* 0x000ce800013e7983 */ /* 0x000f280000300a00 */
[----:B------:R-:W4:Y:S04]  /*15100*/  LDL.LU.64 R54, [R1+0xce0] ;  /* 0x000ce00001367983 */ /* 0x000f280000300a00 */
[----:B-1----:R-:W4:Y:S01]  /*15110*/  LDL.LU.64 R30, [R1+0xcd8] ;  /* 0x000cd800011e7983 */ /* 0x002f220000300a00 */
[----:B------:R-:W-:-:S05]  /*15120*/  IMAD.WIDE R94, R25, 0x4, R240 ;  /* 0x00000004195e7825 */ /* 0x000fca00078e02f0 */
[----:B------:R-:W-:Y:S04]  /*15130*/  STL.64 [R1+0x14a8], R94 ;  /* 0x0014a85e01007387 */ /* 0x000fe80000100a00 */
[----:B------:R-:W4:Y:S01]  /*15140*/  LDL.LU.64 R240, [R1+0xcd0] ;  /* 0x000cd00001f07983 */ /* 0x000f220000300a00 */
[----:B------:R-:W-:-:S05]  /*15150*/  VIADD R7, R7, 0xffffff5c ;  /* 0xffffff5c07077836 */ /* 0x000fca0000000000 */
[----:B------:R-:W-:Y:S01]  /*15160*/  ISETP.GE.U32.AND P3, PT, R7, 0x7fffff1d, PT ;  /* 0x7fffff1d0700780c */ /* 0x000fe20003f66070 */
[----:B------:R-:W-:Y:S01]  /*15170*/  VIADD R6, R6, 0xffffff76 ;  /* 0xffffff7606067836 */ /* 0x000fe20000000000 */
[----:B------:R-:W1:Y:S04]  /*15180*/  LDC R7, c[0x0][0x230] ;  /* 0x00008c00ff077b82 */ /* 0x000e680000000800 */
[----:B------:R-:W-:-:S04]  /*15190*/  ISETP.GE.U32.AND P4, PT, R6, 0x7fffff37, PT ;  /* 0x7fffff370600780c */ /* 0x000fc80003f86070 */
[----:B------:R-:W1:Y:S03]  /*151a0*/  LDC R6, c[0x0][0x230] ;  /* 0x00008c00ff067b82 */ /* 0x000e660000000800 */
[----:B------:R4:W-:Y:S01]  /*151b0*/  LDGSTS.E [R47+0x5000c], desc[UR8][R94.64], !P3 ;  /* 0x5000c0005e2f7fae */ /* 0x0009e2000d921848 */
[----:B--2---:R-:W-:-:S04]  /*151c0*/  IMAD.WIDE R86, R25, 0x4, R86 ;  /* 0x0000000419567825 */ /* 0x004fc800078e0256 */
[C---:B---3--:R-:W-:Y:S01]  /*151d0*/  IMAD.WIDE R78, R25.reuse, 0x4, R78 ;  /* 0x00000004194e7825 */ /* 0x048fe200078e024e */
[----:B------:R2:W-:Y:S04]  /*151e0*/  STL.64 [R1+0x14b0], R86 ;  /* 0x0014b05601007387 */ /* 0x0005e80000100a00 */
[----:B------:R-:W-:Y:S01]  /*151f0*/  LDGSTS.E [R47+0x5400c], desc[UR8][R86.64], !P3 ;  /* 0x5400c000562f7fae */ /* 0x000fe2000d921848 */
[----:B------:R-:W-:-:S03]  /*15200*/  IMAD.WIDE R70, R25, 0x4, R70 ;  /* 0x0000000419467825 */ /* 0x000fc600078e0246 */
[----:B------:R-:W-:Y:S04]  /*15210*/  STL.64 [R1+0x14b8], R78 ;  /* 0x0014b84e01007387 */ /* 0x000fe80000100a00 */
[----:B------:R-:W-:Y:S04]  /*15220*/  LDGSTS.E [R47+0x5800c], desc[UR8][R78.64], !P3 ;  /* 0x5800c0004e2f7fae */ /* 0x000fe8000d921848 */
[----:B------:R3:W-:Y:S04]  /*15230*/  STL.64 [R1+0x14c0], R70 ;  /* 0x0014c04601007387 */ /* 0x0007e80000100a00 */
[----:B------:R3:W-:Y:S04]  /*15240*/  LDGSTS.E [R47+0x5c00c], desc[UR8][R70.64], !P3 ;  /* 0x5c00c000462f7fae */ /* 0x0007e8000d921848 */
[----:B--2---:R-:W2:Y:S01]  /*15250*/  LDL.LU.64 R86, [R1+0xcc8] ;  /* 0x000cc80001567983 */ /* 0x004ea20000300a00 */
[----:B----4-:R-:W-:-:S04]  /*15260*/  IMAD.WIDE R94, R25, 0x4, R38 ;  /* 0x00000004195e7825 */ /* 0x010fc800078e0226 */
[C---:B---3--:R-:W-:Y:S01]  /*15270*/  IMAD.WIDE R70, R25.reuse, 0x4, R20 ;  /* 0x0000000419467825 */ /* 0x048fe200078e0214 */
[----:B------:R3:W-:Y:S03]  /*15280*/  STL.64 [R1+0xe50], R94 ;  /* 0x000e505e01007387 */ /* 0x0007e60000100a00 */
[C---:B------:R-:W-:Y:S01]  /*15290*/  IMAD.WIDE R20, R25.reuse, 0x4, R248 ;  /* 0x0000000419147825 */ /* 0x040fe200078e02f8 */
[----:B------:R-:W4:Y:S04]  /*152a0*/  LDL.LU.64 R78, [R1+0xcc0] ;  /* 0x000cc000014e7983 */ /* 0x000f280000300a00 */
[----:B------:R-:W-:Y:S04]  /*152b0*/  STL.64 [R1+0xe58], R70 ;  /* 0x000e584601007387 */ /* 0x000fe80000100a00 */
[----:B------:R-:W4:Y:S04]  /*152c0*/  LDL.LU.64 R46, [R1+0xcb8] ;  /* 0x000cb800012e7983 */ /* 0x000f280000300a00 */
[----:B------:R1:W-:Y:S01]  /*152d0*/  STL.64 [R1+0xfe0], R20 ;  /* 0x000fe01401007387 */ /* 0x0003e20000100a00 */
[----:B------:R-:W-:-:S03]  /*152e0*/  IMAD.WIDE R10, R25, 0x4, R10 ;  /* 0x00000004190a7825 */ /* 0x000fc600078e020a */
[----:B------:R3:W-:Y:S04]  /*152f0*/  LDGSTS.E [R5+0x40000], desc[UR8][R94.64], !P5 ;  /* 0x400000005e057fae */ /* 0x0007e8000e921848 */
[----:B------:R-:W4:Y:S04]  /*15300*/  LDL.LU.64 R38, [R1+0xcb0] ;  /* 0x000cb00001267983 */ /* 0x000f280000300a00 */
[----:B------:R-:W-:Y:S04]  /*15310*/  LDGSTS.E [R5+0x44000], desc[UR8][R70.64], !P5 ;  /* 0x4400000046057fae */ /* 0x000fe8000e921848 */
[----:B------:R1:W-:Y:S04]  /*15320*/  STL.64 [R1+0x1030], R10 ;  /* 0x0010300a01007387 */ /* 0x0003e80000100a00 */
[----:B------:R-:W-:Y:S01]  /*15330*/  LDGSTS.E [R5+0x48000], desc[UR8][R20.64], !P5 ;  /* 0x4800000014057fae */ /* 0x000fe2000e921848 */
[----:B------:R-:W-:-:S03]  /*15340*/  IMAD.WIDE R62, R25, 0x4, R62 ;  /* 0x00000004193e7825 */ /* 0x000fc600078e023e */
[----:B------:R1:W-:Y:S01]  /*15350*/  LDGSTS.E [R5+0x4c000], desc[UR8][R10.64], !P5 ;  /* 0x4c0000000a057fae */ /* 0x0003e2000e921848 */
[----:B---3--:R-:W-:-:S03]  /*15360*/  IMAD.WIDE R94, R25, 0x4, R54 ;  /* 0x00000004195e7825 */ /* 0x008fc600078e0236 */
[----:B------:R-:W-:Y:S01]  /*15370*/  LDGSTS.E [R5+0x40004], desc[UR8][R62.64], !P2 ;  /* 0x400040003e057fae */ /* 0x000fe2000d121848 */
[----:B------:R-:W-:-:S03]  /*15380*/  IMAD.WIDE R54, R25, 0x4, R30 ;  /* 0x0000000419367825 */ /* 0x000fc600078e021e */
[----:B-1----:R-:W3:Y:S04]  /*15390*/  LDL.LU.64 R20, [R1+0xca8] ;  /* 0x000ca80001147983 */ /* 0x002ee80000300a00 */
[----:B------:R-:W3:Y:S01]  /*153a0*/  LDL.LU.64 R248, [R1+0xca0] ;  /* 0x000ca00001f87983 */ /* 0x000ee20000300a00 */
[----:B------:R-:W-:Y:S01]  /*153b0*/  VIADD R7, R7, 0xffffff74 ;  /* 0xffffff7407077836 */ /* 0x000fe20000000000 */
[----:B------:R-:W1:Y:S02]  /*153c0*/  LDC R11, c[0x0][0x230] ;  /* 0x00008c00ff0b7b82 */ /* 0x000e640000000800 */
[----:B------:R1:W-:Y:S04]  /*153d0*/  STL.64 [R1+0x10e8], R62 ;  /* 0x0010e83e01007387 */ /* 0x0003e80000100a00 */
[----:B------:R-:W-:Y:S01]  /*153e0*/  STL.64 [R1+0x10f0], R94 ;  /* 0x0010f05e01007387 */ /* 0x000fe20000100a00 */
[----:B------:R-:W-:Y:S01]  /*153f0*/  VIADD R6, R6, 0xffffff5b ;  /* 0xffffff5b06067836 */ /* 0x000fe20000000000 */
[----:B------:R-:W3:Y:S02]  /*15400*/  LDC R10, c[0x0][0x230] ;  /* 0x00008c00ff0a7b82 */ /* 0x000ee40000000800 */
[----:B------:R1:W-:Y:S04]  /*15410*/  STL.64 [R1+0x10f8], R54 ;  /* 0x0010f83601007387 */ /* 0x0003e80000100a00 */
[----:B------:R-:W3:Y:S04]  /*15420*/  LDL.LU.64 R70, [R1+0xc98] ;  /* 0x000c980001467983 */ /* 0x000ee80000300a00 */
[----:B------:R-:W-:Y:S04]  /*15430*/  LDGSTS.E [R5+0x44004], desc[UR8][R94.64], !P2 ;  /* 0x440040005e057fae */ /* 0x000fe8000d121848 */
[----:B------:R-:W-:Y:S01]  /*15440*/  LDGSTS.E [R5+0x48004], desc[UR8][R54.64], !P2 ;  /* 0x4800400036057fae */ /* 0x000fe2000d121848 */
[----:B------:R-:W-:Y:S01]  /*15450*/  ISETP.GE.U32.AND P5, PT, R7, 0x7fffff35, PT ;  /* 0x7fffff350700780c */ /* 0x000fe20003fa6070 */
[----:B------:R-:W-:-:S05]  /*15460*/  IMAD.WIDE R30, R25, 0x4, R240 ;  /* 0x00000004191e7825 */ /* 0x000fca00078e02f0 */
[----:B------:R1:W-:Y:S04]  /*15470*/  STL.64 [R1+0x1100], R30 ;  /* 0x0011001e01007387 */ /* 0x0003e80000100a00 */
[----:B-1----:R-:W3:Y:S04]  /*15480*/  LDL.LU.64 R62, [R1+0xc90] ;  /* 0x000c9000013e7983 */ /* 0x002ee80000300a00 */
[----:B------:R-:W3:Y:S04]  /*15490*/  LDL.LU.64 R54, [R1+0xc88] ;  /* 0x000c880001367983 */ /* 0x000ee80000300a00 */
[----:B------:R-:W-:Y:S01]  /*154a0*/  LDGSTS.E [R5+0x4c004], desc[UR8][R30.64], !P2 ;  /* 0x4c0040001e057fae */ /* 0x000fe2000d121848 */
[----:B------:R-:W-:-:S03]  /*154b0*/  ISETP.GE.U32.AND P2, PT, R6, 0x7fffff1c, PT ;  /* 0x7fffff1c0600780c */ /* 0x000fc60003f46070 */
[----:B------:R-:W3:Y:S04]  /*154c0*/  LDL.LU.64 R30, [R1+0xc80] ;  /* 0x000c8000011e7983 */ /* 0x000ee80000300a00 */
[----:B------:R-:W3:Y:S04]  /*154d0*/  LDL.LU.64 R6, [R1+0xc78] ;  /* 0x000c780001067983 */ /* 0x000ee80000300a00 */
[----:B------:R-:W3:Y:S01]  /*154e0*/  LDL.LU.64 R240, [R1+0xc70] ;  /* 0x000c700001f07983 */ /* 0x000ee20000300a00 */
[----:B------:R-:W-:Y:S02]  /*154f0*/  VIADD R11, R11, 0xffffff59 ;  /* 0xffffff590b0b7836 */ /* 0x000fe40000000000 */
[----:B--2---:R-:W-:-:S05]  /*15500*/  IMAD.WIDE R86, R25, 0x4, R86 ;  /* 0x0000000419567825 */ /* 0x004fca00078e0256 */
[----:B------:R-:W-:Y:S04]  /*15510*/  STL.64 [R1+0x1108], R86 ;  /* 0x0011085601007387 */ /* 0x000fe80000100a00 */
[----:B------:R3:W-:Y:S01]  /*15520*/  LDGSTS.E [R5+0x40008], desc[UR8][R86.64], !P1 ;  /* 0x4000800056057fae */ /* 0x0007e2000c921848 */
[----:B----4-:R-:W-:-:S04]  /*15530*/  IMAD.WIDE R78, R25, 0x4, R78 ;  /* 0x00000004194e7825 */ /* 0x010fc800078e024e */
[C---:B------:R-:W-:Y:S01]  /*15540*/  IMAD.WIDE R46, R25.reuse, 0x4, R46 ;  /* 0x00000004192e7825 */ /* 0x040fe200078e022e */
[----:B------:R-:W-:Y:S04]  /*15550*/  STL.64 [R1+0x1110], R78 ;  /* 0x0011104e01007387 */ /* 0x000fe80000100a00 */
[----:B------:R1:W-:Y:S04]  /*15560*/  STL.64 [R1+0x1118], R46 ;  /* 0x0011182e01007387 */ /* 0x0003e80000100a00 */
[----:B------:R2:W-:Y:S01]  /*15570*/  LDGSTS.E [R5+0x44008], desc[UR8][R78.64], !P1 ;  /* 0x440080004e057fae */ /* 0x0005e2000c921848 */
[----:B------:R-:W-:-:S03]  /*15580*/  IMAD.WIDE R38, R25, 0x4, R38 ;  /* 0x0000000419267825 */ /* 0x000fc600078e0226 */
[----:B------:R-:W-:Y:S04]  /*15590*/  LDGSTS.E [R5+0x48008], desc[UR8][R46.64], !P1 ;  /* 0x480080002e057fae */ /* 0x000fe8000c921848 */
[----:B------:R4:W-:Y:S04]  /*155a0*/  STL.64 [R1+0x1120], R38 ;  /* 0x0011202601007387 */ /* 0x0009e80000100a00 */
[----:B------:R-:W-:Y:S04]  /*155b0*/  LDGSTS.E [R5+0x4c008], desc[UR8][R38.64], !P1 ;  /* 0x4c00800026057fae */ /* 0x000fe8000c921848 */
[----:B-1----:R-:W2:Y:S04]  /*155c0*/  LDL.LU.64 R46, [R1+0xc68] ;  /* 0x000c6800012e7983 */ /* 0x002ea80000300a00 */
[----:B----4-:R-:W4:Y:S01]  /*155d0*/  LDL.LU.64 R38, [R1+0xc60] ;  /* 0x000c600001267983 */ /* 0x010f220000300a00 */
[----:B---3--:R-:W-:-:S04]  /*155e0*/  IMAD.WIDE R86, R25, 0x4, R20 ;  /* 0x0000000419567825 */ /* 0x008fc800078e0214 */
[C---:B--2---:R-:W-:Y:S01]  /*155f0*/  IMAD.WIDE R78, R25.reuse, 0x4, R248 ;  /* 0x00000004194e7825 */ /* 0x044fe200078e02f8 */
[----:B------:R-:W-:Y:S04]  /*15600*/  STL.64 [R1+0x1128], R86 ;  /* 0x0011285601007387 */ /* 0x000fe80000100a00 */
[----:B------:R-:W2:Y:S04]  /*15610*/  LDL.LU.64 R20, [R1+0xc58] ;  /* 0x000c580001147983 */ /* 0x000ea80000300a00 */
[----:B------:R1:W-:Y:S04]  /*15620*/  STL.64 [R1+0x1130], R78 ;  /* 0x0011304e01007387 */ /* 0x0003e80000100a00 */
[----:B------:R-:W-:Y:S01]  /*15630*/  LDGSTS.E [R5+0x4000c], desc[UR8][R86.64], !P6 ;  /* 0x4000c00056057fae */ /* 0x000fe2000f121848 */
[----:B------:R-:W-:-:S03]  /*15640*/  IMAD.WIDE R70, R25, 0x4, R70 ;  /* 0x0000000419467825 */ /* 0x000fc600078e0246 */
[----:B------:R-:W3:Y:S04]  /*15650*/  LDL.LU.64 R248, [R1+0xc50] ;  /* 0x000c500001f87983 */ /* 0x000ee80000300a00 */
[----:B------:R-:W-:Y:S04]  /*15660*/  LDGSTS.E [R5+0x4400c], desc[UR8][R78.64], !P6 ;  /* 0x4400c0004e057fae */ /* 0x000fe8000f121848 */
[----:B------:R-:W-:Y:S04]  /*15670*/  STL.64 [R1+0x1138], R70 ;  /* 0x0011384601007387 */ /* 0x000fe80000100a00 */
[----:B------:R-:W-:Y:S01]  /*15680*/  LDGSTS.E [R5+0x4800c], desc[UR8][R70.64], !P6 ;  /* 0x4800c00046057fae */ /* 0x000fe2000f121848 */
[----:B------:R-:W-:-:S02]  /*15690*/  VIADD R15, R10, 0xffffff58 ;  /* 0xffffff580a0f7836 */ /* 0x000fc40000000000 */
[----:B------:R-:W-:-:S04]  /*156a0*/  IMAD.WIDE R62, R25, 0x4, R62 ;  /* 0x00000004193e7825 */ /* 0x000fc800078e023e */
[C---:B------:R-:W-:Y:S01]  /*156b0*/  IMAD.WIDE R94, R25.reuse, 0x4, R54 ;  /* 0x00000004195e7825 */ /* 0x040fe200078e0236 */
[----:B------:R1:W-:Y:S04]  /*156c0*/  STL.64 [R1+0x1140], R62 ;  /* 0x0011403e01007387 */ /* 0x0003e80000100a00 */
[----:B------:R1:W-:Y:S04]  /*156d0*/  LDGSTS.E [R5+0x4c00c], desc[UR8][R62.64], !P6 ;  /* 0x4c00c0003e057fae */ /* 0x0003e8000f121848 */
[----:B------:R-:W-:Y:S04]  /*156e0*/  STL.64 [R1+0x14c8], R94 ;  /* 0x0014c85e01007387 */ /* 0x000fe80000100a00 */
[----:B-1----:R-:W3:Y:S01]  /*156f0*/  LDL.LU.64 R78, [R1+0xc48] ;  /* 0x000c4800014e7983 */ /* 0x002ee20000300a00 */
[----:B------:R-:W-:-:S04]  /*15700*/  IMAD.WIDE R62, R25, 0x4, R30 ;  /* 0x00000004193e7825 */ /* 0x000fc800078e021e */
[C---:B------:R-:W-:Y:S01]  /*15710*/  IMAD.WIDE R6, R25.reuse, 0x4, R6 ;  /* 0x0000000419067825 */ /* 0x040fe200078e0206 */
[----:B------:R1:W-:Y:S03]  /*15720*/  STL.64 [R1+0x14d0], R62 ;  /* 0x0014d03e01007387 */ /* 0x0003e60000100a00 */
[----:B------:R-:W-:Y:S01]  /*15730*/  IMAD.WIDE R86, R25, 0x4, R240 ;  /* 0x0000000419567825 */ /* 0x000fe200078e02f0 */
[----:B------:R-:W3:Y:S01]  /*15740*/  LDL.LU.64 R70, [R1+0xc28] ;  /* 0x000c280001467983 */ /* 0x000ee20000300a00 */
[----:B------:R-:W-:-:S03]  /*15750*/  ISETP.GE.U32.AND P6, PT, R11, 0x7fffff1a, PT ;  /* 0x7fffff1a0b00780c */ /* 0x000fc60003fc6070 */
[----:B------:R1:W-:Y:S04]  /*15760*/  STL.64 [R1+0x14d8], R6 ;  /* 0x0014d80601007387 */ /* 0x0003e80000100a00 */
[----:B------:R-:W3:Y:S04]  /*15770*/  LDL.LU.64 R54, [R1+0xc40] ;  /* 0x000c400001367983 */ /* 0x000ee80000300a00 */
[----:B------:R1:W-:Y:S04]  /*15780*/  STL.64 [R1+0x14e0], R86 ;  /* 0x0014e05601007387 */ /* 0x0003e80000100a00 */
[----:B------:R-:W3:Y:S04]  /*15790*/  LDL.LU.64 R30, [R1+0xc38] ;  /* 0x000c3800011e7983 */ /* 0x000ee80000300a00 */
[----:B------:R-:W3:Y:S04]  /*157a0*/  LDL.LU.64 R10, [R1+0xc30] ;  /* 0x000c3000010a7983 */ /* 0x000ee80000300a00 */
[----:B------:R-:W-:Y:S04]  /*157b0*/  LDGSTS.E [R5+0x50000], desc[UR8][R94.64], !P2 ;  /* 0x500000005e057fae */ /* 0x000fe8000d121848 */
[----:B------:R-:W-:Y:S04]  /*157c0*/  LDGSTS.E [R5+0x54000], desc[UR8][R62.64], !P2 ;  /* 0x540000003e057fae */ /* 0x000fe8000d121848 */
[----:B------:R-:W-:Y:S01]  /*157d0*/  LDGSTS.E [R5+0x58000], desc[UR8][R6.64], !P2 ;  /* 0x5800000006057fae */ /* 0x000fe2000d121848 */
[----:B------:R-:W-:-:S03]  /*157e0*/  VIADD R14, R14, 0xffffff75 ;  /* 0xffffff750e0e7836 */ /* 0x000fc60000000000 */
[----:B------:R4:W-:Y:S04]  /*157f0*/  LDGSTS.E [R5+0x5c000], desc[UR8][R86.64], !P2 ;  /* 0x5c00000056057fae */ /* 0x0009e8000d121848 */
[----:B-1----:R-:W3:Y:S04]  /*15800*/  LDL.LU.64 R62, [R1+0xc20] ;  /* 0x000c2000013e7983 */ /* 0x002ee80000300a00 */
[----:B------:R-:W3:Y:S04]  /*15810*/  LDL.LU.64 R6, [R1+0xc18] ;  /* 0x000c180001067983 */ /* 0x000ee80000300a00 */
[----:B------:R-:W3:Y:S01]  /*15820*/  LDL.LU.64 R240, [R1+0xc10] ;  /* 0x000c100001f07983 */ /* 0x000ee20000300a00 */
[----:B------:R-:W-:-:S02]  /*15830*/  ISETP.GE.U32.AND P3, PT, R14, 0x7fffff36, PT ;  /* 0x7fffff360e00780c */ /* 0x000fc40003f66070 */
[----:B------:R-:W1:Y:S02]  /*15840*/  LDC R14, c[0x0][0x230] ;  /* 0x00008c00ff0e7b82 */ /* 0x000e640000000800 */
[----:B-1----:R-:W-:-:S05]  /*15850*/  VIADD R14, R14, 0xffffff5a ;  /* 0xffffff5a0e0e7836 */ /* 0x002fca0000000000 */
[----:B------:R-:W-:Y:S01]  /*15860*/  ISETP.GE.U32.AND P1, PT, R14, 0x7fffff1b, PT ;  /* 0x7fffff1b0e00780c */ /* 0x000fe20003f26070 */
[C---:B----4-:R-:W-:Y:S01]  /*15870*/  IMAD.WIDE R86, R25.reuse, 0x4, R46 ;  /* 0x0000000419567825 */ /* 0x050fe200078e022e */
[----:B------:R-:W1:Y:S03]  /*15880*/  LDC R14, c[0x0][0x230] ;  /* 0x00008c00ff0e7b82 */ /* 0x000e660000000800 */
[C---:B------:R-:W-:Y:S01]  /*15890*/  IMAD.WIDE R46, R25.reuse, 0x4, R38 ;  /* 0x00000004192e7825 */ /* 0x040fe200078e0226 */
[----:B------:R-:W-:Y:S04]  /*158a0*/  STL.64 [R1+0x14e8], R86 ;  /* 0x0014e85601007387 */ /* 0x000fe80000100a00 */
[----:B------:R4:W-:Y:S04]  /*158b0*/  STL.64 [R1+0x14f0], R46 ;  /* 0x0014f02e01007387 */ /* 0x0009e80000100a00 */
[----:B------:R1:W-:Y:S01]  /*158c0*/  LDGSTS.E [R5+0x50004], desc[UR8][R86.64], !P1 ;  /* 0x5000400056057fae */ /* 0x0003e2000c921848 */
[----:B--2---:R-:W-:-:S03]  /*158d0*/  IMAD.WIDE R38, R25, 0x4, R20 ;  /* 0x0000000419267825 */ /* 0x004fc600078e0214 */
[----:B------:R-:W-:Y:S04]  /*158e0*/  LDGSTS.E [R5+0x54004], desc[UR8][R46.64], !P1 ;  /* 0x540040002e057fae */ /* 0x000fe8000c921848 */
[----:B------:R2:W-:Y:S04]  /*158f0*/  STL.64 [R1+0x14f8], R38 ;  /* 0x0014f82601007387 */ /* 0x0005e80000100a00 */
[----:B------:R-:W-:Y:S01]  /*15900*/  LDGSTS.E [R5+0x58004], desc[UR8][R38.64], !P1 ;  /* 0x5800400026057fae */ /* 0x000fe2000c921848 */
[----:B---3--:R-:W-:-:S05]  /*15910*/  IMAD.WIDE R20, R25, 0x4, R248 ;  /* 0x0000000419147825 */ /* 0x008fca00078e02f8 */
[----:B------:R3:W-:Y:S04]  /*15920*/  STL.64 [R1+0x1500], R20 ;  /* 0x0015001401007387 */ /* 0x0007e80000100a00 */
[----:B----4-:R-:W4:Y:S04]  /*15930*/  LDL.LU.64 R46, [R1+0xc08] ;  /* 0x000c0800012e7983 */ /* 0x010f280000300a00 */
[----:B------:R-:W-:Y:S04]  /*15940*/  LDGSTS.E [R5+0x5c004], desc[UR8][R20.64], !P1 ;  /* 0x5c00400014057fae */ /* 0x000fe8000c921848 */
[----:B--2---:R-:W2:Y:S04]  /*15950*/  LDL.LU.64 R38, [R1+0xc00] ;  /* 0x000c000001267983 */ /* 0x004ea80000300a00 */
[----:B---3--:R-:W3:Y:S04]  /*15960*/  LDL.LU.64 R20, [R1+0xbf8] ;  /* 0x000bf80001147983 */ /* 0x008ee80000300a00 */
[----:B------:R-:W3:Y:S01]  /*15970*/  LDL.LU.64 R248, [R1+0xbf0] ;  /* 0x000bf00001f87983 */ /* 0x000ee20000300a00 */
[----:B------:R-:W-:-:S05]  /*15980*/  IMAD.WIDE R94, R25, 0x4, R78 ;  /* 0x00000004195e7825 */ /* 0x000fca00078e024e */
[----:B------:R-:W-:Y:S04]  /*15990*/  STL.64 [R1+0x1508], R94 ;  /* 0x0015085e01007387 */ /* 0x000fe80000100a00 */
[----:B------:R-:W-:Y:S01]  /*159a0*/  LDGSTS.E [R5+0x50008], desc[UR8][R94.64], !P6 ;  /* 0x500080005e057fae */ /* 0x000fe2000f121848 */
[----:B-1----:R-:W-:-:S04]  /*159b0*/  IMAD.WIDE R86, R25, 0x4, R70 ;  /* 0x0000000419567825 */ /* 0x002fc800078e0246 */
[C---:B------:R-:W-:Y:S01]  /*159c0*/  IMAD.WIDE R54, R25.reuse, 0x4, R54 ;  /* 0x0000000419367825 */ /* 0x040fe200078e0236 */
[----:B------:R-:W-:Y:S03]  /*159d0*/  STL.64 [R1+0x1528], R86 ;  /* 0x0015285601007387 */ /* 0x000fe60000100a00 */
[C---:B------:R-:W-:Y:S01]  /*159e0*/  IMAD.WIDE R30, R25.reuse, 0x4, R30 ;  /* 0x00000004191e7825 */ /* 0x040fe200078e021e */
[----:B------:R1:W-:Y:S03]  /*159f0*/  STL.64 [R1+0x1510], R54 ;  /* 0x0015103601007387 */ /* 0x0003e60000100a00 */
[C---:B------:R-:W-:Y:S01]  /*15a00*/  IMAD.WIDE R10, R25.reuse, 0x4, R10 ;  /* 0x00000004190a7825 */ /* 0x040fe200078e020a */
[----:B------:R1:W-:Y:S04]  /*15a10*/  STL.64 [R1+0x1518], R30 ;  /* 0x0015181e01007387 */ /* 0x0003e80000100a00 */
[----:B------:R1:W-:Y:S04]  /*15a20*/  STL.64 [R1+0x1520], R10 ;  /* 0x0015200a01007387 */ /* 0x0003e80000100a00 */
[----:B------:R1:W-:Y:S04]  /*15a30*/  LDGSTS.E [R5+0x54008], desc[UR8][R54.64], !P6 ;  /* 0x5400800036057fae */ /* 0x0003e8000f121848 */
[----:B------:R-:W-:Y:S04]  /*15a40*/  LDGSTS.E [R5+0x58008], desc[UR8][R30.64], !P6 ;  /* 0x580080001e057fae */ /* 0x000fe8000f121848 */
[----:B------:R-:W-:Y:S01]  /*15a50*/  LDGSTS.E [R5+0x5c008], desc[UR8][R10.64], !P6 ;  /* 0x5c0080000a057fae */ /* 0x000fe2000f121848 */
[----:B------:R-:W-:-:S04]  /*15a60*/  IMAD.WIDE R78, R25, 0x4, R62 ;  /* 0x00000004194e7825 */ /* 0x000fc800078e023e */
[----:B------:R-:W-:Y:S01]  /*15a70*/  IMAD.WIDE R70, R25, 0x4, R6 ;  /* 0x0000000419467825 */ /* 0x000fe200078e0206 */
[----:B-1----:R-:W1:Y:S01]  /*15a80*/  S2R R55, SR_TID.X ;  /* 0x0000000000377919 */ /* 0x002e620000002100 */
[----:B------:R-:W-:Y:S01]  /*15a90*/  ISETP.GE.U32.AND P2, PT, R15, 0x7fffff19, PT ;  /* 0x7fffff190f00780c */ /* 0x000fe20003f46070 */
[----:B------:R-:W3:Y:S01]  /*15aa0*/  LDC R54, c[0x0][0x230] ;  /* 0x00008c00ff367b82 */ /* 0x000ee20000000800 */
[----:B------:R-:W-:Y:S01]  /*15ab0*/  IMAD.WIDE R62, R25, 0x4, R240 ;  /* 0x00000004193e7825 */ /* 0x000fe200078e02f0 */
[----:B------:R-:W3:Y:S04]  /*15ac0*/  LDL.LU.64 R6, [R1+0xbe8] ;  /* 0x000be80001067983 */ /* 0x000ee80000300a00 */
[----:B------:R-:W-:Y:S01]  /*15ad0*/  STL.64 [R1+0x1530], R78 ;  /* 0x0015304e01007387 */ /* 0x000fe20000100a00 */
[----:B------:R-:W-:Y:S01]  /*15ae0*/  VIADD R14, R14, 0xffffff57 ;  /* 0xffffff570e0e7836 */ /* 0x000fe20000000000 */
[----:B------:R-:W1:Y:S02]  /*15af0*/  LDC R15, c[0x0][0x230] ;  /* 0x00008c00ff0f7b82 */ /* 0x000e640000000800 */
[----:B------:R-:W-:Y:S04]  /*15b00*/  STL.64 [R1+0x1538], R70 ;  /* 0x0015384601007387 */ /* 0x000fe80000100a00 */
[----:B------:R4:W-:Y:S04]  /*15b10*/  STL.64 [R1+0x1540], R62 ;  /* 0x0015403e01007387 */ /* 0x0009e80000100a00 */
[----:B------:R-:W3:Y:S04]  /*15b20*/  LDL.LU.64 R30, [R1+0xbe0] ;  /* 0x000be000011e7983 */ /* 0x000ee80000300a00 */
[----:B------:R-:W3:Y:S04]  /*15b30*/  LDL.LU.64 R240, [R1+0xbd8] ;  /* 0x000bd80001f07983 */ /* 0x000ee80000300a00 */
[----:B------:R-:W3:Y:S01]  /*15b40*/  LDL.LU.64 R10, [R1+0xbd0] ;  /* 0x000bd000010a7983 */ /* 0x000ee20000300a00 */
[----:B------:R-:W-:-:S02]  /*15b50*/  ISETP.GE.U32.AND P1, PT, R14, 0x7fffff18, PT ;  /* 0x7fffff180e00780c */ /* 0x000fc40003f26070 */
[----:B------:R-:W4:Y:S01]  /*15b60*/  LDC R14, c[0x0][0x230] ;  /* 0x00008c00ff0e7b82 */ /* 0x000f220000000800 */
[----:B------:R-:W-:Y:S04]  /*15b70*/  LDGSTS.E [R5+0x5000c], desc[UR8][R86.64], !P2 ;  /* 0x5000c00056057fae */ /* 0x000fe8000d121848 */
[----:B------:R-:W-:Y:S04]  /*15b80*/  LDGSTS.E [R5+0x5400c], desc[UR8][R78.64], !P2 ;  /* 0x5400c0004e057fae */ /* 0x000fe8000d121848 */
[----:B------:R-:W-:Y:S04]  /*15b90*/  LDGSTS.E [R5+0x5800c], desc[UR8][R70.64], !P2 ;  /* 0x5800c00046057fae */ /* 0x000fe8000d121848 */
[----:B------:R4:W-:Y:S01]  /*15ba0*/  LDGSTS.E [R5+0x5c00c], desc[UR8][R62.64], !P2 ;  /* 0x5c00c0003e057fae */ /* 0x0009e2000d121848 */
[----:B-1----:R-:W-:-:S04]  /*15bb0*/  LOP3.LUT R55, R55, 0x3f, RZ, 0xc0, !PT ;  /* 0x0000003f37377812 */ /* 0x002fc800078ec0ff */
[----:B------:R-:W-:Y:S01]  /*15bc0*/  ISETP.GE.AND P2, PT, R55, R252, PT ;  /* 0x000000fc3700720c */ /* 0x000fe20003f46270 */
[----:B----4-:R-:W-:Y:S02]  /*15bd0*/  VIADD R252, R14, 0xffffff54 ;  /* 0xffffff540efc7836 */ /* 0x010fe40000000000 */
[----:B------:R-:W-:Y:S02]  /*15be0*/  VIADD R5, R15, 0xffffff55 ;  /* 0xffffff550f057836 */ /* 0x000fe40000000000 */
[----:B------:R-:W-:-:S04]  /*15bf0*/  IMAD.WIDE R62, R25, 0x4, R46 ;  /* 0x00000004193e7825 */ /* 0x000fc800078e022e */
[C---:B--2---:R-:W-:Y:S01]  /*15c00*/  IMAD.WIDE R46, R25.reuse, 0x4, R38 ;  /* 0x00000004192e7825 */ /* 0x044fe200078e0226 */
[----:B------:R1:W-:Y:S04]  /*15c10*/  STL.64 [R1+0xf18], R62 ;  /* 0x000f183e01007387 */ /* 0x0003e80000100a00 */
[----:B------:R1:W-:Y:S01]  /*15c20*/  LDGSTS.E [R8+0x40000], desc[UR8][R62.64], !P0 ;  /* 0x400000003e087fae */ /* 0x0003e2000c121848 */
[----:B---3--:R-:W-:-:S03]  /*15c30*/  IMAD.WIDE R38, R25, 0x4, R20 ;  /* 0x0000000419267825 */ /* 0x008fc600078e0214 */
[----:B------:R-:W-:Y:S01]  /*15c40*/  STL.64 [R1+0xf58], R46 ;  /* 0x000f582e01007387 */ /* 0x000fe20000100a00 */
[----:B------:R-:W-:-:S03]  /*15c50*/  IMAD.WIDE R20, R25, 0x4, R248 ;  /* 0x0000000419147825 */ /* 0x000fc600078e02f8 */
[----:B------:R2:W-:Y:S04]  /*15c60*/  STL.64 [R1+0xf98], R38 ;  /* 0x000f982601007387 */ /* 0x0005e80000100a00 */
[----:B------:R3:W-:Y:S01]  /*15c70*/  LDGSTS.E [R8+0x44000], desc[UR8][R46.64], !P0 ;  /* 0x440000002e087fae */ /* 0x0007e2000c121848 */
[----:B------:R-:W-:Y:S01]  /*15c80*/  VIADD R24, R24, 0xffffff56 ;  /* 0xffffff5618187836 */ /* 0x000fe20000000000 */
[----:B------:R-:W-:Y:S01]  /*15c90*/  UISETP.GT.AND UP1, UPT, UR4, 0xbf, UPT ;  /* 0x000000bf0400788c */ /* 0x000fe2000bf24270 */
[----:B-1----:R-:W1:Y:S01]  /*15ca0*/  LDC R62, c[0x0][0x230] ;  /* 0x00008c00ff3e7b82 */ /* 0x002e620000000800 */
[----:B------:R4:W-:Y:S04]  /*15cb0*/  STL.64 [R1+0xfd8], R20 ;  /* 0x000fd81401007387 */ /* 0x0009e80000100a00 */
[----:B------:R-:W-:Y:S04]  /*15cc0*/  LDGSTS.E [R8+0x48000], desc[UR8][R38.64], !P0 ;  /* 0x4800000026087fae */ /* 0x000fe8000c121848 */
[----:B------:R-:W3:Y:S04]  /*15cd0*/  LDL.LU.64 R248, [R1+0xbc8] ;  /* 0x000bc80001f87983 */ /* 0x000ee80000300a00 */
[----:B------:R-:W-:Y:S04]  /*15ce0*/  LDGSTS.E [R8+0x4c000], desc[UR8][R20.64], !P0 ;  /* 0x4c00000014087fae */ /* 0x000fe8000c121848 */
[----:B--2---:R-:W2:Y:S04]  /*15cf0*/  LDL.LU.64 R38, [R1+0xba8] ;  /* 0x000ba80001267983 */ /* 0x004ea80000300a00 */
[----:B----4-:R-:W4:Y:S01]  /*15d00*/  LDL.LU.64 R20, [R1+0xb88] ;  /* 0x000b880001147983 */ /* 0x010f220000300a00 */
[----:B---3--:R-:W-:-:S03]  /*15d10*/  IMAD.WIDE R46, R25, 0x4, R6 ;  /* 0x00000004192e7825 */ /* 0x008fc600078e0206 */
[----:B------:R-:W3:Y:S04]  /*15d20*/  LDL.LU.64 R6, [R1+0xb68] ;  /* 0x000b680001067983 */ /* 0x000ee80000300a00 */
[----:B------:R1:W-:Y:S04]  /*15d30*/  STL.64 [R1+0x1028], R46 ;  /* 0x0010282e01007387 */ /* 0x0003e80000100a00 */
[----:B------:R-:W3:Y:S04]  /*15d40*/  LDL.LU.64 R70, [R1+0xb48] ;  /* 0x000b480001467983 */ /* 0x000ee80000300a00 */
[----:B------:R-:W-:Y:S01]  /*15d50*/  LDGSTS.E [R8+0x40004], desc[UR8][R46.64], !P4 ;  /* 0x400040002e087fae */ /* 0x000fe2000e121848 */
[----:B------:R-:W-:-:S04]  /*15d60*/  IMAD.WIDE R30, R25, 0x4, R30 ;  /* 0x00000004191e7825 */ /* 0x000fc800078e021e */
[C---:B------:R-:W-:Y:S01]  /*15d70*/  IMAD.WIDE R14, R25.reuse, 0x4, R240 ;  /* 0x00000004190e7825 */ /* 0x040fe200078e02f0 */
[----:B------:R1:W-:Y:S03]  /*15d80*/  STL.64 [R1+0x1170], R30 ;  /* 0x0011701e01007387 */ /* 0x0003e60000100a00 */
[C---:B------:R-:W-:Y:S01]  /*15d90*/  IMAD.WIDE R10, R25.reuse, 0x4, R10 ;  /* 0x00000004190a7825 */ /* 0x040fe200078e020a */
[----:B------:R1:W-:Y:S04]  /*15da0*/  STL.64 [R1+0x1178], R14 ;  /* 0x0011780e01007387 */ /* 0x0003e80000100a00 */
[----:B------:R4:W-:Y:S04]  /*15db0*/  STL.64 [R1+0x1180], R10 ;  /* 0x0011800a01007387 */ /* 0x0009e80000100a00 */
[----:B------:R-:W-:Y:S04]  /*15dc0*/  LDGSTS.E [R8+0x44004], desc[UR8][R30.64], !P4 ;  /* 0x440040001e087fae */ /* 0x000fe8000e121848 */
[----:B-1----:R-:W3:Y:S04]  /*15dd0*/  LDL.LU.64 R46, [R1+0xb28] ;  /* 0x000b2800012e7983 */ /* 0x002ee80000300a00 */
[----:B------:R1:W-:Y:S04]  /*15de0*/  LDGSTS.E [R8+0x48004], desc[UR8][R14.64], !P4 ;  /* 0x480040000e087fae */ /* 0x0003e8000e121848 */
[----:B------:R-:W3:Y:S04]  /*15df0*/  LDL.LU.64 R30, [R1+0xbc0] ;  /* 0x000bc000011e7983 */ /* 0x000ee80000300a00 */
[----:B------:R-:W3:Y:S04]  /*15e00*/  LDL.LU.64 R240, [R1+0xbb8] ;  /* 0x000bb80001f07983 */ /* 0x000ee80000300a00 */
[----:B------:R-:W3:Y:S01]  /*15e10*/  LDL.LU.64 R238, [R1+0xbb0] ;  /* 0x000bb00001ee7983 */ /* 0x000ee20000300a00 */
[----:B------:R-:W-:-:S03]  /*15e20*/  IMAD.WIDE R248, R25, 0x4, R248 ;  /* 0x0000000419f87825 */ /* 0x000fc600078e02f8 */
[----:B------:R-:W3:Y:S01]  /*15e30*/  LDL.LU.64 R170, [R1+0xba0] ;  /* 0x000ba00001aa7983 */ /* 0x000ee20000300a00 */
[----:B------:R-:W-:Y:S01]  /*15e40*/  ISETP.GE.U32.AND P6, PT, R24, 0x7fffff17, PT ;  /* 0x7fffff171800780c */ /* 0x000fe20003fc6070 */
[----:B-1----:R-:W1:Y:S02]  /*15e50*/  LDC R14, c[0x0][0x230] ;  /* 0x00008c00ff0e7b82 */ /* 0x002e640000000800 */
[----:B------:R4:W-:Y:S01]  /*15e60*/  LDGSTS.E [R8+0x4c004], desc[UR8][R10.64], !P4 ;  /* 0x4c0040000a087fae */ /* 0x0009e2000e121848 */
[----:B------:R-:W-:Y:S01]  /*15e70*/  ISETP.GE.U32.AND P4, PT, R252, 0x7fffff15, PT ;  /* 0x7fffff15fc00780c */ /* 0x000fe20003f86070 */
[----:B------:R-:W-:Y:S02]  /*15e80*/  VIADD R252, R54, 0xffffff73 ;  /* 0xffffff7336fc7836 */ /* 0x000fe40000000000 */
[----:B------:R-:W3:Y:S01]  /*15e90*/  LDL.LU.64 R162, [R1+0xb98] ;  /* 0x000b980001a27983 */ /* 0x000ee20000300a00 */
[----:B--2---:R-:W-:Y:S01]  /*15ea0*/  IMAD.WIDE R178, R25, 0x4, R38 ;  /* 0x0000000419b27825 */ /* 0x004fe200078e0226 */
[----:B------:R-:W-:Y:S01]  /*15eb0*/  ISETP.GE.U32.AND P0, PT, R5, 0x7fffff16, PT ;  /* 0x7fffff160500780c */ /* 0x000fe20003f06070 */
[----:B------:R-:W2:Y:S01]  /*15ec0*/  LDC R24, c[0x0][0x230] ;  /* 0x00008c00ff187b82 */ /* 0x000ea20000000800 */
[----:B------:R-:W2:Y:S01]  /*15ed0*/  LDL.LU.64 R150, [R1+0xb90] ;  /* 0x000b900001967983 */ /* 0x000ea20000300a00 */
[----:B----4-:R-:W-:-:S03]  /*15ee0*/  IMAD.WIDE R142, R25, 0x4, R20 ;  /* 0x00000004198e7825 */ /* 0x010fc600078e0214 */
[----:B------:R-:W4:Y:S03]  /*15ef0*/  LDL.LU.64 R134, [R1+0xb80] ;  /* 0x000b800001867983 */ /* 0x000f260000300a00 */
[----:B------:R-:W1:Y:S01]  /*15f00*/  LDC R11, c[0x0][0x230] ;  /* 0x00008c00ff0b7b82 */ /* 0x000e620000000800 */
[----:B------:R-:W4:Y:S04]  /*15f10*/  LDL.LU.64 R54, [R1+0xb78] ;  /* 0x000b780001367983 */ /* 0x000f280000300a00 */
[----:B------:R-:W4:Y:S03]  /*15f20*/  LDL.LU.64 R38, [R1+0xb70] ;  /* 0x000b700001267983 */ /* 0x000f260000300a00 */
[----:B------:R-:W1:Y:S01]  /*15f30*/  LDC R15, c[0x0][0x230] ;  /* 0x00008c00ff0f7b82 */ /* 0x000e620000000800 */
[----:B------:R-:W-:Y:S07]  /*15f40*/  LDGSTS.E [R8+0x40008], desc[UR8][R248.64], !P3 ;  /* 0x40008000f8087fae */ /* 0x000fee000d921848 */
[----:B------:R-:W1:Y:S01]  /*15f50*/  LDC R10, c[0x0][0x230] ;  /* 0x00008c00ff0a7b82 */ /* 0x000e620000000800 */
[----:B---3--:R-:W-:-:S02]  /*15f60*/  IMAD.WIDE R20, R25, 0x4, R6 ;  /* 0x0000000419147825 */ /* 0x008fc400078e0206 */
[----:B------:R-:W3:Y:S04]  /*15f70*/  LDL.LU.64 R6, [R1+0xb60] ;  /* 0x000b600001067983 */ /* 0x000ee80000300a00 */
[----:B------:R-:W-:Y:S04]  /*15f80*/  STL.64 [R1+0x1188], R248 ;  /* 0x001188f801007387 */ /* 0x000fe80000100a00 */
[----:B------:R-:W3:Y:S04]  /*15f90*/  LDL.LU.64 R126, [R1+0xb58] ;  /* 0x000b5800017e7983 */ /* 0x000ee80000300a00 */
[----:B------:R-:W3:Y:S04]  /*15fa0*/  LDL.LU.64 R118, [R1+0xb50] ;  /* 0x000b500001767983 */ /* 0x000ee80000300a00 */
[----:B------:R-:W-:Y:S01]  /*15fb0*/  STL.64 [R1+0x11a8], R178 ;  /* 0x0011a8b201007387 */ /* 0x000fe20000100a00 */
[----:B------:R-:W-:-:S03]  /*15fc0*/  IMAD.WIDE R110, R25, 0x4, R70 ;  /* 0x00000004196e7825 */ /* 0x000fc600078e0246 */
[----:B------:R-:W3:Y:S04]  /*15fd0*/  LDL.LU.64 R102, [R1+0xb40] ;  /* 0x000b400001667983 */ /* 0x000ee80000300a00 */
[----:B------:R-:W3:Y:S04]  /*15fe0*/  LDL.LU.64 R94, [R1+0xb38] ;  /* 0x000b3800015e7983 */ /* 0x000ee80000300a00 */
[----:B------:R-:W-:Y:S04]  /*15ff0*/  STL.64 [R1+0x1548], R142 ;  /* 0x0015488e01007387 */ /* 0x000fe80000100a00 */
[----:B------:R-:W3:Y:S01]  /*16000*/  LDL.LU.64 R86, [R1+0xb30] ;  /* 0x000b300001567983 */ /* 0x000ee20000300a00 */
[----:B------:R-:W-:-:S03]  /*16010*/  IMAD.WIDE R78, R25, 0x4, R46 ;  /* 0x00000004194e7825 */ /* 0x000fc600078e022e */
[----:B------:R-:W3:Y:S04]  /*16020*/  LDL.LU.64 R70, [R1+0xb20] ;  /* 0x000b200001467983 */ /* 0x000ee80000300a00 */
[----:B------:R-:W-:Y:S01]  /*16030*/  STL.64 [R1+0x1568], R20 ;  /* 0x0015681401007387 */ /* 0x000fe20000100a00 */
[----:B------:R-:W-:-:S03]  /*16040*/  IMAD.WIDE R246, R25, 0x4, R30 ;  /* 0x0000000419f67825 */ /* 0x000fc600078e021e */
[----:B------:R-:W3:Y:S04]  /*16050*/  LDL.LU.64 R46, [R1+0xb18] ;  /* 0x000b1800012e7983 */ /* 0x000ee80000300a00 */
[----:B------:R-:W3:Y:S01]  /*16060*/  LDL.LU.64 R30, [R1+0xb10] ;  /* 0x000b1000011e7983 */ /* 0x000ee20000300a00 */
[----:B------:R-:W-:-:S03]  /*16070*/  IMAD.WIDE R240, R25, 0x4, R240 ;  /* 0x0000000419f07825 */ /* 0x000fc600078e02f0 */
[----:B------:R-:W-:Y:S01]  /*16080*/  STL.64 [R1+0x1588], R110 ;  /* 0x0015886e01007387 */ /* 0x000fe20000100a00 */
[----:B------:R-:W-:-:S03]  /*16090*/  IMAD.WIDE R238, R25, 0x4, R238 ;  /* 0x0000000419ee7825 */ /* 0x000fc600078e02ee */
[----:B------:R-:W-:Y:S04]  /*160a0*/  STL.64 [R1+0x1020], R246 ;  /* 0x001020f601007387 */ /* 0x000fe80000100a00 */
[----:B------:R-:W-:Y:S04]  /*160b0*/  STL.64 [R1+0x15a8], R78 ;  /* 0x0015a84e01007387 */ /* 0x000fe80000100a00 */
[----:B------:R-:W-:Y:S04]  /*160c0*/  STL.64 [R1+0x1198], R240 ;  /* 0x001198f001007387 */ /* 0x000fe80000100a00 */
[----:B------:R-:W-:Y:S04]  /*160d0*/  STL.64 [R1+0x11a0], R238 ;  /* 0x0011a0ee01007387 */ /* 0x000fe80000100a00 */
[----:B------:R-:W-:Y:S04]  /*160e0*/  LDGSTS.E [R8+0x44008], desc[UR8][R246.64], !P3 ;  /* 0x44008000f6087fae */ /* 0x000fe8000d921848 */
[----:B------:R-:W-:Y:S04]  /*160f0*/  LDGSTS.E [R8+0x48008], desc[UR8][R240.64], !P3 ;  /* 0x48008000f0087fae */ /* 0x000fe8000d921848 */
[----:B------:R-:W-:Y:S04]  /*16100*/  LDGSTS.E [R8+0x4c008], desc[UR8][R238.64], !P3 ;  /* 0x4c008000ee087fae */ /* 0x000fe8000d921848 */
[----:B------:R-:W-:Y:S01]  /*16110*/  LDGSTS.E [R8+0x4000c], desc[UR8][R178.64], !P5 ;  /* 0x4000c000b2087fae */ /* 0x000fe2000e921848 */
[----:B------:R-:W-:-:S04]  /*16120*/  IMAD.WIDE R170, R25, 0x4, R170 ;  /* 0x0000000419aa7825 */ /* 0x000fc800078e02aa */
[C---:B------:R-:W-:Y:S01]  /*16130*/  IMAD.WIDE R162, R25.reuse, 0x4, R162 ;  /* 0x0000000419a27825 */ /* 0x040fe200078e02a2 */
[----:B------:R-:W-:Y:S03]  /*16140*/  STL.64 [R1+0x11b0], R170 ;  /* 0x0011b0aa01007387 */ /* 0x000fe60000100a00 */
[C---:B--2---:R-:W-:Y:S01]  /*16150*/  IMAD.WIDE R150, R25.reuse, 0x4, R150 ;  /* 0x0000000419967825 */ /* 0x044fe200078e0296 */
[----:B------:R-:W-:Y:S03]  /*16160*/  STL.64 [R1+0x11b8], R162 ;  /* 0x0011b8a201007387 */ /* 0x000fe60000100a00 */
[C---:B----4-:R-:W-:Y:S01]  /*16170*/  IMAD.WIDE R134, R25.reuse, 0x4, R134 ;  /* 0x0000000419867825 */ /* 0x050fe200078e0286 */
[----:B------:R-:W-:Y:S03]  /*16180*/  STL.64 [R1+0x11c0], R150 ;  /* 0x0011c09601007387 */ /* 0x000fe60000100a00 */
[C---:B------:R-:W-:Y:S01]  /*16190*/  IMAD.WIDE R54, R25.reuse, 0x4, R54 ;  /* 0x0000000419367825 */ /* 0x040fe200078e0236 */
[----:B------:R-:W-:Y:S03]  /*161a0*/  STL.64 [R1+0x1550], R134 ;  /* 0x0015508601007387 */ /* 0x000fe60000100a00 */
[C---:B------:R-:W-:Y:S01]  /*161b0*/  IMAD.WIDE R38, R25.reuse, 0x4, R38 ;  /* 0x0000000419267825 */ /* 0x040fe200078e0226 */
[----:B------:R-:W-:Y:S04]  /*161c0*/  STL.64 [R1+0x1558], R54 ;  /* 0x0015583601007387 */ /* 0x000fe80000100a00 */
[----:B------:R2:W-:Y:S04]  /*161d0*/  STL.64 [R1+0x1560], R38 ;  /* 0x0015602601007387 */ /* 0x0005e80000100a00 */
[----:B------:R-:W-:Y:S04]  /*161e0*/  LDGSTS.E [R8+0x4400c], desc[UR8][R170.64], !P5 ;  /* 0x4400c000aa087fae */ /* 0x000fe8000e921848 */
[----:B------:R-:W-:Y:S04]  /*161f0*/  LDGSTS.E [R8+0x4800c], desc[UR8][R162.64], !P5 ;  /* 0x4800c000a2087fae */ /* 0x000fe8000e921848 */
[----:B------:R-:W-:Y:S04]  /*16200*/  LDGSTS.E [R8+0x4c00c], desc[UR8][R150.64], !P5 ;  /* 0x4c00c00096087fae */ /* 0x000fe8000e921848 */
[----:B------:R-:W-:Y:S04]  /*16210*/  LDGSTS.E [R8+0x50000], desc[UR8][R142.64], !P1 ;  /* 0x500000008e087fae */ /* 0x000fe8000c921848 */
[----:B------:R-:W-:Y:S04]  /*16220*/  LDGSTS.E [R8+0x54000], desc[UR8][R134.64], !P1 ;  /* 0x5400000086087fae */ /* 0x000fe8000c921848 */
[----:B------:R-:W-:Y:S04]  /*16230*/  LDGSTS.E [R8+0x58000], desc[UR8][R54.64], !P1 ;  /* 0x5800000036087fae */ /* 0x000fe8000c921848 */
[----:B------:R-:W-:Y:S04]  /*16240*/  LDGSTS.E [R8+0x5c000], desc[UR8][R38.64], !P1 ;  /* 0x5c00000026087fae */ /* 0x000fe8000c921848 */
[----:B------:R-:W-:Y:S01]  /*16250*/  LDGSTS.E [R8+0x50004], desc[UR8][R20.64], !P6 ;  /* 0x5000400014087fae */ /* 0x000fe2000f121848 */
[----:B---3--:R-:W-:-:S04]  /*16260*/  IMAD.WIDE R6, R25, 0x4, R6 ;  /* 0x0000000419067825 */ /* 0x008fc800078e0206 */
[C---:B------:R-:W-:Y:S01]  /*16270*/  IMAD.WIDE R126, R25.reuse, 0x4, R126 ;  /* 0x00000004197e7825 */ /* 0x040fe200078e027e */
[----:B------:R3:W-:Y:S03]  /*16280*/  STL.64 [R1+0x1570], R6 ;  /* 0x0015700601007387 */ /* 0x0007e60000100a00 */
[C---:B------:R-:W-:Y:S01]  /*16290*/  IMAD.WIDE R118, R25.reuse, 0x4, R118 ;  /* 0x0000000419767825 */ /* 0x040fe200078e0276 */
[----:B------:R-:W-:Y:S03]  /*162a0*/  STL.64 [R1+0x1578], R126 ;  /* 0x0015787e01007387 */ /* 0x000fe60000100a00 */
        /* <DEDUP_REMOVED lines=9> */
[----:B------:R4:W-:Y:S03]  /*16340*/  STL.64 [R1+0x15b0], R70 ;  /* 0x0015b04601007387 */ /* 0x0009e60000100a00 */
[----:B------:R-:W-:Y:S01]  /*16350*/  IMAD.WIDE R30, R25, 0x4, R30 ;  /* 0x00000004191e7825 */ /* 0x000fe200078e021e */
[----:B------:R4:W-:Y:S04]  /*16360*/  STL.64 [R1+0x15b8], R46 ;  /* 0x0015b82e01007387 */ /* 0x0009e80000100a00 */
[----:B------:R4:W-:Y:S04]  /*16370*/  STL.64 [R1+0x15c0], R30 ;  /* 0x0015c01e01007387 */ /* 0x0009e80000100a00 */
[----:B--2---:R-:W2:Y:S04]  /*16380*/  LDL.LU.64 R38, [R1+0xb08] ;  /* 0x000b080001267983 */ /* 0x004ea80000300a00 */
[----:B------:R-:W2:Y:S04]  /*16390*/  LDL.LU.64 R20, [R1+0xb00] ;  /* 0x000b000001147983 */ /* 0x000ea80000300a00 */
[----:B------:R-:W-:Y:S04]  /*163a0*/  LDGSTS.E [R8+0x54004], desc[UR8][R6.64], !P6 ;  /* 0x5400400006087fae */ /* 0x000fe8000f121848 */
[----:B------:R-:W2:Y:S04]  /*163b0*/  LDL.LU.64 R54, [R1+0xaf8] ;  /* 0x000af80001367983 */ /* 0x000ea80000300a00 */
[----:B------:R-:W-:Y:S04]  /*163c0*/  LDGSTS.E [R8+0x58004], desc[UR8][R126.64], !P6 ;  /* 0x580040007e087fae */ /* 0x000fe8000f121848 */
[----:B---3--:R-:W3:Y:S04]  /*163d0*/  LDL.LU.64 R6, [R1+0xaf0] ;  /* 0x000af00001067983 */ /* 0x008ee80000300a00 */
[----:B------:R-:W-:Y:S04]  /*163e0*/  LDGSTS.E [R8+0x5c004], desc[UR8][R118.64], !P6 ;  /* 0x5c00400076087fae */ /* 0x000fe8000f121848 */
[----:B------:R-:W-:Y:S04]  /*163f0*/  LDGSTS.E [R8+0x50008], desc[UR8][R110.64], !P0 ;  /* 0x500080006e087fae */ /* 0x000fe8000c121848 */
[----:B------:R-:W-:Y:S04]  /*16400*/  LDGSTS.E [R8+0x54008], desc[UR8][R102.64], !P0 ;  /* 0x5400800066087fae */ /* 0x000fe8000c121848 */
[----:B------:R-:W-:Y:S04]  /*16410*/  LDGSTS.E [R8+0x58008], desc[UR8][R94.64], !P0 ;  /* 0x580080005e087fae */ /* 0x000fe8000c121848 */
[----:B------:R-:W-:Y:S04]  /*16420*/  LDGSTS.E [R8+0x5c008], desc[UR8][R86.64], !P0 ;  /* 0x5c00800056087fae */ /* 0x000fe8000c121848 */
[----:B------:R-:W-:Y:S04]  /*16430*/  LDGSTS.E [R8+0x5000c], desc[UR8][R78.64], !P4 ;  /* 0x5000c0004e087fae */ /* 0x000fe8000e121848 */
[----:B------:R4:W-:Y:S04]  /*16440*/  LDGSTS.E [R8+0x5400c], desc[UR8][R70.64], !P4 ;  /* 0x5400c00046087fae */ /* 0x0009e8000e121848 */
[----:B------:R-:W-:Y:S04]  /*16450*/  LDGSTS.E [R8+0x5800c], desc[UR8][R46.64], !P4 ;  /* 0x5800c0002e087fae */ /* 0x000fe8000e121848 */
[----:B------:R4:W-:Y:S01]  /*16460*/  LDGSTS.E [R8+0x5c00c], desc[UR8][R30.64], !P4 ;  /* 0x5c00c0001e087fae */ /* 0x0009e2000e121848 */
[----:B------:R-:W-:-:S02]  /*16470*/  SEL R5, RZ, 0x4, P2 ;  /* 0x00000004ff057807 */ /* 0x000fc40001000000 */
[----:B------:R-:W-:Y:S01]  /*16480*/  ISETP.GE.U32.AND P6, PT, R252, 0x7fffff34, PT ;  /* 0x7fffff34fc00780c */ /* 0x000fe20003fc6070 */
[----:B-1----:R-:W-:Y:S01]  /*16490*/  VIADD R11, R11, 0xffffff71 ;  /* 0xffffff710b0b7836 */ /* 0x002fe20000000000 */
[----:B----4-:R-:W1:Y:S01]  /*164a0*/  LDC R70, c[0x0][0x230] ;  /* 0x00008c00ff467b82 */ /* 0x010e620000000800 */
[----:B------:R-:W4:Y:S04]  /*164b0*/  LDL.LU.64 R46, [R1+0xae8] ;  /* 0x000ae800012e7983 */ /* 0x000f280000300a00 */
[----:B------:R-:W4:Y:S04]  /*164c0*/  LDL.LU.64 R30, [R1+0xae0] ;  /* 0x000ae000011e7983 */ /* 0x000f280000300a00 */
[----:B------:R-:W4:Y:S04]  /*164d0*/  LDL.LU.64 R240, [R1+0xad8] ;  /* 0x000ad80001f07983 */ /* 0x000f280000300a00 */
[----:B------:R-:W4:Y:S01]  /*164e0*/  LDL.LU.64 R248, [R1+0xad0] ;  /* 0x000ad00001f87983 */ /* 0x000f220000300a00 */
[----:B------:R-:W-:-:S04]  /*164f0*/  PLOP3.LUT P2, PT, PT, PT, UP1, 0x80, 0x0 ;  /* 0x000000000000781c */ /* 0x000fc80003f4f018 */
[----:B------:R-:W-:-:S04]  /*16500*/  SEL R5, R5, RZ, P2 ;  /* 0x000000ff05057207 */ /* 0x000fc80001000000 */
[----:B------:R-:W-:Y:S01]  /*16510*/  ISETP.NE.U32.AND P2, PT, R5, RZ, PT ;  /* 0x000000ff0500720c */ /* 0x000fe20003f45070 */
[----:B------:R-:W-:Y:S02]  /*16520*/  VIADD R5, R24, 0xffffff72 ;  /* 0xffffff7218057836 */ /* 0x000fe40000000000 */
[----:B------:R-:W-:Y:S01]  /*16530*/  VIADD R8, R15, 0xffffff53 ;  /* 0xffffff530f087836 */ /* 0x000fe20000000000 */
[----:B------:R-:W-:Y:S01]  /*16540*/  ISETP.GE.U32.AND P1, PT, R11, 0x7fffff32, PT ;  /* 0x7fffff320b00780c */ /* 0x000fe20003f26070 */
[----:B------:R-:W-:Y:S01]  /*16550*/  VIADD R252, R62, 0xffffff70 ;  /* 0xffffff703efc7836 */ /* 0x000fe20000000000 */
[----:B------:R-:W-:Y:S01]  /*16560*/  ISETP.GE.U32.AND P0, PT, R5, 0x7fffff33, PT ;  /* 0x7fffff330500780c */ /* 0x000fe20003f06070 */
[----:B------:R-:W1:Y:S01]  /*16570*/  LDC R24, c[0x0][0x230] ;  /* 0x00008c00ff187b82 */ /* 0x000e620000000800 */
[----:B------:R-:W-:-:S04]  /*16580*/  IADD3 R5, R14, -0xae, RZ ;  /* 0xffffff520e057810 */ /* 0x000fc80007ffe0ff */
[----:B------:R-:W-:Y:S01]  /*16590*/  ISETP.GE.U32.AND P5, PT, R5, 0x7fffff13, PT ;  /* 0x7fffff130500780c */ /* 0x000fe20003fa6070 */
[----:B------:R-:W-:Y:S02]  /*165a0*/  VIADD R5, R10, 0xffffff51 ;  /* 0xffffff510a057836 */ /* 0x000fe40000000000 */
[----:B--2---:R-:W-:-:S04]  /*165b0*/  IMAD.WIDE R38, R25, 0x4, R38 ;  /* 0x0000000419267825 */ /* 0x004fc800078e0226 */
[C---:B------:R-:W-:Y:S01]  /*165c0*/  IMAD.WIDE R20, R25.reuse, 0x4, R20 ;  /* 0x0000000419147825 */ /* 0x040fe200078e0214 */
[----:B------:R2:W-:Y:S04]  /*165d0*/  STL.64 [R1+0xee0], R38 ;  /* 0x000ee02601007387 */ /* 0x0005e80000100a00 */
[----:B------:R1:W-:Y:S01]  /*165e0*/  STL.64 [R1+0xf10], R20 ;  /* 0x000f101401007387 */ /* 0x0003e20000100a00 */
[----:B------:R-:W-:-:S03]  /*165f0*/  IMAD.WIDE R14, R25, 0x4, R54 ;  /* 0x00000004190e7825 */ /* 0x000fc600078e0236 */
[----:B------:R-:W4:Y:S01]  /*16600*/  LDL.LU.64 R10, [R1+0xac8] ;  /* 0x000ac800010a7983 */ /* 0x000f220000300a00 */
[----:B---3--:R-:W-:-:S03]  /*16610*/  IMAD.WIDE R6, R25, 0x4, R6 ;  /* 0x0000000419067825 */ /* 0x008fc600078e0206 */
[----:B------:R-:W-:Y:S04]  /*16620*/  STL.64 [R1+0xf50], R14 ;  /* 0x000f500e01007387 */ /* 0x000fe80000100a00 */
[----:B------:R-:W-:Y:S04]  /*16630*/  LDGSTS.E [R9+0x40000], desc[UR8][R38.64], !P6 ;  /* 0x4000000026097fae */ /* 0x000fe8000f121848 */
[----:B------:R3:W-:Y:S04]  /*16640*/  STL.64 [R1+0xf90], R6 ;  /* 0x000f900601007387 */ /* 0x0007e80000100a00 */
[----:B------:R-:W-:Y:S04]  /*16650*/  LDGSTS.E [R9+0x44000], desc[UR8][R20.64], !P6 ;  /* 0x4400000014097fae */ /* 0x000fe8000f121848 */
[----:B--2---:R-:W2:Y:S04]  /*16660*/  LDL.LU.64 R38, [R1+0xaa8] ;  /* 0x000aa80001267983 */ /* 0x004ea80000300a00 */
[----:B------:R4:W-:Y:S04]  /*16670*/  LDGSTS.E [R9+0x48000], desc[UR8][R14.64], !P6 ;  /* 0x480000000e097fae */ /* 0x0009e8000f121848 */
[----:B------:R-:W-:Y:S04]  /*16680*/  LDGSTS.E [R9+0x4c000], desc[UR8][R6.64], !P6 ;  /* 0x4c00000006097fae */ /* 0x000fe8000f121848 */
[----:B-1----:R-:W2:Y:S04]  /*16690*/  LDL.LU.64 R20, [R1+0xa88] ;  /* 0x000a880001147983 */ /* 0x002ea80000300a00 */
[----:B---3--:R-:W3:Y:S04]  /*166a0*/  LDL.LU.64 R6, [R1+0xa68] ;  /* 0x000a680001067983 */ /* 0x008ee80000300a00 */
[----:B------:R-:W3:Y:S01]  /*166b0*/  LDL.LU.64 R54, [R1+0xa48] ;  /* 0x000a480001367983 */ /* 0x000ee20000300a00 */
[----:B----4-:R-:W-:-:S04]  /*166c0*/  IMAD.WIDE R46, R25, 0x4, R46 ;  /* 0x00000004192e7825 */ /* 0x010fc800078e022e */
[C---:B------:R-:W-:Y:S01]  /*166d0*/  IMAD.WIDE R62, R25.reuse, 0x4, R30 ;  /* 0x00000004193e7825 */ /* 0x040fe200078e021e */
[----:B------:R1:W-:Y:S03]  /*166e0*/  STL.64 [R1+0xfd0], R46 ;  /* 0x000fd02e01007387 */ /* 0x0003e60000100a00 */
[C---:B------:R-:W-:Y:S01]  /*166f0*/  IMAD.WIDE R30, R25.reuse, 0x4, R240 ;  /* 0x00000004191e7825 */ /* 0x040fe200078e02f0 */
[----:B------:R-:W-:Y:S03]  /*16700*/  STL.64 [R1+0x1018], R62 ;  /* 0x0010183e01007387 */ /* 0x000fe60000100a00 */
[C---:B------:R-:W-:Y:S01]  /*16710*/  IMAD.WIDE R14, R25.reuse, 0x4, R248 ;  /* 0x00000004190e7825 */ /* 0x040fe200078e02f8 */
[----:B------:R4:W-:Y:S04]  /*16720*/  STL.64 [R1+0x11f8], R30 ;  /* 0x0011f81e01007387 */ /* 0x0009e80000100a00 */
[----:B------:R-:W-:Y:S04]  /*16730*/  LDGSTS.E [R9+0x40004], desc[UR8][R46.64], !P0 ;  /* 0x400040002e097fae */ /* 0x000fe8000c121848 */
[----:B------:R4:W-:Y:S04]  /*16740*/  LDGSTS.E [R9+0x44004], desc[UR8][R62.64], !P0 ;  /* 0x440040003e097fae */ /* 0x0009e8000c121848 */
[----:B------:R-:W-:Y:S04]  /*16750*/  LDGSTS.E [R9+0x48004], desc[UR8][R30.64], !P0 ;  /* 0x480040001e097fae */ /* 0x000fe8000c121848 */
[----:B-1----:R-:W3:Y:S04]  /*16760*/  LDL.LU.64 R46, [R1+0xa28] ;  /* 0x000a2800012e7983 */ /* 0x002ee80000300a00 */
[----:B------:R1:W-:Y:S01]  /*16770*/  STL.64 [R1+0x1200], R14 ;  /* 0x0012000e01007387 */ /* 0x0003e20000100a00 */
[----:B------:R-:W-:-:S03]  /*16780*/  IMAD.WIDE R10, R25, 0x4, R10 ;  /* 0x00000004190a7825 */ /* 0x000fc600078e020a */
[----:B------:R-:W3:Y:S01]  /*16790*/  LDL.LU.64 R248, [R1+0xac0] ;  /* 0x000ac00001f87983 */ /* 0x000ee20000300a00 */
[----:B--2---:R-:W-:-:S03]  /*167a0*/  IMAD.WIDE R238, R25, 0x4, R38 ;  /* 0x0000000419ee7825 */ /* 0x004fc600078e0226 */
[----:B----4-:R-:W2:Y:S01]  /*167b0*/  LDL.LU.64 R30, [R1+0xab8] ;  /* 0x000ab800011e7983 */ /* 0x010ea20000300a00 */
[----:B------:R-:W-:Y:S01]  /*167c0*/  ISETP.GE.U32.AND P3, PT, R252, 0x7fffff31, PT ;  /* 0x7fffff31fc00780c */ /* 0x000fe20003f66070 */
[----:B------:R-:W4:Y:S02]  /*167d0*/  LDC R63, c[0x0][0x230] ;  /* 0x00008c00ff3f7b82 */ /* 0x000f240000000800 */
[----:B------:R-:W4:Y:S04]  /*167e0*/  LDL.LU.64 R240, [R1+0xab0] ;  /* 0x000ab00001f07983 */ /* 0x000f280000300a00 */
[----:B------:R-:W4:Y:S01]  /*167f0*/  LDL.LU.64 R178, [R1+0xaa0] ;  /* 0x000aa00001b27983 */ /* 0x000f220000300a00 */
[----:B------:R-:W-:Y:S01]  /*16800*/  ISETP.GE.U32.AND P4, PT, R8, 0x7fffff14, PT ;  /* 0x7fffff140800780c */ /* 0x000fe20003f86070 */
[----:B------:R-:W4:Y:S02]  /*16810*/  LDC R252, c[0x0][0x230] ;  /* 0x00008c00fffc7b82 */ /* 0x000f240000000800 */
[----:B------:R-:W4:Y:S01]  /*16820*/  LDL.LU.64 R170, [R1+0xa98] ;  /* 0x000a980001aa7983 */ /* 0x000f220000300a00 */
[----:B------:R-:W-:-:S03]  /*16830*/  IMAD.WIDE R150, R25, 0x4, R20 ;  /* 0x0000000419967825 */ /* 0x000fc600078e0214 */
[----:B------:R-:W4:Y:S01]  /*16840*/  LDL.LU.64 R162, [R1+0xa90] ;  /* 0x000a900001a27983 */ /* 0x000f220000300a00 */
[----:B------:R-:W-:Y:S01]  /*16850*/  ISETP.GE.U32.AND P6, PT, R5, 0x7fffff12, PT ;  /* 0x7fffff120500780c */ /* 0x000fe20003fc6070 */
[----:B------:R-:W4:Y:S02]  /*16860*/  LDC R8, c[0x0][0x230] ;  /* 0x00008c00ff087b82 */ /* 0x000f240000000800 */
[----:B------:R-:W4:Y:S01]  /*16870*/  LDL.LU.64 R142, [R1+0xa80] ;  /* 0x000a8000018e7983 */ /* 0x000f220000300a00 */
[----:B---3--:R-:W-:-:S03]  /*16880*/  IMAD.WIDE R20, R25, 0x4, R6 ;  /* 0x0000000419147825 */ /* 0x008fc600078e0206 */
[----:B------:R-:W3:Y:S01]  /*16890*/  LDL.LU.64 R134, [R1+0xa78] ;  /* 0x000a780001867983 */ /* 0x000ee20000300a00 */
[C---:B------:R-:W-:Y:S01]  /*168a0*/  IMAD.WIDE R110, R25.reuse, 0x4, R54 ;  /* 0x00000004196e7825 */ /* 0x040fe200078e0236 */
[----:B------:R-:W3:Y:S02]  /*168b0*/  LDC R62, c[0x0][0x230] ;  /* 0x00008c00ff3e7b82 */ /* 0x000ee40000000800 */
[----:B------:R-:W3:Y:S04]  /*168c0*/  LDL.LU.64 R38, [R1+0xa70] ;  /* 0x000a700001267983 */ /* 0x000ee80000300a00 */
[----:B------:R-:W3:Y:S04]  /*168d0*/  LDL.LU.64 R6, [R1+0xa60] ;  /* 0x000a600001067983 */ /* 0x000ee80000300a00 */
[----:B------:R3:W-:Y:S04]  /*168e0*/  STL.64 [R1+0x1208], R10 ;  /* 0x0012080a01007387 */ /* 0x0007e80000100a00 */
[----:B------:R-:W3:Y:S04]  /*168f0*/  LDL.LU.64 R126, [R1+0xa58] ;  /* 0x000a5800017e7983 */ /* 0x000ee80000300a00 */
[----:B------:R-:W3:Y:S04]  /*16900*/  LDL.LU.64 R118, [R1+0xa50] ;  /* 0x000a500001767983 */ /* 0x000ee80000300a00 */
[----:B------:R-:W-:Y:S04]  /*16910*/  STL.64 [R1+0x1228], R238 ;  /* 0x001228ee01007387 */ /* 0x000fe80000100a00 */
[----:B------:R-:W3:Y:S04]  /*16920*/  LDL.LU.64 R102, [R1+0xa40] ;  /* 0x000a400001667983 */ /* 0x000ee80000300a00 */
[----:B------:R-:W3:Y:S01]  /*16930*/  LDL.LU.64 R94, [R1+0xa38] ;  /* 0x000a3800015e7983 */ /* 0x000ee20000300a00 */
[----:B------:R-:W-:-:S03]  /*16940*/  IMAD.WIDE R78, R25, 0x4, R46 ;  /* 0x00000004194e7825 */ /* 0x000fc600078e022e */
[----:B------:R-:W-:Y:S04]  /*16950*/  STL.64 [R1+0x15c8], R150 ;  /* 0x0015c89601007387 */ /* 0x000fe80000100a00 */
[----:B------:R-:W3:Y:S04]  /*16960*/  LDL.LU.64 R86, [R1+0xa30] ;  /* 0x000a300001567983 */ /* 0x000ee80000300a00 */
[----:B------:R-:W3:Y:S04]  /*16970*/  LDL.LU.64 R54, [R1+0xa20] ;  /* 0x000a200001367983 */ /* 0x000ee80000300a00 */
[----:B------:R-:W-:Y:S04]  /*16980*/  STL.64 [R1+0x15e8], R20 ;  /* 0x0015e81401007387 */ /* 0x000fe80000100a00 */
[----:B------:R-:W3:Y:S04]  /*16990*/  LDL.LU.64 R46, [R1+0xa10] ;  /* 0x000a1000012e7983 */ /* 0x000ee80000300a00 */
[----:B------:R1:W-:Y:S04]  /*169a0*/  LDGSTS.E [R9+0x4c004], desc[UR8][R14.64], !P0 ;  /* 0x4c0040000e097fae */ /* 0x0003e8000c121848 */
[----:B------:R-:W-:Y:S01]  /*169b0*/  LDGSTS.E [R9+0x40008], desc[UR8][R10.64], !P1 ;  /* 0x400080000a097fae */ /* 0x000fe2000c921848 */
[C---:B--2---:R-:W-:Y:S01]  /*169c0*/  IMAD.WIDE R246, R25.reuse, 0x4, R30 ;  /* 0x0000000419f67825 */ /* 0x044fe200078e021e */
[----:B-1----:R-:W1:Y:S02]  /*169d0*/  LDC R15, c[0x0][0x230] ;  /* 0x00008c00ff0f7b82 */ /* 0x002e640000000800 */
[----:B------:R-:W2:Y:S01]  /*169e0*/  LDL.LU.64 R30, [R1+0xa08] ;  /* 0x000a0800011e7983 */ /* 0x000ea20000300a00 */
[----:B------:R-:W-:-:S03]  /*169f0*/  IMAD.WIDE R248, R25, 0x4, R248 ;  /* 0x0000000419f87825 */ /* 0x000fc600078e02f8 */
[----:B------:R-:W-:Y:S01]  /*16a00*/  STL.64 [R1+0x1608], R110 ;  /* 0x0016086e01007387 */ /* 0x000fe20000100a00 */
[C---:B----4-:R-:W-:Y:S01]  /*16a10*/  IMAD.WIDE R240, R25.reuse, 0x4, R240 ;  /* 0x0000000419f07825 */ /* 0x050fe200078e02f0 */
[----:B------:R-:W4:Y:S02]  /*16a20*/  LDC R14, c[0x0][0x230] ;  /* 0x00008c00ff0e7b82 */ /* 0x000f240000000800 */
        /* <DEDUP_REMOVED lines=9> */
[----:B---3--:R-:W-:-:S03]  /*16ac0*/  IMAD.WIDE R134, R25, 0x4, R134 ;  /* 0x0000000419867825 */ /* 0x008fc600078e0286 */
        /* <DEDUP_REMOVED lines=8> */
[----:B------:R3:W-:Y:S04]  /*16b50*/  STL.64 [R1+0x15e0], R38 ;  /* 0x0015e02601007387 */ /* 0x0007e80000100a00 */
[----:B------:R-:W-:Y:S01]  /*16b60*/  LDGSTS.E [R9+0x44008], desc[UR8][R248.64], !P1 ;  /* 0x44008000f8097fae */ /* 0x000fe2000c921848 */
[----:B------:R-:W-:-:S03]  /*16b70*/  IMAD.WIDE R102, R25, 0x4, R102 ;  /* 0x0000000419667825 */ /* 0x000fc600078e0266 */
[----:B------:R1:W-:Y:S01]  /*16b80*/  STL.64 [R1+0x15f0], R6 ;  /* 0x0015f00601007387 */ /* 0x0003e20000100a00 */
[----:B------:R-:W-:-:S03]  /*16b90*/  IMAD.WIDE R94, R25, 0x4, R94 ;  /* 0x00000004195e7825 */ /* 0x000fc600078e025e */
[----:B------:R-:W-:Y:S01]  /*16ba0*/  LDGSTS.E [R9+0x48008], desc[UR8][R246.64], !P1 ;  /* 0x48008000f6097fae */ /* 0x000fe2000c921848 */
[----:B------:R-:W-:-:S03]  /*16bb0*/  VIADD R5, R24, 0xffffff50 ;  /* 0xffffff5018057836 */ /* 0x000fc60000000000 */
[----:B------:R-:W-:Y:S01]  /*16bc0*/  STL.64 [R1+0x15f8], R126 ;  /* 0x0015f87e01007387 */ /* 0x000fe20000100a00 */
[----:B------:R-:W-:Y:S01]  /*16bd0*/  VIADD R8, R8, 0xffffff6f ;  /* 0xffffff6f08087836 */ /* 0x000fe20000000000 */
[----:B------:R-:W4:Y:S01]  /*16be0*/  LDC R24, c[0x0][0x230] ;  /* 0x00008c00ff187b82 */ /* 0x000f220000000800 */
[C---:B------:R-:W-:Y:S01]  /*16bf0*/  IMAD.WIDE R86, R25.reuse, 0x4, R86 ;  /* 0x0000000419567825 */ /* 0x040fe200078e0256 */
[----:B------:R-:W-:Y:S03]  /*16c00*/  LDGSTS.E [R9+0x4c008], desc[UR8][R240.64], !P1 ;  /* 0x4c008000f0097fae */ /* 0x000fe6000c921848 */
[C---:B------:R-:W-:Y:S01]  /*16c10*/  IMAD.WIDE R54, R25.reuse, 0x4, R54 ;  /* 0x0000000419367825 */ /* 0x040fe200078e0236 */
[----:B------:R-:W-:Y:S04]  /*16c20*/  STL.64 [R1+0x1600], R118 ;  /* 0x0016007601007387 */ /* 0x000fe80000100a00 */
[----:B------:R-:W-:Y:S01]  /*16c30*/  LDGSTS.E [R9+0x4000c], desc[UR8][R238.64], !P3 ;  /* 0x4000c000ee097fae */ /* 0x000fe2000d921848 */
[----:B------:R-:W-:-:S03]  /*16c40*/  IMAD.WIDE R46, R25, 0x4, R46 ;  /* 0x00000004192e7825 */ /* 0x000fc600078e022e */
[----:B------:R-:W-:Y:S04]  /*16c50*/  STL.64 [R1+0x1610], R102 ;  /* 0x0016106601007387 */ /* 0x000fe80000100a00 */
[----:B------:R-:W-:Y:S04]  /*16c60*/  LDGSTS.E [R9+0x4400c], desc[UR8][R178.64], !P3 ;  /* 0x4400c000b2097fae */ /* 0x000fe8000d921848 */
[----:B------:R-:W-:Y:S04]  /*16c70*/  STL.64 [R1+0x1618], R94 ;  /* 0x0016185e01007387 */ /* 0x000fe80000100a00 */
[----:B------:R-:W-:Y:S01]  /*16c80*/  LDGSTS.E [R9+0x4800c], desc[UR8][R170.64], !P3 ;  /* 0x4800c000aa097fae */ /* 0x000fe2000d921848 */
[----:B------:R-:W-:-:S03]  /*16c90*/  ISETP.GE.U32.AND P0, PT, R5, 0x7fffff11, PT ;  /* 0x7fffff110500780c */ /* 0x000fc60003f06070 */
[----:B------:R-:W-:Y:S04]  /*16ca0*/  STL.64 [R1+0x1620], R86 ;  /* 0x0016205601007387 */ /* 0x000fe80000100a00 */
[----:B------:R-:W-:Y:S04]  /*16cb0*/  LDGSTS.E [R9+0x4c00c], desc[UR8][R162.64], !P3 ;  /* 0x4c00c000a2097fae */ /* 0x000fe8000d921848 */
[----:B------:R-:W4:Y:S04]  /*16cc0*/  LDL.LU.64 R10, [R1+0x1c08] ;  /* 0x001c0800010a7983 */ /* 0x000f280000300a00 */
[----:B------:R-:W-:Y:S04]  /*16cd0*/  LDGSTS.E [R9+0x50000], desc[UR8][R150.64], !P4 ;  /* 0x5000000096097fae */ /* 0x000fe8000e121848 */
[----:B------:R-:W-:Y:S04]  /*16ce0*/  STL.64 [R1+0x1630], R54 ;  /* 0x0016303601007387 */ /* 0x000fe80000100a00 */
[----:B------:R-:W-:Y:S04]  /*16cf0*/  LDGSTS.E [R9+0x54000], desc[UR8][R142.64], !P4 ;  /* 0x540000008e097fae */ /* 0x000fe8000e121848 */
[----:B------:R1:W-:Y:S04]  /*16d00*/  STL.64 [R1+0x1638], R46 ;  /* 0x0016382e01007387 */ /* 0x0003e80000100a00 */
[----:B------:R-:W-:Y:S04]  /*16d10*/  LDGSTS.E [R9+0x58000], desc[UR8][R134.64], !P4 ;  /* 0x5800000086097fae */ /* 0x000fe8000e121848 */
[----:B------:R4:W-:Y:S04]  /*16d20*/  LDGSTS.E [R9+0x5c000], desc[UR8][R38.64], !P4 ;  /* 0x5c00000026097fae */ /* 0x0009e8000e121848 */
[----:B------:R4:W-:Y:S04]  /*16d30*/  LDGSTS.E [R9+0x50004], desc[UR8][R20.64], !P5 ;  /* 0x5000400014097fae */ /* 0x0009e8000e921848 */
[----:B------:R4:W-:Y:S04]  /*16d40*/  LDGSTS.E [R9+0x54004], desc[UR8][R6.64], !P5 ;  /* 0x5400400006097fae */ /* 0x0009e8000e921848 */
[----:B------:R-:W-:Y:S04]  /*16d50*/  LDGSTS.E [R9+0x58004], desc[UR8][R126.64], !P5 ;  /* 0x580040007e097fae */ /* 0x000fe8000e921848 */
[----:B------:R-:W-:Y:S04]  /*16d60*/  LDGSTS.E [R9+0x5c004], desc[UR8][R118.64], !P5 ;  /* 0x5c00400076097fae */ /* 0x000fe8000e921848 */
[----:B------:R-:W-:Y:S04]  /*16d70*/  LDGSTS.E [R9+0x50008], desc[UR8][R110.64], !P6 ;  /* 0x500080006e097fae */ /* 0x000fe8000f121848 */
[----:B------:R-:W-:Y:S04]  /*16d80*/  LDGSTS.E [R9+0x54008], desc[UR8][R102.64], !P6 ;  /* 0x5400800066097fae */ /* 0x000fe8000f121848 */
[----:B------:R-:W-:Y:S04]  /*16d90*/  LDGSTS.E [R9+0x58008], desc[UR8][R94.64], !P6 ;  /* 0x580080005e097fae */ /* 0x000fe8000f121848 */
[----:B------:R-:W-:Y:S04]  /*16da0*/  LDGSTS.E [R9+0x5c008], desc[UR8][R86.64], !P6 ;  /* 0x5c00800056097fae */ /* 0x000fe8000f121848 */
[----:B------:R-:W-:Y:S04]  /*16db0*/  LDGSTS.E [R9+0x5000c], desc[UR8][R78.64], !P0 ;  /* 0x5000c0004e097fae */ /* 0x000fe8000c121848 */
[----:B------:R-:W-:Y:S04]  /*16dc0*/  LDGSTS.E [R9+0x5400c], desc[UR8][R54.64], !P0 ;  /* 0x5400c00036097fae */ /* 0x000fe8000c121848 */
[----:B------:R4:W-:Y:S01]  /*16dd0*/  LDGSTS.E [R9+0x5800c], desc[UR8][R46.64], !P0 ;  /* 0x5800c0002e097fae */ /* 0x0009e2000c121848 */
[----:B--2---:R-:W-:-:S05]  /*16de0*/  IMAD.WIDE R30, R25, 0x4, R30 ;  /* 0x00000004191e7825 */ /* 0x004fca00078e021e */
[----:B------:R2:W-:Y:S04]  /*16df0*/  STL.64 [R1+0x1640], R30 ;  /* 0x0016401e01007387 */ /* 0x0005e80000100a00 */
[----:B---3--:R-:W3:Y:S04]  /*16e00*/  LDL.LU.64 R38, [R1+0x9f0] ;  /* 0x0009f00001267983 */ /* 0x008ee80000300a00 */
[----:B------:R-:W3:Y:S04]  /*16e10*/  LDL.LU.64 R20, [R1+0x9e0] ;  /* 0x0009e00001147983 */ /* 0x000ee80000300a00 */
[----:B-1----:R-:W3:Y:S04]  /*16e20*/  LDL.LU.64 R6, [R1+0x9d0] ;  /* 0x0009d00001067983 */ /* 0x002ee80000300a00 */
[----:B------:R-:W3:Y:S04]  /*16e30*/  LDL.LU.64 R248, [R1+0x9b0] ;  /* 0x0009b00001f87983 */ /* 0x000ee80000300a00 */
[----:B------:R-:W3:Y:S04]  /*16e40*/  LDL.LU.64 R46, [R1+0x9a0] ;  /* 0x0009a000012e7983 */ /* 0x000ee80000300a00 */
[----:B------:R1:W-:Y:S04]  /*16e50*/  LDGSTS.E [R9+0x5c00c], desc[UR8][R30.64], !P0 ;  /* 0x5c00c0001e097fae */ /* 0x0003e8000c121848 */
[----:B------:R-:W3:Y:S04]  /*16e60*/  LDL.LU.64 R54, [R1+0x998] ;  /* 0x0009980001367983 */ /* 0x000ee80000300a00 */
[----:B--2---:R-:W1:Y:S04]  /*16e70*/  LDL.LU.64 R30, [R1+0x978] ;  /* 0x00097800011e7983 */ /* 0x004e680000300a00 */
[----:B------:R-:W2:Y:S01]  /*16e80*/  LDL.LU.64 R240, [R1+0x968] ;  /* 0x0009680001f07983 */ /* 0x000ea20000300a00 */
[----:B------:R-:W-:Y:S01]  /*16e90*/  ISETP.GE.U32.AND P6, PT, R8, 0x7fffff30, PT ;  /* 0x7fffff300800780c */ /* 0x000fe20003fc6070 */
[----:B------:R-:W-:-:S02]  /*16ea0*/  VIADD R5, R252, 0xffffff6e ;  /* 0xffffff6efc057836 */ /* 0x000fc40000000000 */
[----:B------:R-:W-:-:S03]  /*16eb0*/  VIADD R8, R15, 0xffffff4f ;  /* 0xffffff4f0f087836 */ /* 0x000fc60000000000 */
[----:B------:R-:W-:Y:S01]  /*16ec0*/  ISETP.GE.U32.AND P0, PT, R5, 0x7fffff2f, PT ;  /* 0x7fffff2f0500780c */ /* 0x000fe20003f06070 */
[----:B----4-:R-:W-:Y:S02]  /*16ed0*/  VIADD R5, R14, 0xffffff4e ;  /* 0xffffff4e0e057836 */ /* 0x010fe40000000000 */
[----:B------:R-:W-:Y:S02]  /*16ee0*/  VIADD R252, R70, 0xffffff6d ;  /* 0xffffff6d46fc7836 */ /* 0x000fe40000000000 */
[----:B---3--:R-:W-:-:S04]  /*16ef0*/  IMAD.WIDE R38, R25, 0x4, R38 ;  /* 0x0000000419267825 */ /* 0x008fc800078e0226 */
[C---:B------:R-:W-:Y:S01]  /*16f00*/  IMAD.WIDE R20, R25.reuse, 0x4, R20 ;  /* 0x0000000419147825 */ /* 0x040fe200078e0214 */
[----:B------:R3:W-:Y:S03]  /*16f10*/  STL.64 [R1+0xeb0], R38 ;  /* 0x000eb02601007387 */ /* 0x0007e60000100a00 */
[C---:B------:R-:W-:Y:S01]  /*16f20*/  IMAD.WIDE R14, R25.reuse, 0x4, R6 ;  /* 0x00000004190e7825 */ /* 0x040fe200078e0206 */
[----:B------:R4:W-:Y:S03]  /*16f30*/  STL.64 [R1+0xed8], R20 ;  /* 0x000ed81401007387 */ /* 0x0009e60000100a00 */
[C---:B------:R-:W-:Y:S01]  /*16f40*/  IMAD.WIDE R6, R25.reuse, 0x4, R248 ;  /* 0x0000000419067825 */ /* 0x040fe200078e02f8 */
[----:B------:R-:W-:Y:S04]  /*16f50*/  LDGSTS.E [R10+0x40000], desc[UR8][R38.64], !P6 ;  /* 0x40000000260a7fae */ /* 0x000fe8000f121848 */
[----:B------:R-:W2:Y:S04]  /*16f60*/  LDL.LU.64 R248, [R1+0x960] ;  /* 0x0009600001f87983 */ /* 0x000ea80000300a00 */
[----:B------:R-:W-:Y:S04]  /*16f70*/  STL.64 [R1+0xf08], R14 ;  /* 0x000f080e01007387 */ /* 0x000fe80000100a00 */
[----:B------:R1:W-:Y:S04]  /*16f80*/  STL.64 [R1+0xf48], R6 ;  /* 0x000f480601007387 */ /* 0x0003e80000100a00 */
[----:B------:R-:W-:Y:S04]  /*16f90*/  LDGSTS.E [R10+0x44000], desc[UR8][R20.64], !P6 ;  /* 0x44000000140a7fae */ /* 0x000fe8000f121848 */
[----:B---3--:R-:W3:Y:S04]  /*16fa0*/  LDL.LU.64 R38, [R1+0x910] ;  /* 0x0009100001267983 */ /* 0x008ee80000300a00 */
[----:B------:R2:W-:Y:S01]  /*16fb0*/  LDGSTS.E [R10+0x48000], desc[UR8][R14.64], !P6 ;  /* 0x480000000e0a7fae */ /* 0x0005e2000f121848 */
[----:B------:R-:W-:-:S03]  /*16fc0*/  IMAD.WIDE R46, R25, 0x4, R46 ;  /* 0x00000004192e7825 */ /* 0x000fc600078e022e */
[----:B------:R-:W-:Y:S04]  /*16fd0*/  LDGSTS.E [R10+0x4c000], desc[UR8][R6.64], !P6 ;  /* 0x4c000000060a7fae */ /* 0x000fe8000f121848 */
[----:B----4-:R-:W4:Y:S01]  /*16fe0*/  LDL.LU.64 R20, [R1+0x870] ;  /* 0x0008700001147983 */ /* 0x010f220000300a00 */
[----:B------:R-:W-:-:S03]  /*16ff0*/  IMAD.WIDE R54, R25, 0x4, R54 ;  /* 0x0000000419367825 */ /* 0x000fc600078e0236 */
[----:B------:R-:W-:Y:S04]  /*17000*/  LDGSTS.E [R10+0x40004], desc[UR8][R46.64], !P0 ;  /* 0x400040002e0a7fae */ /* 0x000fe8000c121848 */
[----:B-1----:R-:W4:Y:S01]  /*17010*/  LDL.LU.64 R6, [R1+0x820] ;  /* 0x0008200001067983 */ /* 0x002f220000300a00 */
[----:B------:R-:W-:-:S03]  /*17020*/  IMAD.WIDE R30, R25, 0x4, R30 ;  /* 0x00000004191e7825 */ /* 0x000fc600078e021e */
[----:B------:R-:W4:Y:S01]  /*17030*/  LDL.LU.64 R70, [R1+0x7b0] ;  /* 0x0007b00001467983 */ /* 0x000f220000300a00 */
[----:B--2---:R-:W-:-:S03]  /*17040*/  IMAD.WIDE R14, R25, 0x4, R240 ;  /* 0x00000004190e7825 */ /* 0x004fc600078e02f0 */
[----:B------:R1:W-:Y:S04]  /*17050*/  STL.64 [R1+0xf88], R46 ;  /* 0x000f882e01007387 */ /* 0x0003e80000100a00 */
[----:B------:R-:W-:Y:S04]  /*17060*/  STL.64 [R1+0xfc0], R54 ;  /* 0x000fc03601007387 */ /* 0x000fe80000100a00 */
[----:B------:R2:W-:Y:S04]  /*17070*/  STL.64 [R1+0x1008], R30 ;  /* 0x0010081e01007387 */ /* 0x0005e80000100a00 */
[----:B-1----:R-:W4:Y:S04]  /*17080*/  LDL.LU.64 R46, [R1+0x738] ;  /* 0x00073800012e7983 */ /* 0x002f280000300a00 */
[----:B------:R-:W-:Y:S04]  /*17090*/  LDGSTS.E [R10+0x44004], desc[UR8][R54.64], !P0 ;  /* 0x44004000360a7fae */ /* 0x000fe8000c121848 */
[----:B------:R1:W-:Y:S04]  /*170a0*/  STL.64 [R1+0x1280], R14 ;  /* 0x0012800e01007387 */ /* 0x0003e80000100a00 */
[----:B------:R-:W-:Y:S01]  /*170b0*/  LDGSTS.E [R10+0x48004], desc[UR8][R30.64], !P0 ;  /* 0x480040001e0a7fae */ /* 0x000fe2000c121848 */
[----:B------:R-:W-:Y:S01]  /*170c0*/  VIADD R9, R63, 0xffffff6c ;  /* 0xffffff6c3f097836 */ /* 0x000fe20000000000 */
[----:B------:R-:W-:Y:S01]  /*170d0*/  ISETP.GE.U32.AND P1, PT, R252, 0x7fffff2e, PT ;  /* 0x7fffff2efc00780c */ /* 0x000fe20003f26070 */
[----:B------:R-:W1:Y:S01]  /*170e0*/  LDC R63, c[0x0][0x230] ;  /* 0x00008c00ff3f7b82 */ /* 0x000e620000000800 */
[----:B------:R-:W-:Y:S01]  /*170f0*/  ISETP.GE.U32.AND P4, PT, R8, 0x7fffff10, PT ;  /* 0x7fffff100800780c */ /* 0x000fe20003f86070 */
[----:B------:R1:W-:Y:S04]  /*17100*/  LDGSTS.E [R10+0x4c004], desc[UR8][R14.64], !P0 ;  /* 0x4c0040000e0a7fae */ /* 0x0003e8000c121848 */
[----:B--2---:R-:W2:Y:S01]  /*17110*/  LDL.LU.64 R30, [R1+0x948] ;  /* 0x00094800011e7983 */ /* 0x004ea20000300a00 */
[----:B------:R-:W-:-:S03]  /*17120*/  IMAD.WIDE R248, R25, 0x4, R248 ;  /* 0x0000000419f87825 */ /* 0x000fc600078e02f8 */
[----:B------:R-:W2:Y:S01]  /*17130*/  LDL.LU.64 R240, [R1+0x930] ;  /* 0x0009300001f07983 */ /* 0x000ea20000300a00 */
[----:B---3--:R-:W-:-:S03]  /*17140*/  IMAD.WIDE R178, R25, 0x4, R38 ;  /* 0x0000000419b27825 */ /* 0x008fc600078e0226 */
[----:B------:R-:W3:Y:S01]  /*17150*/  LDL.LU.64 R238, [R1+0x928] ;  /* 0x0009280001ee7983 */ /* 0x000ee20000300a00 */
[----:B----4-:R-:W-:-:S03]  /*17160*/  IMAD.WIDE R142, R25, 0x4, R20 ;  /* 0x00000004198e7825 */ /* 0x010fc600078e0214 */
[----:B------:R-:W4:Y:S01]  /*17170*/  LDL.LU.64 R170, [R1+0x8f8] ;  /* 0x0008f80001aa7983 */ /* 0x000f220000300a00 */
[----:B------:R-:W-:-:S03]  /*17180*/  IMAD.WIDE R110, R25, 0x4, R70 ;  /* 0x00000004196e7825 */ /* 0x000fc600078e0246 */
[----:B------:R-:W4:Y:S01]  /*17190*/  LDL.LU.64 R162, [R1+0x890] ;  /* 0x0008900001a27983 */ /* 0x000f220000300a00 */
[----:B------:R-:W-:-:S03]  /*171a0*/  IMAD.WIDE R78, R25, 0x4, R46 ;  /* 0x00000004194e7825 */ /* 0x000fc600078e022e */
        /* <DEDUP_REMOVED lines=8> */
[----:B------:R-:W4:Y:S04]  /*17230*/  LDL.LU.64 R38, [R1+0x840] ;  /* 0x0008400001267983 */ /* 0x000f280000300a00 */
[----:B------:R-:W4:Y:S02]  /*17240*/  LDL.LU.64 R6, [R1+0x808] ;  /* 0x0008080001067983 */ /* 0x000f240000300a00 */
[----:B-1----:R-:W1:Y:S02]  /*17250*/  LDC R15, c[0x0][0x230] ;  /* 0x00008c00ff0f7b82 */ /* 0x002e640000000800 */
[----:B------:R-:W-:Y:S04]  /*17260*/  STL.64 [R1+0x1288], R248 ;  /* 0x001288f801007387 */ /* 0x000fe80000100a00 */
[----:B------:R-:W4:Y:S02]  /*17270*/  LDL.LU.64 R126, [R1+0x7e8] ;  /* 0x0007e800017e7983 */ /* 0x000f240000300a00 */
[----:B------:R-:W1:Y:S02]  /*17280*/  LDC R14, c[0x0][0x230] ;  /* 0x00008c00ff0e7b82 */ /* 0x000e640000000800 */
[----:B------:R-:W4:Y:S04]  /*17290*/  LDL.LU.64 R118, [R1+0x7c8] ;  /* 0x0007c80001767983 */ /* 0x000f280000300a00 */
[----:B------:R-:W-:Y:S02]  /*172a0*/  STL.64 [R1+0x12a8], R178 ;  /* 0x0012a8b201007387 */ /* 0x000fe40000100a00 */
[----:B------:R-:W1:Y:S02]  /*172b0*/  LDC R252, c[0x0][0x230] ;  /* 0x00008c00fffc7b82 */ /* 0x000e640000000800 */
[----:B------:R-:W4:Y:S04]  /*172c0*/  LDL.LU.64 R102, [R1+0x798] ;  /* 0x0007980001667983 */ /* 0x000f280000300a00 */
[----:B------:R-:W4:Y:S04]  /*172d0*/  LDL.LU.64 R94, [R1+0x780] ;  /* 0x00078000015e7983 */ /* 0x000f280000300a00 */
[----:B------:R-:W-:Y:S01]  /*172e0*/  STL.64 [R1+0x1648], R142 ;  /* 0x0016488e01007387 */ /* 0x000fe20000100a00 */
[----:B--2---:R-:W-:-:S03]  /*172f0*/  IMAD.WIDE R246, R25, 0x4, R30 ;  /* 0x0000000419f67825 */ /* 0x004fc600078e021e */
[----:B------:R-:W2:Y:S04]  /*17300*/  LDL.LU.64 R86, [R1+0x760] ;  /* 0x0007600001567983 */ /* 0x000ea80000300a00 */
[----:B------:R-:W2:Y:S04]  /*17310*/  LDL.LU.64 R70, [R1+0x710] ;  /* 0x0007100001467983 */ /* 0x000ea80000300a00 */
[----:B------:R-:W-:Y:S04]  /*17320*/  STL.64 [R1+0x1668], R20 ;  /* 0x0016681401007387 */ /* 0x000fe80000100a00 */
[----:B------:R-:W2:Y:S04]  /*17330*/  LDL.LU.64 R46, [R1+0x6e8] ;  /* 0x0006e800012e7983 */ /* 0x000ea80000300a00 */
[----:B------:R-:W2:Y:S04]  /*17340*/  LDL.LU.64 R30, [R1+0x6c0] ;  /* 0x0006c000011e7983 */ /* 0x000ea80000300a00 */
[----:B------:R-:W-:Y:S04]  /*17350*/  STL.64 [R1+0x1688], R110 ;  /* 0x0016886e01007387 */ /* 0x000fe80000100a00 */
[----:B------:R-:W-:Y:S01]  /*17360*/  STL.64 [R1+0xf80], R246 ;  /* 0x000f80f601007387 */ /* 0x000fe20000100a00 */
[----:B------:R-:W-:-:S02]  /*17370*/  VIADD R5, R62, 0xffffff4d ;  /* 0xffffff4d3e057836 */ /* 0x000fc40000000000 */
[----:B------:R-:W1:Y:S01]  /*17380*/  LDC R62, c[0x0][0x230] ;  /* 0x00008c00ff3e7b82 */ /* 0x000e620000000800 */
[----:B------:R-:W-:Y:S02]  /*17390*/  STL.64 [R1+0x16a8], R78 ;  /* 0x0016a84e01007387 */ /* 0x000fe40000100a00 */
[----:B------:R-:W-:Y:S02]  /*173a0*/  ISETP.GE.U32.AND P6, PT, R5, 0x7fffff0e, PT ;  /* 0x7fffff0e0500780c */ /* 0x000fe40003fc6070 */
[----:B------:R-:W-:Y:S01]  /*173b0*/  LDGSTS.E [R10+0x40008], desc[UR8][R248.64], !P1 ;  /* 0x40008000f80a7fae */ /* 0x000fe2000c921848 */
[----:B------:R-:W-:Y:S02]  /*173c0*/  VIADD R5, R24, 0xffffff4c ;  /* 0xffffff4c18057836 */ /* 0x000fe40000000000 */
[C---:B------:R-:W-:Y:S01]  /*173d0*/  IMAD.WIDE R240, R25.reuse, 0x4, R240 ;  /* 0x0000000419f07825 */ /* 0x040fe200078e02f0 */
[----:B------:R-:W-:Y:S01]  /*173e0*/  LDGSTS.E [R10+0x44008], desc[UR8][R246.64], !P1 ;  /* 0x44008000f60a7fae */ /* 0x000fe2000c921848 */
[----:B------:R-:W1:Y:S03]  /*173f0*/  LDC R24, c[0x0][0x230] ;  /* 0x00008c00ff187b82 */ /* 0x000e660000000800 */
[----:B------:R-:W-:Y:S04]  /*17400*/  STL.64 [R1+0xfb8], R240 ;  /* 0x000fb8f001007387 */ /* 0x000fe80000100a00 */
[----:B------:R-:W-:Y:S01]  /*17410*/  LDGSTS.E [R10+0x48008], desc[UR8][R240.64], !P1 ;  /* 0x48008000f00a7fae */ /* 0x000fe2000c921848 */
[----:B---3--:R-:W-:-:S05]  /*17420*/  IMAD.WIDE R238, R25, 0x4, R238 ;  /* 0x0000000419ee7825 */ /* 0x008fca00078e02ee */
[----:B------:R-:W-:Y:S04]  /*17430*/  STL.64 [R1+0x1000], R238 ;  /* 0x001000ee01007387 */ /* 0x000fe80000100a00 */
[----:B------:R-:W-:Y:S01]  /*17440*/  LDGSTS.E [R10+0x4c008], desc[UR8][R238.64], !P1 ;  /* 0x4c008000ee0a7fae */ /* 0x000fe2000c921848 */
[----:B----4-:R-:W-:-:S03]  /*17450*/  IMAD.WIDE R170, R25, 0x4, R170 ;  /* 0x0000000419aa7825 */ /* 0x010fc600078e02aa */
[----:B------:R-:W-:Y:S04]  /*17460*/  LDGSTS.E [R10+0x4000c], desc[UR8][R178.64], !P3 ;  /* 0x4000c000b20a7fae */ /* 0x000fe8000d921848 */
[----:B------:R-:W-:Y:S01]  /*17470*/  STL.64 [R1+0x12b0], R170 ;  /* 0x0012b0aa01007387 */ /* 0x000fe20000100a00 */
[----:B------:R-:W-:-:S03]  /*17480*/  IMAD.WIDE R162, R25, 0x4, R162 ;  /* 0x0000000419a27825 */ /* 0x000fc600078e02a2 */
[----:B------:R-:W-:Y:S04]  /*17490*/  LDGSTS.E [R10+0x4400c], desc[UR8][R170.64], !P3 ;  /* 0x4400c000aa0a7fae */ /* 0x000fe8000d921848 */
[----:B------:R-:W-:Y:S01]  /*174a0*/  STL.64 [R1+0x12b8], R162 ;  /* 0x0012b8a201007387 */ /* 0x000fe20000100a00 */
[----:B------:R-:W-:-:S03]  /*174b0*/  IMAD.WIDE R150, R25, 0x4, R150 ;  /* 0x0000000419967825 */ /* 0x000fc600078e0296 */
[----:B------:R-:W-:Y:S01]  /*174c0*/  LDGSTS.E [R10+0x4800c], desc[UR8][R162.64], !P3 ;  /* 0x4800c000a20a7fae */ /* 0x000fe2000d921848 */
[----:B------:R-:W-:-:S03]  /*174d0*/  IMAD.WIDE R134, R25, 0x4, R134 ;  /* 0x0000000419867825 */ /* 0x000fc600078e0286 */
        /* <DEDUP_REMOVED lines=8> */
[----:B------:R4:W-:Y:S01]  /*17560*/  STL.64 [R1+0x1670], R6 ;  /* 0x0016700601007387 */ /* 0x0009e20000100a00 */
[----:B------:R-:W-:-:S03]  /*17570*/  IMAD.WIDE R118, R25, 0x4, R118 ;  /* 0x0000000419767825 */ /* 0x000fc600078e0276 */
[----:B------:R-:W-:Y:S01]  /*17580*/  STL.64 [R1+0x1678], R126 ;  /* 0x0016787e01007387 */ /* 0x000fe20000100a00 */
[----:B------:R-:W-:-:S03]  /*17590*/  IMAD.WIDE R102, R25, 0x4, R102 ;  /* 0x0000000419667825 */ /* 0x000fc600078e0266 */
[----:B------:R-:W-:Y:S01]  /*175a0*/  STL.64 [R1+0x1680], R118 ;  /* 0x0016807601007387 */ /* 0x000fe20000100a00 */
[----:B------:R-:W-:-:S03]  /*175b0*/  IMAD.WIDE R94, R25, 0x4, R94 ;  /* 0x00000004195e7825 */ /* 0x000fc600078e025e */
[----:B------:R-:W-:Y:S01]  /*175c0*/  STL.64 [R1+0x1690], R102 ;  /* 0x0016906601007387 */ /* 0x000fe20000100a00 */
[----:B------:R-:W-:Y:S01]  /*175d0*/  ISETP.GE.U32.AND P0, PT, R5, 0x7fffff0d, PT ;  /* 0x7fffff0d0500780c */ /* 0x000fe20003f06070 */
[C---:B--2---:R-:W-:Y:S02]  /*175e0*/  IMAD.WIDE R86, R25.reuse, 0x4, R86 ;  /* 0x0000000419567825 */ /* 0x044fe400078e0256 */
[----:B------:R-:W-:Y:S02]  /*175f0*/  STL.64 [R1+0x1698], R94 ;  /* 0x0016985e01007387 */ /* 0x000fe40000100a00 */
[C---:B------:R-:W-:Y:S02]  /*17600*/  IMAD.WIDE R70, R25.reuse, 0x4, R70 ;  /* 0x0000000419467825 */ /* 0x040fe400078e0246 */
[----:B------:R-:W-:Y:S04]  /*17610*/  LDGSTS.E [R10+0x4c00c], desc[UR8][R150.64], !P3 ;  /* 0x4c00c000960a7fae */ /* 0x000fe8000d921848 */
[----:B------:R-:W-:Y:S01]  /*17620*/  STL.64 [R1+0x16a0], R86 ;  /* 0x0016a05601007387 */ /* 0x000fe20000100a00 */
[----:B------:R-:W-:-:S03]  /*17630*/  IMAD.WIDE R46, R25, 0x4, R46 ;  /* 0x00000004192e7825 */ /* 0x000fc600078e022e */
[----:B------:R-:W-:Y:S01]  /*17640*/  LDGSTS.E [R10+0x50000], desc[UR8][R142.64], !P4 ;  /* 0x500000008e0a7fae */ /* 0x000fe2000e121848 */
[----:B------:R-:W-:-:S03]  /*17650*/  IMAD.WIDE R30, R25, 0x4, R30 ;  /* 0x00000004191e7825 */ /* 0x000fc600078e021e */
[----:B------:R-:W-:Y:S04]  /*17660*/  STL.64 [R1+0x16b0], R70 ;  /* 0x0016b04601007387 */ /* 0x000fe80000100a00 */
[----:B------:R-:W-:Y:S04]  /*17670*/  LDGSTS.E [R10+0x54000], desc[UR8][R134.64], !P4 ;  /* 0x54000000860a7fae */ /* 0x000fe8000e121848 */
[----:B------:R-:W-:Y:S04]  /*17680*/  STL.64 [R1+0x16b8], R46 ;  /* 0x0016b82e01007387 */ /* 0x000fe80000100a00 */
[----:B------:R-:W-:Y:S04]  /*17690*/  LDGSTS.E [R10+0x58000], desc[UR8][R54.64], !P4 ;  /* 0x58000000360a7fae */ /* 0x000fe8000e121848 */
[----:B------:R2:W-:Y:S04]  /*176a0*/  STL.64 [R1+0x16c0], R30 ;  /* 0x0016c01e01007387 */ /* 0x0005e80000100a00 */
[----:B------:R-:W-:Y:S04]  /*176b0*/  LDGSTS.E [R10+0x5c000], desc[UR8][R38.64], !P4 ;  /* 0x5c000000260a7fae */ /* 0x000fe8000e121848 */
[----:B------:R-:W-:Y:S04]  /*176c0*/  LDGSTS.E [R10+0x50004], desc[UR8][R20.64], !P5 ;  /* 0x50004000140a7fae */ /* 0x000fe8000e921848 */
[----:B------:R-:W-:Y:S04]  /*176d0*/  LDGSTS.E [R10+0x54004], desc[UR8][R6.64], !P5 ;  /* 0x54004000060a7fae */ /* 0x000fe8000e921848 */
[----:B---3--:R-:W3:Y:S04]  /*176e0*/  LDL.LU.64 R38, [R1+0x698] ;  /* 0x0006980001267983 */ /* 0x008ee80000300a00 */
[----:B------:R-:W3:Y:S04]  /*176f0*/  LDL.LU.64 R20, [R1+0x670] ;  /* 0x0006700001147983 */ /* 0x000ee80000300a00 */
[----:B------:R-:W3:Y:S04]  /*17700*/  LDL.LU.64 R54, [R1+0x648] ;  /* 0x0006480001367983 */ /* 0x000ee80000300a00 */
[----:B------:R-:W-:Y:S04]  /*17710*/  LDGSTS.E [R10+0x58004], desc[UR8][R126.64], !P5 ;  /* 0x580040007e0a7fae */ /* 0x000fe8000e921848 */
[----:B----4-:R-:W4:Y:S04]  /*17720*/  LDL.LU.64 R6, [R1+0x620] ;  /* 0x0006200001067983 */ /* 0x010f280000300a00 */
        /* <DEDUP_REMOVED lines=8> */
[----:B------:R1:W-:Y:S04]  /*177b0*/  LDGSTS.E [R10+0x5c00c], desc[UR8][R30.64], !P0 ;  /* 0x5c00c0001e0a7fae */ /* 0x0003e8000c121848 */
[----:B--2---:R-:W2:Y:S04]  /*177c0*/  LDL.LU.64 R30, [R1+0x610] ;  /* 0x00061000011e7983 */ /* 0x004ea80000300a00 */
[----:B------:R-:W2:Y:S04]  /*177d0*/  LDL.LU.64 R46, [R1+0x608] ;  /* 0x00060800012e7983 */ /* 0x000ea80000300a00 */
[----:B------:R-:W2:Y:S04]  /*177e0*/  LDL.LU.64 R240, [R1+0x600] ;  /* 0x0006000001f07983 */ /* 0x000ea80000300a00 */
[----:B------:R-:W2:Y:S01]  /*177f0*/  LDL.LU.64 R248, [R1+0x5f8] ;  /* 0x0005f80001f87983 */ /* 0x000ea20000300a00 */
[----:B------:R-:W-:-:S02]  /*17800*/  VIADD R8, R8, 0xffffff6b ;  /* 0xffffff6b08087836 */ /* 0x000fc40000000000 */
[----:B------:R-:W-:-:S03]  /*17810*/  VIADD R5, R9, 0xffffff6a ;  /* 0xffffff6a09057836 */ /* 0x000fc60000000000 */
[----:B------:R-:W-:Y:S01]  /*17820*/  ISETP.GE.U32.AND P6, PT, R8, 0x7fffff2c, PT ;  /* 0x7fffff2c0800780c */ /* 0x000fe20003fc6070 */
[----:B-1----:R-:W-:Y:S01]  /*17830*/  VIADD R8, R15, 0xffffff4b ;  /* 0xffffff4b0f087836 */ /* 0x002fe20000000000 */
[----:B------:R-:W-:Y:S01]  /*17840*/  ISETP.GE.U32.AND P0, PT, R5, 0x7fffff2b, PT ;  /* 0x7fffff2b0500780c */ /* 0x000fe20003f06070 */
[----:B------:R-:W-:Y:S02]  /*17850*/  VIADD R5, R14, 0xffffff4a ;  /* 0xffffff4a0e057836 */ /* 0x000fe40000000000 */
[----:B------:R-:W-:Y:S02]  /*17860*/  VIADD R10, R63, 0xffffff69 ;  /* 0xffffff693f0a7836 */ /* 0x000fe40000000000 */
[----:B------:R-:W-:Y:S02]  /*17870*/  VIADD R9, R62, 0xffffff68 ;  /* 0xffffff683e097836 */ /* 0x000fe40000000000 */
[----:B---3--:R-:W-:-:S04]  /*17880*/  IMAD.WIDE R38, R25, 0x4, R38 ;  /* 0x0000000419267825 */ /* 0x008fc800078e0226 */
[C---:B------:R-:W-:Y:S01]  /*17890*/  IMAD.WIDE R20, R25.reuse, 0x4, R20 ;  /* 0x0000000419147825 */ /* 0x040fe200078e0214 */
[----:B------:R1:W-:Y:S03]  /*178a0*/  STL.64 [R1+0xe90], R38 ;  /* 0x000e902601007387 */ /* 0x0003e60000100a00 */
[C---:B------:R-:W-:Y:S01]  /*178b0*/  IMAD.WIDE R14, R25.reuse, 0x4, R54 ;  /* 0x00000004190e7825 */ /* 0x040fe200078e0236 */
[----:B------:R3:W-:Y:S04]  /*178c0*/  STL.64 [R1+0xea8], R20 ;  /* 0x000ea81401007387 */ /* 0x0007e80000100a00 */
[----:B------:R-:W2:Y:S01]  /*178d0*/  LDL.LU.64 R54, [R1+0x5d8] ;  /* 0x0005d80001367983 */ /* 0x000ea20000300a00 */
[----:B----4-:R-:W-:-:S03]  /*178e0*/  IMAD.WIDE R6, R25, 0x4, R6 ;  /* 0x0000000419067825 */ /* 0x010fc600078e0206 */
[----:B------:R-:W-:Y:S04]  /*178f0*/  STL.64 [R1+0xed0], R14 ;  /* 0x000ed00e01007387 */ /* 0x000fe80000100a00 */
[----:B------:R-:W-:Y:S04]  /*17900*/  LDGSTS.E [R11+0x40000], desc[UR8][R38.64], !P6 ;  /* 0x40000000260b7fae */ /* 0x000fe8000f121848 */
[----:B------:R4:W-:Y:S04]  /*17910*/  STL.64 [R1+0xf00], R6 ;  /* 0x000f000601007387 */ /* 0x0009e80000100a00 */
[----:B------:R-:W-:Y:S04]  /*17920*/  LDGSTS.E [R11+0x44000], desc[UR8][R20.64], !P6 ;  /* 0x44000000140b7fae */ /* 0x000fe8000f121848 */
[----:B-1----:R-:W2:Y:S04]  /*17930*/  LDL.LU.64 R38, [R1+0x548] ;  /* 0x0005480001267983 */ /* 0x002ea80000300a00 */
[----:B------:R1:W-:Y:S04]  /*17940*/  LDGSTS.E [R11+0x48000], desc[UR8][R14.64], !P6 ;  /* 0x480000000e0b7fae */ /* 0x0003e8000f121848 */
[----:B------:R-:W-:Y:S04]  /*17950*/  LDGSTS.E [R11+0x4c000], desc[UR8][R6.64], !P6 ;  /* 0x4c000000060b7fae */ /* 0x000fe8000f121848 */
[----:B---3--:R-:W3:Y:S04]  /*17960*/  LDL.LU.64 R20, [R1+0x4a8] ;  /* 0x0004a80001147983 */ /* 0x008ee80000300a00 */
[----:B----4-:R-:W4:Y:S01]  /*17970*/  LDL.LU.64 R6, [R1+0x408] ;  /* 0x0004080001067983 */ /* 0x010f220000300a00 */
[----:B--2---:R-:W-:-:S04]  /*17980*/  IMAD.WIDE R30, R25, 0x4, R30 ;  /* 0x00000004191e7825 */ /* 0x004fc800078e021e */
[C---:B------:R-:W-:Y:S01]  /*17990*/  IMAD.WIDE R70, R25.reuse, 0x4, R46 ;  /* 0x0000000419467825 */ /* 0x040fe200078e022e */
[----:B------:R-:W-:Y:S03]  /*179a0*/  LDGSTS.E [R11+0x40004], desc[UR8][R30.64], !P0 ;  /* 0x400040001e0b7fae */ /* 0x000fe6000c121848 */
[C---:B------:R-:W-:Y:S01]  /*179b0*/  IMAD.WIDE R62, R25.reuse, 0x4, R240 ;  /* 0x00000004193e7825 */ /* 0x040fe200078e02f0 */
[----:B------:R-:W2:Y:S03]  /*179c0*/  LDL.LU.64 R46, [R1+0x290] ;  /* 0x00029000012e7983 */ /* 0x000ea60000300a00 */
[----:B-1----:R-:W-:Y:S01]  /*179d0*/  IMAD.WIDE R14, R25, 0x4, R248 ;  /* 0x00000004190e7825 */ /* 0x002fe200078e02f8 */
[----:B------:R1:W-:Y:S04]  /*179e0*/  STL.64 [R1+0xf40], R30 ;  /* 0x000f401e01007387 */ /* 0x0003e80000100a00 */
[----:B------:R-:W-:Y:S04]  /*179f0*/  STL.64 [R1+0xf78], R70 ;  /* 0x000f784601007387 */ /* 0x000fe80000100a00 */
[----:B------:R-:W-:Y:S04]  /*17a00*/  STL.64 [R1+0xfb0], R62 ;  /* 0x000fb03e01007387 */ /* 0x000fe80000100a00 */
[----:B-1----:R-:W2:Y:S04]  /*17a10*/  LDL.LU.64 R30, [R1+0x270] ;  /* 0x00027000011e7983 */ /* 0x002ea80000300a00 */
[----:B------:R1:W-:Y:S04]  /*17a20*/  STL.64 [R1+0xff8], R14 ;  /* 0x000ff80e01007387 */ /* 0x0003e80000100a00 */
[----:B------:R-:W2:Y:S04]  /*17a30*/  LDL.LU.64 R240, [R1+0x5c0] ;  /* 0x0005c00001f07983 */ /* 0x000ea80000300a00 */
[----:B------:R-:W2:Y:S04]  /*17a40*/  LDL.LU.64 R248, [R1+0x598] ;  /* 0x0005980001f87983 */ /* 0x000ea80000300a00 */
[----:B------:R-:W2:Y:S04]  /*17a50*/  LDL.LU.64 R162, [R1+0x570] ;  /* 0x0005700001a27983 */ /* 0x000ea80000300a00 */
[----:B------:R-:W2:Y:S04]  /*17a60*/  LDL.LU.64 R150, [R1+0x520] ;  /* 0x0005200001967983 */ /* 0x000ea80000300a00 */
[----:B------:R-:W2:Y:S04]  /*17a70*/  LDL.LU.64 R142, [R1+0x4f8] ;  /* 0x0004f800018e7983 */ /* 0x000ea80000300a00 */
[----:B------:R-:W2:Y:S04]  /*17a80*/  LDL.LU.64 R126, [R1+0x4d0] ;  /* 0x0004d000017e7983 */ /* 0x000ea80000300a00 */
[----:B------:R-:W2:Y:S04]  /*17a90*/  LDL.LU.64 R118, [R1+0x480] ;  /* 0x0004800001767983 */ /* 0x000ea80000300a00 */
[----:B------:R-:W-:Y:S04]  /*17aa0*/  LDGSTS.E [R11+0x44004], desc[UR8][R70.64], !P0 ;  /* 0x44004000460b7fae */ /* 0x000fe8000c121848 */
[----:B------:R-:W-:Y:S01]  /*17ab0*/  LDGSTS.E [R11+0x48004], desc[UR8][R62.64], !P0 ;  /* 0x480040003e0b7fae */ /* 0x000fe2000c121848 */
[----:B------:R-:W-:-:S02]  /*17ac0*/  ISETP.GE.U32.AND P1, PT, R10, 0x7fffff2a, PT ;  /* 0x7fffff2a0a00780c */ /* 0x000fc40003f26070 */
[----:B------:R-:W-:Y:S01]  /*17ad0*/  ISETP.GE.U32.AND P3, PT, R9, 0x7fffff29, PT ;  /* 0x7fffff290900780c */ /* 0x000fe20003f66070 */
[----:B------:R1:W-:Y:S01]  /*17ae0*/  LDGSTS.E [R11+0x4c004], desc[UR8][R14.64], !P0 ;  /* 0x4c0040000e0b7fae */ /* 0x0003e2000c121848 */
[----:B------:R-:W-:Y:S01]  /*17af0*/  ISETP.GE.U32.AND P4, PT, R8, 0x7fffff0c, PT ;  /* 0x7fffff0c0800780c */ /* 0x000fe20003f86070 */
[----:B------:R-:W2:Y:S01]  /*17b00*/  LDC R9, c[0x0][0x230] ;  /* 0x00008c00ff097b82 */ /* 0x000ea20000000800 */
[----:B------:R-:W-:Y:S01]  /*17b10*/  ISETP.GE.U32.AND P5, PT, R5, 0x7fffff0b, PT ;  /* 0x7fffff0b0500780c */ /* 0x000fe20003fa6070 */
[----:B------:R-:W-:-:S06]  /*17b20*/  IMAD.WIDE R246, R25, 0x4, R54 ;  /* 0x0000000419f67825 */ /* 0x000fcc00078e0236 */
[----:B------:R-:W2:Y:S01]  /*17b30*/  LDC R8, c[0x0][0x230] ;  /* 0x00008c00ff087b82 */ /* 0x000ea20000000800 */
[----:B------:R-:W2:Y:S01]  /*17b40*/  LDL.LU.64 R54, [R1+0x458] ;  /* 0x0004580001367983 */ /* 0x000ea20000300a00 */
[----:B------:R-:W-:-:S03]  /*17b50*/  IMAD.WIDE R170, R25, 0x4, R38 ;  /* 0x0000000419aa7825 */ /* 0x000fc600078e0226 */
[----:B------:R-:W-:Y:S03]  /*17b60*/  LDGSTS.E [R11+0x40008], desc[UR8][R246.64], !P1 ;  /* 0x40008000f60b7fae */ /* 0x000fe6000c921848 */
[----:B-1----:R-:W1:Y:S01]  /*17b70*/  LDC R15, c[0x0][0x230] ;  /* 0x00008c00ff0f7b82 */ /* 0x002e620000000800 */
[----:B------:R-:W2:Y:S01]  /*17b80*/  LDL.LU.64 R38, [R1+0x430] ;  /* 0x0004300001267983 */ /* 0x000ea20000300a00 */
[----:B---3--:R-:W-:-:S06]  /*17b90*/  IMAD.WIDE R134, R25, 0x4, R20 ;  /* 0x0000000419867825 */ /* 0x008fcc00078e0214 */
[----:B------:R-:W3:Y:S01]  /*17ba0*/  LDC R14, c[0x0][0x230] ;  /* 0x00008c00ff0e7b82 */ /* 0x000ee20000000800 */
[----:B----4-:R-:W-:-:S07]  /*17bb0*/  IMAD.WIDE R20, R25, 0x4, R6 ;  /* 0x0000000419147825 */ /* 0x010fce00078e0206 */
[----:B------:R-:W4:Y:S01]  /*17bc0*/  LDC R10, c[0x0][0x230] ;  /* 0x00008c00ff0a7b82 */ /* 0x000f220000000800 */
[----:B------:R-:W3:Y:S04]  /*17bd0*/  LDL.LU.64 R6, [R1+0x3e0] ;  /* 0x0003e00001067983 */ /* 0x000ee80000300a00 */
[----:B------:R-:W-:Y:S04]  /*17be0*/  STL.64 [R1+0x1308], R246 ;  /* 0x001308f601007387 */ /* 0x000fe80000100a00 */
[----:B------:R-:W4:Y:S04]  /*17bf0*/  LDL.LU.64 R110, [R1+0x2a0] ;  /* 0x0002a000016e7983 */ /* 0x000f280000300a00 */
[----:B------:R-:W4:Y:S04]  /*17c00*/  LDL.LU.64 R94, [R1+0x298] ;  /* 0x00029800015e7983 */ /* 0x000f280000300a00 */
[----:B------:R-:W-:Y:S04]  /*17c10*/  STL.64 [R1+0x1328], R170 ;  /* 0x001328aa01007387 */ /* 0x000fe80000100a00 */
[----:B------:R-:W4:Y:S01]  /*17c20*/  LDL.LU.64 R86, [R1+0x288] ;  /* 0x0002880001567983 */ /* 0x000f220000300a00 */
[----:B--2---:R-:W-:-:S03]  /*17c30*/  IMAD.WIDE R102, R25, 0x4, R46 ;  /* 0x0000000419667825 */ /* 0x004fc600078e022e */
[----:B------:R-:W2:Y:S04]  /*17c40*/  LDL.LU.64 R78, [R1+0x280] ;  /* 0x00028000014e7983 */ /* 0x000ea80000300a00 */
[----:B------:R-:W-:Y:S04]  /*17c50*/  STL.64 [R1+0x16c8], R134 ;  /* 0x0016c88601007387 */ /* 0x000fe80000100a00 */
[----:B------:R-:W2:Y:S01]  /*17c60*/  LDL.LU.64 R62, [R1+0x278] ;  /* 0x00027800013e7983 */ /* 0x000ea20000300a00 */
[----:B------:R-:W-:-:S03]  /*17c70*/  IMAD.WIDE R70, R25, 0x4, R30 ;  /* 0x0000000419467825 */ /* 0x000fc600078e021e */
[----:B------:R-:W2:Y:S04]  /*17c80*/  LDL.LU.64 R46, [R1+0x268] ;  /* 0x00026800012e7983 */ /* 0x000ea80000300a00 */
[----:B------:R-:W-:Y:S04]  /*17c90*/  STL.64 [R1+0x16e8], R20 ;  /* 0x0016e81401007387 */ /* 0x000fe80000100a00 */
[----:B------:R-:W2:Y:S01]  /*17ca0*/  LDL.LU.64 R30, [R1+0x260] ;  /* 0x00026000011e7983 */ /* 0x000ea20000300a00 */
[----:B------:R-:W-:-:S03]  /*17cb0*/  IMAD.WIDE R238, R25, 0x4, R248 ;  /* 0x0000000419ee7825 */ /* 0x000fc600078e02f8 */
[----:B------:R-:W2:Y:S01]  /*17cc0*/  LDL.LU.64 R248, [R1+0x158] ;  /* 0x0001580001f87983 */ /* 0x000ea20000300a00 */
        /* <DEDUP_REMOVED lines=12> */
[----:B------:R-:W-:-:S03]  /*17d90*/  VIADD R5, R24, 0xffffff49 ;  /* 0xffffff4918057836 */ /* 0x000fc60000000000 */
[----:B------:R-:W-:Y:S01]  /*17da0*/  STL.64 [R1+0x1338], R150 ;  /* 0x0013389601007387 */ /* 0x000fe20000100a00 */
[----:B------:R-:W-:-:S03]  /*17db0*/  IMAD.WIDE R54, R25, 0x4, R54 ;  /* 0x0000000419367825 */ /* 0x000fc600078e0236 */
[----:B------:R-:W-:Y:S01]  /*17dc0*/  STL.64 [R1+0x1340], R142 ;  /* 0x0013408e01007387 */ /* 0x000fe20000100a00 */
[----:B------:R-:W-:Y:S01]  /*17dd0*/  ISETP.GE.U32.AND P6, PT, R5, 0x7fffff0a, PT ;  /* 0x7fffff0a0500780c */ /* 0x000fe20003fc6070 */
[----:B------:R-:W1:Y:S02]  /*17de0*/  LDC R24, c[0x0][0x230] ;  /* 0x00008c00ff187b82 */ /* 0x000e640000000800 */
[----:B------:R-:W-:Y:S01]  /*17df0*/  STL.64 [R1+0x16d0], R126 ;  /* 0x0016d07e01007387 */ /* 0x000fe20000100a00 */
[----:B------:R-:W-:-:S03]  /*17e00*/  VIADD R5, R252, 0xffffff48 ;  /* 0xffffff48fc057836 */ /* 0x000fc60000000000 */
[----:B------:R-:W-:Y:S04]  /*17e10*/  STL.64 [R1+0x16d8], R54 ;  /* 0x0016d83601007387 */ /* 0x000fe80000100a00 */
[----:B------:R-:W-:Y:S01]  /*17e20*/  LDGSTS.E [R11+0x44008], desc[UR8][R240.64], !P1 ;  /* 0x44008000f00b7fae */ /* 0x000fe2000c921848 */
[----:B------:R-:W-:Y:S01]  /*17e30*/  IADD3 R8, R8, -0x99, RZ ;  /* 0xffffff6708087810 */ /* 0x000fe20007ffe0ff */
[----:B------:R-:W1:Y:S02]  /*17e40*/  LDC R252, c[0x0][0x230] ;  /* 0x00008c00fffc7b82 */ /* 0x000e640000000800 */
[----:B------:R-:W-:Y:S04]  /*17e50*/  LDGSTS.E [R11+0x48008], desc[UR8][R238.64], !P1 ;  /* 0x48008000ee0b7fae */ /* 0x000fe8000c921848 */
[----:B------:R-:W-:Y:S01]  /*17e60*/  LDGSTS.E [R11+0x4c008], desc[UR8][R178.64], !P1 ;  /* 0x4c008000b20b7fae */ /* 0x000fe2000c921848 */
[----:B------:R-:W-:-:S03]  /*17e70*/  IMAD.WIDE R38, R25, 0x4, R38 ;  /* 0x0000000419267825 */ /* 0x000fc600078e0226 */
[----:B------:R-:W-:Y:S04]  /*17e80*/  LDGSTS.E [R11+0x4000c], desc[UR8][R170.64], !P3 ;  /* 0x4000c000aa0b7fae */ /* 0x000fe8000d921848 */
[----:B------:R1:W-:Y:S01]  /*17e90*/  STL.64 [R1+0x16e0], R38 ;  /* 0x0016e02601007387 */ /* 0x0003e20000100a00 */
[----:B------:R-:W-:-:S03]  /*17ea0*/  ISETP.GE.U32.AND P0, PT, R5, 0x7fffff09, PT ;  /* 0x7fffff090500780c */ /* 0x000fc60003f06070 */
[----:B------:R-:W-:Y:S04]  /*17eb0*/  LDGSTS.E [R11+0x4400c], desc[UR8][R162.64], !P3 ;  /* 0x4400c000a20b7fae */ /* 0x000fe8000d921848 */
[----:B------:R-:W-:Y:S01]  /*17ec0*/  LDGSTS.E [R11+0x4800c], desc[UR8][R150.64], !P3 ;  /* 0x4800c000960b7fae */ /* 0x000fe2000d921848 */
[----:B---3--:R-:W-:-:S03]  /*17ed0*/  IMAD.WIDE R6, R25, 0x4, R6 ;  /* 0x0000000419067825 */ /* 0x008fc600078e0206 */
[----:B------:R-:W-:Y:S01]  /*17ee0*/  LDGSTS.E [R11+0x4c00c], desc[UR8][R142.64], !P3 ;  /* 0x4c00c0008e0b7fae */ /* 0x000fe2000d921848 */
[----:B----4-:R-:W-:-:S03]  /*17ef0*/  IMAD.WIDE R118, R25, 0x4, R110 ;  /* 0x0000000419767825 */ /* 0x010fc600078e026e */
[----:B------:R3:W-:Y:S01]  /*17f00*/  STL.64 [R1+0x16f0], R6 ;  /* 0x0016f00601007387 */ /* 0x0007e20000100a00 */
[----:B------:R-:W-:-:S03]  /*17f10*/  IMAD.WIDE R110, R25, 0x4, R94 ;  /* 0x00000004196e7825 */ /* 0x000fc600078e025e */
[----:B------:R-:W-:Y:S04]  /*17f20*/  STL.64 [R1+0x16f8], R118 ;  /* 0x0016f87601007387 */ /* 0x000fe80000100a00 */
[----:B------:R-:W-:Y:S01]  /*17f30*/  LDGSTS.E [R11+0x50000], desc[UR8][R134.64], !P4 ;  /* 0x50000000860b7fae */ /* 0x000fe2000e121848 */
[----:B------:R-:W-:-:S03]  /*17f40*/  IMAD.WIDE R94, R25, 0x4, R86 ;  /* 0x00000004195e7825 */ /* 0x000fc600078e0256 */
[----:B------:R-:W-:Y:S01]  /*17f50*/  STL.64 [R1+0x1700], R110 ;  /* 0x0017006e01007387 */ /* 0x000fe20000100a00 */
[----:B--2---:R-:W-:-:S03]  /*17f60*/  IMAD.WIDE R86, R25, 0x4, R78 ;  /* 0x0000000419567825 */ /* 0x004fc600078e024e */
[----:B------:R-:W-:Y:S04]  /*17f70*/  STL.64 [R1+0x1710], R94 ;  /* 0x0017105e01007387 */ /* 0x000fe80000100a00 */
[----:B------:R-:W-:Y:S01]  /*17f80*/  LDGSTS.E [R11+0x54000], desc[UR8][R126.64], !P4 ;  /* 0x540000007e0b7fae */ /* 0x000fe2000e121848 */
[----:B------:R-:W-:-:S03]  /*17f90*/  IMAD.WIDE R78, R25, 0x4, R62 ;  /* 0x00000004194e7825 */ /* 0x000fc600078e023e */
[----:B------:R-:W-:Y:S01]  /*17fa0*/  STL.64 [R1+0x1718], R86 ;  /* 0x0017185601007387 */ /* 0x000fe20000100a00 */
[----:B------:R-:W-:-:S03]  /*17fb0*/  IMAD.WIDE R62, R25, 0x4, R46 ;  /* 0x00000004193e7825 */ /* 0x000fc600078e022e */
[----:B------:R-:W-:Y:S04]  /*17fc0*/  STL.64 [R1+0x1720], R78 ;  /* 0x0017204e01007387 */ /* 0x000fe80000100a00 */
[----:B------:R-:W-:Y:S01]  /*17fd0*/  LDGSTS.E [R11+0x58000], desc[UR8][R54.64], !P4 ;  /* 0x58000000360b7fae */ /* 0x000fe2000e121848 */
[----:B------:R-:W-:-:S03]  /*17fe0*/  IMAD.WIDE R46, R25, 0x4, R30 ;  /* 0x00000004192e7825 */ /* 0x000fc600078e021e */
[----:B------:R-:W-:Y:S01]  /*17ff0*/  STL.64 [R1+0x1730], R62 ;  /* 0x0017303e01007387 */ /* 0x000fe20000100a00 */
[----:B------:R-:W-:-:S03]  /*18000*/  IMAD.WIDE R30, R25, 0x4, R248 ;  /* 0x00000004191e7825 */ /* 0x000fc600078e02f8 */
[----:B------:R2:W-:Y:S04]  /*18010*/  STL.64 [R1+0x1738], R46 ;  /* 0x0017382e01007387 */ /* 0x0005e80000100a00 */
[----:B------:R4:W-:Y:S04]  /*18020*/  STL.64 [R1+0x1740], R30 ;  /* 0x0017401e01007387 */ /* 0x0009e80000100a00 */
[----:B------:R-:W-:Y:S04]  /*18030*/  LDGSTS.E [R11+0x5c000], desc[UR8][R38.64], !P4 ;  /* 0x5c000000260b7fae */ /* 0x000fe8000e121848 */
[----:B------:R-:W-:Y:S04]  /*18040*/  LDGSTS.E [R11+0x50004], desc[UR8][R20.64], !P5 ;  /* 0x50004000140b7fae */ /* 0x000fe8000e921848 */
[----:B------:R-:W-:Y:S04]  /*18050*/  LDGSTS.E [R11+0x54004], desc[UR8][R6.64], !P5 ;  /* 0x54004000060b7fae */ /* 0x000fe8000e921848 */
[----:B-1----:R-:W4:Y:S04]  /*18060*/  LDL.LU.64 R38, [R1+0x258] ;  /* 0x0002580001267983 */ /* 0x002f280000300a00 */
[----:B------:R-:W4:Y:S04]  /*18070*/  LDL.LU.64 R20, [R1+0x250] ;  /* 0x0002500001147983 */ /* 0x000f280000300a00 */
[----:B------:R-:W4:Y:S04]  /*18080*/  LDL.LU.64 R54, [R1+0x248] ;  /* 0x0002480001367983 */ /* 0x000f280000300a00 */
        /* <DEDUP_REMOVED lines=12> */
[----:B----4-:R-:W4:Y:S01]  /*18150*/  LDL.LU.64 R30, [R1+0x230] ;  /* 0x00023000011e7983 */ /* 0x010f220000300a00 */
[----:B------:R-:W-:Y:S01]  /*18160*/  VIADD R5, R9, 0xffffff66 ;  /* 0xffffff6609057836 */ /* 0x000fe20000000000 */
[----:B------:R-:W-:Y:S01]  /*18170*/  ISETP.GE.U32.AND P6, PT, R8, 0x7fffff28, PT ;  /* 0x7fffff280800780c */ /* 0x000fe20003fc6070 */
[----:B------:R-:W-:Y:S01]  /*18180*/  VIADD R10, R10, 0xffffff65 ;  /* 0xffffff650a0a7836 */ /* 0x000fe20000000000 */
[----:B------:R-:W4:Y:S01]  /*18190*/  LDL.LU.64 R240, [R1+0x228] ;  /* 0x0002280001f07983 */ /* 0x000f220000300a00 */
[----:B-1----:R-:W1:Y:S03]  /*181a0*/  LDC R11, c[0x0][0x230] ;  /* 0x00008c00ff0b7b82 */ /* 0x002e660000000800 */
[----:B------:R-:W4:Y:S01]  /*181b0*/  LDL.LU.64 R248, [R1+0x220] ;  /* 0x0002200001f87983 */ /* 0x000f220000300a00 */
[----:B------:R-:W-:Y:S01]  /*181c0*/  ISETP.GE.U32.AND P0, PT, R5, 0x7fffff27, PT ;  /* 0x7fffff270500780c */ /* 0x000fe20003f06070 */
[----:B------:R-:W-:-:S02]  /*181d0*/  VIADD R8, R15, 0xffffff47 ;  /* 0xffffff470f087836 */ /* 0x000fc40000000000 */
[----:B------:R-:W-:Y:S02]  /*181e0*/  VIADD R5, R14, 0xffffff46 ;  /* 0xffffff460e057836 */ /* 0x000fe40000000000 */
[----:B------:R-:W-:-:S04]  /*181f0*/  IMAD.WIDE R38, R25, 0x4, R38 ;  /* 0x0000000419267825 */ /* 0x000fc800078e0226 */
[C---:B------:R-:W-:Y:S01]  /*18200*/  IMAD.WIDE R20, R25.reuse, 0x4, R20 ;  /* 0x0000000419147825 */ /* 0x040fe200078e0214 */
[----:B------:R1:W-:Y:S03]  /*18210*/  STL.64 [R1+0xe78], R38 ;  /* 0x000e782601007387 */ /* 0x0003e60000100a00 */
[C---:B------:R-:W-:Y:S01]  /*18220*/  IMAD.WIDE R14, R25.reuse, 0x4, R54 ;  /* 0x00000004190e7825 */ /* 0x040fe200078e0236 */
[----:B------:R1:W-:Y:S04]  /*18230*/  STL.64 [R1+0xe88], R20 ;  /* 0x000e881401007387 */ /* 0x0003e80000100a00 */
[----:B------:R-:W4:Y:S01]  /*18240*/  LDL.LU.64 R54, [R1+0x218] ;  /* 0x0002180001367983 */ /* 0x000f220000300a00 */
[----:B---3--:R-:W-:-:S03]  /*18250*/  IMAD.WIDE R6, R25, 0x4, R6 ;  /* 0x0000000419067825 */ /* 0x008fc600078e0206 */
[----:B------:R-:W-:Y:S04]  /*18260*/  STL.64 [R1+0xea0], R14 ;  /* 0x000ea00e01007387 */ /* 0x000fe80000100a00 */
[----:B------:R-:W-:Y:S04]  /*18270*/  LDGSTS.E [R12+0x40000], desc[UR8][R38.64], !P6 ;  /* 0x40000000260c7fae */ /* 0x000fe8000f121848 */
[----:B------:R3:W-:Y:S04]  /*18280*/  STL.64 [R1+0xec8], R6 ;  /* 0x000ec80601007387 */ /* 0x0007e80000100a00 */
[----:B------:R-:W-:Y:S04]  /*18290*/  LDGSTS.E [R12+0x44000], desc[UR8][R20.64], !P6 ;  /* 0x44000000140c7fae */ /* 0x000fe8000f121848 */
[----:B-1----:R-:W4:Y:S04]  /*182a0*/  LDL.LU.64 R38, [R1+0x1f8] ;  /* 0x0001f80001267983 */ /* 0x002f280000300a00 */
[----:B------:R1:W-:Y:S04]  /*182b0*/  LDGSTS.E [R12+0x48000], desc[UR8][R14.64], !P6 ;  /* 0x480000000e0c7fae */ /* 0x0003e8000f121848 */
[----:B------:R-:W4:Y:S04]  /*182c0*/  LDL.LU.64 R20, [R1+0x150] ;  /* 0x0001500001147983 */ /* 0x000f280000300a00 */
[----:B------:R1:W-:Y:S04]  /*182d0*/  LDGSTS.E [R12+0x4c000], desc[UR8][R6.64], !P6 ;  /* 0x4c000000060c7fae */ /* 0x0003e8000f121848 */
[----:B---3--:R-:W3:Y:S01]  /*182e0*/  LDL.LU.64 R6, [R1+0x130] ;  /* 0x0001300001067983 */ /* 0x008ee20000300a00 */
[----:B--2---:R-:W-:-:S04]  /*182f0*/  IMAD.WIDE R46, R25, 0x4, R46 ;  /* 0x00000004192e7825 */ /* 0x004fc800078e022e */
[C---:B----4-:R-:W-:Y:S01]  /*18300*/  IMAD.WIDE R70, R25.reuse, 0x4, R30 ;  /* 0x0000000419467825 */ /* 0x050fe200078e021e */
[----:B------:R-:W-:Y:S03]  /*18310*/  LDGSTS.E [R12+0x40004], desc[UR8][R46.64], !P0 ;  /* 0x400040002e0c7fae */ /* 0x000fe6000c121848 */
[C---:B------:R-:W-:Y:S01]  /*18320*/  IMAD.WIDE R62, R25.reuse, 0x4, R240 ;  /* 0x00000004193e7825 */ /* 0x040fe200078e02f0 */
[----:B------:R-:W2:Y:S03]  /*18330*/  LDL.LU.64 R30, [R1+0x110] ;  /* 0x00011000011e7983 */ /* 0x000ea60000300a00 */
[C---:B-1----:R-:W-:Y:S01]  /*18340*/  IMAD.WIDE R14, R25.reuse, 0x4, R248 ;  /* 0x00000004190e7825 */ /* 0x042fe200078e02f8 */
[----:B------:R1:W-:Y:S04]  /*18350*/  STL.64 [R1+0xef8], R46 ;  /* 0x000ef82e01007387 */ /* 0x0003e80000100a00 */
[----:B------:R4:W-:Y:S04]  /*18360*/  STL.64 [R1+0xf30], R70 ;  /* 0x000f304601007387 */ /* 0x0009e80000100a00 */
[----:B------:R4:W-:Y:S04]  /*18370*/  STL.64 [R1+0xf68], R62 ;  /* 0x000f683e01007387 */ /* 0x0009e80000100a00 */
[----:B-1----:R-:W4:Y:S04]  /*18380*/  LDL.LU.64 R46, [R1+0xf0] ;  /* 0x0000f000012e7983 */ /* 0x002f280000300a00 */
[----:B------:R1:W-:Y:S04]  /*18390*/  STL.64 [R1+0xfa0], R14 ;  /* 0x000fa00e01007387 */ /* 0x0003e80000100a00 */
        /* <DEDUP_REMOVED lines=8> */
[----:B------:R4:W-:Y:S04]  /*18420*/  LDGSTS.E [R12+0x44004], desc[UR8][R70.64], !P0 ;  /* 0x44004000460c7fae */ /* 0x0009e8000c121848 */
[----:B------:R-:W-:Y:S01]  /*18430*/  LDGSTS.E [R12+0x48004], desc[UR8][R62.64], !P0 ;  /* 0x480040003e0c7fae */ /* 0x000fe2000c121848 */
[----:B------:R-:W-:Y:S01]  /*18440*/  VIADD R9, R252, 0xffffff64 ;  /* 0xffffff64fc097836 */ /* 0x000fe20000000000 */
[----:B------:R-:W-:Y:S01]  /*18450*/  ISETP.GE.U32.AND P1, PT, R10, 0x7fffff26, PT ;  /* 0x7fffff260a00780c */ /* 0x000fe20003f26070 */
[----:B------:R-:W1:Y:S01]  /*18460*/  LDC R252, c[0x0][0x230] ;  /* 0x00008c00fffc7b82 */ /* 0x000e620000000800 */
[----:B------:R-:W-:Y:S01]  /*18470*/  ISETP.GE.U32.AND P4, PT, R8, 0x7fffff08, PT ;  /* 0x7fffff080800780c */ /* 0x000fe20003f86070 */
[----:B------:R1:W-:Y:S01]  /*18480*/  LDGSTS.E [R12+0x4c004], desc[UR8][R14.64], !P0 ;  /* 0x4c0040000e0c7fae */ /* 0x0003e2000c121848 */
[----:B------:R-:W-:-:S04]  /*18490*/  IMAD.WIDE R246, R25, 0x4, R54 ;  /* 0x0000000419f67825 */ /* 0x000fc800078e0236 */
[----:B------:R-:W-:-:S04]  /*184a0*/  IMAD.WIDE R170, R25, 0x4, R38 ;  /* 0x0000000419aa7825 */ /* 0x000fc800078e0226 */
[----:B------:R-:W-:-:S04]  /*184b0*/  IMAD.WIDE R134, R25, 0x4, R20 ;  /* 0x0000000419867825 */ /* 0x000fc800078e0214 */
[C---:B---3--:R-:W-:Y:S01]  /*184c0*/  IMAD.WIDE R6, R25.reuse, 0x4, R6 ;  /* 0x0000000419067825 */ /* 0x048fe200078e0206 */
[----:B------:R-:W3:Y:S03]  /*184d0*/  LDL.LU.64 R20, [R1+0x138] ;  /* 0x0001380001147983 */ /* 0x000ee60000300a00 */
[C---:B--2---:R-:W-:Y:S01]  /*184e0*/  IMAD.WIDE R102, R25.reuse, 0x4, R30 ;  /* 0x0000000419667825 */ /* 0x044fe200078e021e */
[----:B------:R-:W2:Y:S03]  /*184f0*/  LDL.LU.64 R38, [R1+0x128] ;  /* 0x0001280001267983 */ /* 0x000ea60000300a00 */
[C---:B----4-:R-:W-:Y:S01]  /*18500*/  IMAD.WIDE R70, R25.reuse, 0x4, R46 ;  /* 0x0000000419467825 */ /* 0x050fe200078e022e */
[----:B------:R-:W-:Y:S03]  /*18510*/  STL.64 [R1+0xff0], R246 ;  /* 0x000ff0f601007387 */ /* 0x000fe60000100a00 */
[C---:B------:R-:W-:Y:S01]  /*18520*/  IMAD.WIDE R238, R25.reuse, 0x4, R248 ;  /* 0x0000000419ee7825 */ /* 0x040fe200078e02f8 */
[----:B------:R-:W4:Y:S03]  /*18530*/  LDL.LU.64 R30, [R1+0x120] ;  /* 0x00012000011e7983 */ /* 0x000f260000300a00 */
[----:B------:R-:W-:Y:S01]  /*18540*/  IMAD.WIDE R240, R25, 0x4, R240 ;  /* 0x0000000419f07825 */ /* 0x000fe200078e02f0 */
[----:B------:R-:W4:Y:S01]  /*18550*/  LDL.LU.64 R94, [R1+0x118] ;  /* 0x00011800015e7983 */ /* 0x000f220000300a00 */
[----:B------:R-:W-:Y:S01]  /*18560*/  ISETP.GE.U32.AND P3, PT, R9, 0x7fffff25, PT ;  /* 0x7fffff250900780c */ /* 0x000fe20003f66070 */
[----:B------:R-:W4:Y:S02]  /*18570*/  LDC R8, c[0x0][0x230] ;  /* 0x00008c00ff087b82 */ /* 0x000f240000000800 */
[----:B------:R-:W-:Y:S04]  /*18580*/  STL.64 [R1+0x13a8], R170 ;  /* 0x0013a8aa01007387 */ /* 0x000fe80000100a00 */
[----:B------:R-:W4:Y:S01]  /*18590*/  LDL.LU.64 R86, [R1+0x108] ;  /* 0x0001080001567983 */ /* 0x000f220000300a00 */
[----:B------:R-:W-:Y:S01]  /*185a0*/  IMAD.WIDE R178, R25, 0x4, R162 ;  /* 0x0000000419b27825 */ /* 0x000fe200078e02a2 */
[----:B------:R-:W-:Y:S01]  /*185b0*/  ISETP.GE.U32.AND P5, PT, R5, 0x7fffff07, PT ;  /* 0x7fffff070500780c */ /* 0x000fe20003fa6070 */
[----:B------:R-:W4:Y:S01]  /*185c0*/  LDC R9, c[0x0][0x230] ;  /* 0x00008c00ff097b82 */ /* 0x000f220000000800 */
[----:B------:R-:W4:Y:S04]  /*185d0*/  LDL.LU.64 R78, [R1+0x100] ;  /* 0x00010000014e7983 */ /* 0x000f280000300a00 */
[----:B------:R-:W-:Y:S03]  /*185e0*/  STL.64 [R1+0x1748], R134 ;  /* 0x0017488601007387 */ /* 0x000fe60000100a00 */
[----:B------:R-:W4:Y:S01]  /*185f0*/  LDC R10, c[0x0][0x230] ;  /* 0x00008c00ff0a7b82 */ /* 0x000f220000000800 */
[----:B------:R-:W4:Y:S04]  /*18600*/  LDL.LU.64 R62, [R1+0xf8] ;  /* 0x0000f800013e7983 */ /* 0x000f280000300a00 */
[----:B------:R-:W4:Y:S03]  /*18610*/  LDL.LU.64 R54, [R1+0xe8] ;  /* 0x0000e80001367983 */ /* 0x000f260000300a00 */
[----:B-1----:R-:W1:Y:S01]  /*18620*/  LDC R14, c[0x0][0x230] ;  /* 0x00008c00ff0e7b82 */ /* 0x002e620000000800 */
[----:B------:R-:W-:Y:S04]  /*18630*/  STL.64 [R1+0x1768], R6 ;  /* 0x0017680601007387 */ /* 0x000fe80000100a00 */
[----:B------:R-:W4:Y:S04]  /*18640*/  LDL.LU.64 R46, [R1+0xe0] ;  /* 0x0000e000012e7983 */ /* 0x000f280000300a00 */
[----:B------:R-:W4:Y:S01]  /*18650*/  LDL.LU.64 R248, [R1+0xd8] ;  /* 0x0000d80001f87983 */ /* 0x000f220000300a00 */
        /* <DEDUP_REMOVED lines=9> */
[----:B------:R-:W-:Y:S04]  /*186f0*/  STL.64 [R1+0xf60], R178 ;  /* 0x000f60b201007387 */ /* 0x000fe80000100a00 */
[----:B------:R-:W-:Y:S04]  /*18700*/  STL.64 [R1+0x13b0], R162 ;  /* 0x0013b0a201007387 */ /* 0x000fe80000100a00 */
[----:B------:R-:W-:Y:S04]  /*18710*/  STL.64 [R1+0x13b8], R150 ;  /* 0x0013b89601007387 */ /* 0x000fe80000100a00 */
[----:B------:R-:W-:Y:S04]  /*18720*/  STL.64 [R1+0x13c0], R142 ;  /* 0x0013c08e01007387 */ /* 0x000fe80000100a00 */
[----:B------:R-:W-:Y:S04]  /*18730*/  STL.64 [R1+0x1750], R126 ;  /* 0x0017507e01007387 */ /* 0x000fe80000100a00 */
[----:B------:R-:W-:Y:S04]  /*18740*/  LDGSTS.E [R12+0x40008], desc[UR8][R246.64], !P1 ;  /* 0x40008000f60c7fae */ /* 0x000fe8000c921848 */
[----:B------:R-:W-:Y:S04]  /*18750*/  STL.64 [R1+0x1758], R118 ;  /* 0x0017587601007387 */ /* 0x000fe80000100a00 */
        /* <DEDUP_REMOVED lines=10> */
[----:B---3--:R-:W-:-:S05]  /*18800*/  IMAD.WIDE R20, R25, 0x4, R20 ;  /* 0x0000000419147825 */ /* 0x008fca00078e0214 */
[----:B------:R3:W-:Y:S04]  /*18810*/  STL.64 [R1+0x1760], R20 ;  /* 0x0017601401007387 */ /* 0x0007e80000100a00 */
[----:B------:R1:W-:Y:S01]  /*18820*/  LDGSTS.E [R12+0x5c000], desc[UR8][R20.64], !P4 ;  /* 0x5c000000140c7fae */ /* 0x0003e2000e121848 */
[----:B--2---:R-:W-:-:S03]  /*18830*/  IMAD.WIDE R38, R25, 0x4, R38 ;  /* 0x0000000419267825 */ /* 0x004fc600078e0226 */
[----:B------:R-:W-:Y:S04]  /*18840*/  LDGSTS.E [R12+0x50004], desc[UR8][R6.64], !P5 ;  /* 0x50004000060c7fae */ /* 0x000fe8000e921848 */
[----:B------:R2:W-:Y:S04]  /*18850*/  STL.64 [R1+0x1770], R38 ;  /* 0x0017702601007387 */ /* 0x0005e80000100a00 */
[----:B------:R-:W-:Y:S01]  /*18860*/  LDGSTS.E [R12+0x54004], desc[UR8][R38.64], !P5 ;  /* 0x54004000260c7fae */ /* 0x000fe2000e921848 */
[----:B----4-:R-:W-:-:S04]  /*18870*/  IMAD.WIDE R30, R25, 0x4, R30 ;  /* 0x00000004191e7825 */ /* 0x010fc800078e021e */
[C---:B------:R-:W-:Y:S01]  /*18880*/  IMAD.WIDE R110, R25.reuse, 0x4, R94 ;  /* 0x00000004196e7825 */ /* 0x040fe200078e025e */
[----:B------:R4:W-:Y:S04]  /*18890*/  STL.64 [R1+0x1778], R30 ;  /* 0x0017781e01007387 */ /* 0x0009e80000100a00 */
[----:B------:R-:W-:Y:S01]  /*188a0*/  LDGSTS.E [R12+0x58004], desc[UR8][R30.64], !P5 ;  /* 0x580040001e0c7fae */ /* 0x000fe2000e921848 */
[----:B------:R-:W-:-:S03]  /*188b0*/  IMAD.WIDE R94, R25, 0x4, R86 ;  /* 0x00000004195e7825 */ /* 0x000fc600078e0256 */
[----:B------:R-:W-:Y:S01]  /*188c0*/  STL.64 [R1+0x1780], R110 ;  /* 0x0017806e01007387 */ /* 0x000fe20000100a00 */
[----:B------:R-:W-:-:S03]  /*188d0*/  IMAD.WIDE R86, R25, 0x4, R78 ;  /* 0x0000000419567825 */ /* 0x000fc600078e024e */
[----:B------:R-:W-:Y:S01]  /*188e0*/  STL.64 [R1+0x1790], R94 ;  /* 0x0017905e01007387 */ /* 0x000fe20000100a00 */
[----:B------:R-:W-:-:S03]  /*188f0*/  VIADD R5, R24, 0xffffff45 ;  /* 0xffffff4518057836 */ /* 0x000fc60000000000 */
[----:B------:R-:W-:Y:S01]  /*18900*/  LDGSTS.E [R12+0x5c004], desc[UR8][R110.64], !P5 ;  /* 0x5c0040006e0c7fae */ /* 0x000fe2000e921848 */
[----:B------:R-:W-:Y:S01]  /*18910*/  VIADD R8, R8, 0xffffff63 ;  /* 0xffffff6308087836 */ /* 0x000fe20000000000 */
[----:B------:R-:W1:Y:S01]  /*18920*/  LDC R24, c[0x0][0x230] ;  /* 0x00008c00ff187b82 */ /* 0x000e620000000800 */
[C---:B------:R-:W-:Y:S01]  /*18930*/  IMAD.WIDE R78, R25.reuse, 0x4, R62 ;  /* 0x00000004194e7825 */ /* 0x040fe200078e023e */
[----:B------:R-:W-:Y:S03]  /*18940*/  STL.64 [R1+0x1798], R86 ;  /* 0x0017985601007387 */ /* 0x000fe60000100a00 */
[C---:B------:R-:W-:Y:S01]  /*18950*/  IMAD.WIDE R62, R25.reuse, 0x4, R54 ;  /* 0x00000004193e7825 */ /* 0x040fe200078e0236 */
[----:B------:R1:W-:Y:S03]  /*18960*/  STL.64 [R1+0x17a0], R78 ;  /* 0x0017a04e01007387 */ /* 0x0003e60000100a00 */
[C---:B------:R-:W-:Y:S01]  /*18970*/  IMAD.WIDE R54, R25.reuse, 0x4, R46 ;  /* 0x0000000419367825 */ /* 0x040fe200078e022e */
[----:B------:R1:W-:Y:S03]  /*18980*/  STL.64 [R1+0x17b0], R62 ;  /* 0x0017b03e01007387 */ /* 0x0003e60000100a00 */
[----:B------:R-:W-:Y:S01]  /*18990*/  IMAD.WIDE R46, R25, 0x4, R248 ;  /* 0x00000004192e7825 */ /* 0x000fe200078e02f8 */
[----:B------:R-:W-:Y:S04]  /*189a0*/  STL.64 [R1+0x17b8], R54 ;  /* 0x0017b83601007387 */ /* 0x000fe80000100a00 */
[----:B------:R1:W-:Y:S04]  /*189b0*/  STL.64 [R1+0x17c0], R46 ;  /* 0x0017c02e01007387 */ /* 0x0003e80000100a00 */
[----:B---3--:R-:W3:Y:S04]  /*189c0*/  LDL.LU.64 R20, [R1+0x1d8] ;  /* 0x0001d80001147983 */ /* 0x008ee80000300a00 */
[----:B------:R-:W3:Y:S04]  /*189d0*/  LDL.LU.64 R6, [R1+0x1d0] ;  /* 0x0001d00001067983 */ /* 0x000ee80000300a00 */
[----:B--2---:R-:W2:Y:S04]  /*189e0*/  LDL.LU.64 R38, [R1+0x1c8] ;  /* 0x0001c80001267983 */ /* 0x004ea80000300a00 */
[----:B----4-:R-:W4:Y:S01]  /*189f0*/  LDL.LU.64 R30, [R1+0x1c0] ;  /* 0x0001c000011e7983 */ /* 0x010f220000300a00 */
[----:B------:R-:W-:Y:S01]  /*18a00*/  ISETP.GE.U32.AND P6, PT, R5, 0x7fffff06, PT ;  /* 0x7fffff060500780c */ /* 0x000fe20003fc6070 */
[----:B------:R-:W-:-:S02]  /*18a10*/  VIADD R5, R11, 0xffffff44 ;  /* 0xffffff440b057836 */ /* 0x000fc40000000000 */
[----:B------:R-:W1:Y:S01]  /*18a20*/  LDC R11, c[0x0][0x230] ;  /* 0x00008c00ff0b7b82 */ /* 0x000e620000000800 */
[----:B------:R-:W4:Y:S02]  /*18a30*/  LDL.LU.64 R240, [R1+0x1b8] ;  /* 0x0001b80001f07983 */ /* 0x000f240000300a00 */
[----:B------:R-:W-:Y:S01]  /*18a40*/  ISETP.GE.U32.AND P0, PT, R5, 0x7fffff05, PT ;  /* 0x7fffff050500780c */ /* 0x000fe20003f06070 */
[----:B------:R-:W-:-:S06]  /*18a50*/  VIADD R5, R9, 0xffffff62 ;  /* 0xffffff6209057836 */ /* 0x000fcc0000000000 */
[----:B------:R-:W-:Y:S04]  /*18a60*/  LDGSTS.E [R12+0x50008], desc[UR8][R102.64], !P6 ;  /* 0x50008000660c7fae */ /* 0x000fe8000f121848 */
[----:B------:R-:W-:Y:S04]  /*18a70*/  LDGSTS.E [R12+0x54008], desc[UR8][R94.64], !P6 ;  /* 0x540080005e0c7fae */ /* 0x000fe8000f121848 */
[----:B------:R-:W-:Y:S01]  /*18a80*/  LDGSTS.E [R12+0x58008], desc[UR8][R86.64], !P6 ;  /* 0x58008000560c7fae */ /* 0x000fe2000f121848 */
[----:B------:R-:W-:-:S03]  /*18a90*/  ISETP.GE.U32.AND P4, PT, R8, 0x7fffff24, PT ;  /* 0x7fffff240800780c */ /* 0x000fc60003f86070 */
[----:B------:R-:W-:Y:S01]  /*18aa0*/  LDGSTS.E [R12+0x5c008], desc[UR8][R78.64], !P6 ;  /* 0x5c0080004e0c7fae */ /* 0x000fe2000f121848 */
[----:B------:R-:W-:Y:S01]  /*18ab0*/  VIADD R10, R10, 0xffffff61 ;  /* 0xffffff610a0a7836 */ /* 0x000fe20000000000 */
[----:B------:R-:W-:Y:S01]  /*18ac0*/  ISETP.GE.U32.AND P3, PT, R5, 0x7fffff23, PT ;  /* 0x7fffff230500780c */ /* 0x000fe20003f66070 */
[----:B-1----:R-:W-:Y:S01]  /*18ad0*/  VIADD R9, R11, 0xffffff60 ;  /* 0xffffff600b097836 */ /* 0x002fe20000000000 */
[----:B------:R-:W-:Y:S01]  /*18ae0*/  LDGSTS.E [R12+0x5000c], desc[UR8][R70.64], !P0 ;  /* 0x5000c000460c7fae */ /* 0x000fe2000c121848 */
[----:B------:R-:W-:Y:S02]  /*18af0*/  VIADD R8, R252, 0xffffff43 ;  /* 0xffffff43fc087836 */ /* 0x000fe40000000000 */
[----:B------:R-:W-:Y:S01]  /*18b00*/  VIADD R5, R14, 0xffffff42 ;  /* 0xffffff420e057836 */ /* 0x000fe20000000000 */
[----:B------:R-:W-:Y:S04]  /*18b10*/  LDGSTS.E [R12+0x5400c], desc[UR8][R62.64], !P0 ;  /* 0x5400c0003e0c7fae */ /* 0x000fe8000c121848 */
[----:B------:R-:W4:Y:S04]  /*18b20*/  LDL.LU.64 R78, [R1+0x198] ;  /* 0x00019800014e7983 */ /* 0x000f280000300a00 */
[----:B------:R-:W4:Y:S01]  /*18b30*/  LDL.LU.64 R248, [R1+0x178] ;  /* 0x0001780001f87983 */ /* 0x000f220000300a00 */
[----:B------:R-:W-:-:S03]  /*18b40*/  ISETP.GE.U32.AND P6, PT, R10, 0x7fffff22, PT ;  /* 0x7fffff220a00780c */ /* 0x000fc60003fc6070 */
[----:B------:R-:W-:Y:S01]  /*18b50*/  LDGSTS.E [R12+0x5800c], desc[UR8][R54.64], !P0 ;  /* 0x5800c000360c7fae */ /* 0x000fe2000c121848 */
[----:B------:R-:W-:-:S03]  /*18b60*/  ISETP.GE.U32.AND P5, PT, R9, 0x7fffff21, PT ;  /* 0x7fffff210900780c */ /* 0x000fc60003fa6070 */
[----:B------:R-:W4:Y:S01]  /*18b70*/  LDL.LU.64 R70, [R1+0xd0] ;  /* 0x0000d00001467983 */ /* 0x000f220000300a00 */
[----:B------:R-:W-:-:S03]  /*18b80*/  ISETP.GE.U32.AND P1, PT, R8, 0x7fffff04, PT ;  /* 0x7fffff040800780c */ /* 0x000fc60003f26070 */
[----:B------:R-:W-:Y:S04]  /*18b90*/  LDGSTS.E [R12+0x5c00c], desc[UR8][R46.64], !P0 ;  /* 0x5c00c0002e0c7fae */ /* 0x000fe8000c121848 */
[----:B------:R-:W4:Y:S04]  /*18ba0*/  LDL.LU.64 R62, [R1+0xb0] ;  /* 0x0000b000013e7983 */ /* 0x000f280000300a00 */
[----:B------:R-:W4:Y:S01]  /*18bb0*/  LDL.LU.64 R46, [R1+0x90] ;  /* 0x00009000012e7983 */ /* 0x000f220000300a00 */
[----:B---3--:R-:W-:-:S04]  /*18bc0*/  IMAD.WIDE R20, R25, 0x4, R20 ;  /* 0x0000000419147825 */ /* 0x008fc800078e0214 */
[C---:B------:R-:W-:Y:S01]  /*18bd0*/  IMAD.WIDE R14, R25.reuse, 0x4, R6 ;  /* 0x00000004190e7825 */ /* 0x040fe200078e0206 */
[----:B------:R-:W-:Y:S03]  /*18be0*/  LDGSTS.E [R13+0x40000], desc[UR8][R20.64], !P4 ;  /* 0x40000000140d7fae */ /* 0x000fe6000e121848 */
[C---:B--2---:R-:W-:Y:S01]  /*18bf0*/  IMAD.WIDE R10, R25.reuse, 0x4, R38 ;  /* 0x00000004190a7825 */ /* 0x044fe200078e0226 */
[----:B------:R-:W2:Y:S03]  /*18c00*/  LDL.LU.64 R6, [R1+0x70] ;  /* 0x0000700001067983 */ /* 0x000ea60000300a00 */
[C---:B----4-:R-:W-:Y:S01]  /*18c10*/  IMAD.WIDE R8, R25.reuse, 0x4, R30 ;  /* 0x0000000419087825 */ /* 0x050fe200078e021e */
[----:B------:R1:W-:Y:S04]  /*18c20*/  STL.64 [R1+0xe60], R20 ;  /* 0x000e601401007387 */ /* 0x0003e80000100a00 */
[----:B------:R3:W-:Y:S04]  /*18c30*/  STL.64 [R1+0xe70], R14 ;  /* 0x000e700e01007387 */ /* 0x0007e80000100a00 */
[----:B------:R-:W4:Y:S04]  /*18c40*/  LDL.LU.64 R54, [R1+0x1b0] ;  /* 0x0001b00001367983 */ /* 0x000f280000300a00 */
[----:B------:R-:W-:Y:S04]  /*18c50*/  STL.64 [R1+0xe80], R10 ;  /* 0x000e800a01007387 */ /* 0x000fe80000100a00 */
[----:B------:R4:W-:Y:S04]  /*18c60*/  STL.64 [R1+0xe98], R8 ;  /* 0x000e980801007387 */ /* 0x0009e80000100a00 */
[----:B------:R-:W2:Y:S01]  /*18c70*/  LDL.LU.64 R38, [R1+0x1a8] ;  /* 0x0001a80001267983 */ /* 0x000ea20000300a00 */
[----:B------:R-:W-:-:S03]  /*18c80*/  IMAD.WIDE R246, R25, 0x4, R240 ;  /* 0x0000000419f67825 */ /* 0x000fc600078e02f0 */
[----:B------:R-:W2:Y:S04]  /*18c90*/  LDL.LU.64 R30, [R1+0x1a0] ;  /* 0x0001a000011e7983 */ /* 0x000ea80000300a00 */
[----:B-1----:R-:W2:Y:S04]  /*18ca0*/  LDL.LU.64 R20, [R1+0x190] ;  /* 0x0001900001147983 */ /* 0x002ea80000300a00 */
[----:B------:R-:W2:Y:S04]  /*18cb0*/  LDL.LU.64 R240, [R1+0x188] ;  /* 0x0001880001f07983 */ /* 0x000ea80000300a00 */
[----:B------:R3:W-:Y:S04]  /*18cc0*/  LDGSTS.E [R13+0x44000], desc[UR8][R14.64], !P4 ;  /* 0x440000000e0d7fae */ /* 0x0007e8000e121848 */
[----:B------:R-:W2:Y:S01]  /*18cd0*/  LDL.LU.64 R134, [R1+0x180] ;  /* 0x0001800001867983 */ /* 0x000ea20000300a00 */
[----:B------:R-:W-:-:S03]  /*18ce0*/  IMAD.WIDE R150, R25, 0x4, R248 ;  /* 0x0000000419967825 */ /* 0x000fc600078e02f8 */
[----:B------:R-:W2:Y:S01]  /*18cf0*/  LDL.LU.64 R248, [R1+0x170] ;  /* 0x0001700001f87983 */ /* 0x000ea20000300a00 */
[----:B---3--:R-:W-:-:S03]  /*18d00*/  IMAD.WIDE R14, R25, 0x4, R78 ;  /* 0x00000004190e7825 */ /* 0x008fc600078e024e */
[----:B------:R-:W3:Y:S04]  /*18d10*/  LDL.LU.64 R126, [R1+0x168] ;  /* 0x00016800017e7983 */ /* 0x000ee80000300a00 */
[----:B------:R-:W-:Y:S01]  /*18d20*/  STL.64 [R1+0xec0], R246 ;  /* 0x000ec0f601007387 */ /* 0x000fe20000100a00 */
[----:B------:R-:W-:-:S03]  /*18d30*/  IMAD.WIDE R118, R25, 0x4, R70 ;  /* 0x0000000419767825 */ /* 0x000fc600078e0246 */
[----:B------:R-:W3:Y:S04]  /*18d40*/  LDL.LU.64 R110, [R1+0x160] ;  /* 0x00016000016e7983 */ /* 0x000ee80000300a00 */
[----:B------:R-:W3:Y:S01]  /*18d50*/  LDL.LU.64 R102, [R1+0xc8] ;  /* 0x0000c80001667983 */ /* 0x000ee20000300a00 */
[----:B------:R-:W-:-:S03]  /*18d60*/  IMAD.WIDE R78, R25, 0x4, R62 ;  /* 0x00000004194e7825 */ /* 0x000fc600078e023e */
[----:B------:R1:W-:Y:S04]  /*18d70*/  STL.64 [R1+0x1408], R14 ;  /* 0x0014080e01007387 */ /* 0x0003e80000100a00 */
[----:B------:R-:W3:Y:S04]  /*18d80*/  LDL.LU.64 R94, [R1+0xc0] ;  /* 0x0000c000015e7983 */ /* 0x000ee80000300a00 */
[----:B------:R-:W3:Y:S04]  /*18d90*/  LDL.LU.64 R86, [R1+0xb8] ;  /* 0x0000b80001567983 */ /* 0x000ee80000300a00 */
[----:B------:R-:W-:Y:S04]  /*18da0*/  STL.64 [R1+0x1428], R150 ;  /* 0x0014289601007387 */ /* 0x000fe80000100a00 */
[----:B------:R-:W-:Y:S04]  /*18db0*/  LDGSTS.E [R13+0x48000], desc[UR8][R10.64], !P4 ;  /* 0x480000000a0d7fae */ /* 0x000fe8000e121848 */
[----:B------:R-:W3:Y:S04]  /*18dc0*/  LDL.LU.64 R70, [R1+0xa8] ;  /* 0x0000a80001467983 */ /* 0x000ee80000300a00 */
[----:B------:R4:W-:Y:S04]  /*18dd0*/  LDGSTS.E [R13+0x4c000], desc[UR8][R8.64], !P4 ;  /* 0x4c000000080d7fae */ /* 0x0009e8000e121848 */
[----:B------:R-:W3:Y:S04]  /*18de0*/  LDL.LU.64 R62, [R1+0xa0] ;  /* 0x0000a000013e7983 */ /* 0x000ee80000300a00 */
[----:B------:R-:W-:Y:S01]  /*18df0*/  STL.64 [R1+0x17c8], R118 ;  /* 0x0017c87601007387 */ /* 0x000fe20000100a00 */
[----:B------:R-:W-:Y:S01]  /*18e00*/  IMAD.WIDE R46, R25, 0x4, R46 ;  /* 0x00000004192e7825 */ /* 0x000fe200078e022e */
[----:B------:R-:W-:-:S02]  /*18e10*/  ISETP.GE.U32.AND P0, PT, R5, 0x7fffff03, PT ;  /* 0x7fffff030500780c */ /* 0x000fc40003f06070 */
[----:B------:R-:W-:Y:S01]  /*18e20*/  LDGSTS.E [R13+0x40004], desc[UR8][R246.64], !P3 ;  /* 0x40004000f60d7fae */ /* 0x000fe2000d921848 */
[----:B----4-:R-:W-:-:S03]  /*18e30*/  IMAD.WIDE R8, R25, 0x4, R54 ;  /* 0x0000000419087825 */ /* 0x010fc600078e0236 */
[----:B------:R-:W4:Y:S04]  /*18e40*/  LDL.LU.64 R54, [R1+0x98] ;  /* 0x0000980001367983 */ /* 0x000f280000300a00 */
[----:B------:R-:W-:Y:S01]  /*18e50*/  STL.64 [R1+0x17e8], R78 ;  /* 0x0017e84e01007387 */ /* 0x000fe20000100a00 */
[----:B--2---:R-:W-:-:S03]  /*18e60*/  IMAD.WIDE R10, R25, 0x4, R38 ;  /* 0x00000004190a7825 */ /* 0x004fc600078e0226 */
[----:B------:R-:W-:Y:S04]  /*18e70*/  LDGSTS.E [R13+0x44004], desc[UR8][R8.64], !P3 ;  /* 0x44004000080d7fae */ /* 0x000fe8000d921848 */
[----:B------:R-:W2:Y:S01]  /*18e80*/  LDL.LU.64 R38, [R1+0x88] ;  /* 0x0000880001267983 */ /* 0x000ea20000300a00 */
[----:B------:R-:W-:-:S03]  /*18e90*/  IMAD.WIDE R6, R25, 0x4, R6 ;  /* 0x0000000419067825 */ /* 0x000fc600078e0206 */
[----:B------:R-:W-:Y:S01]  /*18ea0*/  STL.64 [R1+0x1808], R46 ;  /* 0x0018082e01007387 */ /* 0x000fe20000100a00 */
[----:B------:R-:W-:-:S03]  /*18eb0*/  IMAD.WIDE R238, R25, 0x4, R30 ;  /* 0x0000000419ee7825 */ /* 0x000fc600078e021e */
[----:B------:R-:W-:Y:S01]  /*18ec0*/  STL.64 [R1+0x1828], R6 ;  /* 0x0018280601007387 */ /* 0x000fe20000100a00 */
[----:B------:R-:W-:-:S03]  /*18ed0*/  IMAD.WIDE R178, R25, 0x4, R20 ;  /* 0x0000000419b27825 */ /* 0x000fc600078e0214 */
[----:B------:R-:W2:Y:S01]  /*18ee0*/  LDL.LU.64 R30, [R1+0x80] ;  /* 0x00008000011e7983 */ /* 0x000ea20000300a00 */
[----:B------:R-:W-:-:S03]  /*18ef0*/  IMAD.WIDE R170, R25, 0x4, R240 ;  /* 0x0000000419aa7825 */ /* 0x000fc600078e02f0 */
[----:B------:R-:W2:Y:S01]  /*18f00*/  LDL.LU.64 R20, [R1+0x78] ;  /* 0x0000780001147983 */ /* 0x000ea20000300a00 */
[----:B------:R-:W-:-:S03]  /*18f10*/  IMAD.WIDE R142, R25, 0x4, R248 ;  /* 0x00000004198e7825 */ /* 0x000fc600078e02f8 */
[----:B------:R-:W2:Y:S04]  /*18f20*/  LDL.LU.64 R240, [R1+0x68] ;  /* 0x0000680001f07983 */ /* 0x000ea80000300a00 */
[----:B------:R1:W-:Y:S01]  /*18f30*/  STL.64 [R1+0xe68], R238 ;  /* 0x000e68ee01007387 */ /* 0x0003e20000100a00 */
[----:B------:R-:W-:-:S03]  /*18f40*/  IMAD.WIDE R162, R25, 0x4, R134 ;  /* 0x0000000419a27825 */ /* 0x000fc600078e0286 */
[----:B------:R-:W2:Y:S01]  /*18f50*/  LDL.LU.64 R248, [R1+0x60] ;  /* 0x0000600001f87983 */ /* 0x000ea20000300a00 */
[----:B---3--:R-:W-:-:S03]  /*18f60*/  IMAD.WIDE R134, R25, 0x4, R126 ;  /* 0x0000000419867825 */ /* 0x008fc600078e027e */
[----:B------:R3:W-:Y:S01]  /*18f70*/  STL.64 [R1+0xeb8], R178 ;  /* 0x000eb8b201007387 */ /* 0x0007e20000100a00 */
[----:B------:R-:W-:-:S03]  /*18f80*/  IMAD.WIDE R126, R25, 0x4, R110 ;  /* 0x00000004197e7825 */ /* 0x000fc600078e026e */
[----:B------:R3:W-:Y:S01]  /*18f90*/  STL.64 [R1+0xee8], R170 ;  /* 0x000ee8aa01007387 */ /* 0x0007e20000100a00 */
[----:B------:R-:W-:-:S03]  /*18fa0*/  IMAD.WIDE R110, R25, 0x4, R102 ;  /* 0x00000004196e7825 */ /* 0x000fc600078e0266 */
[----:B------:R3:W-:Y:S01]  /*18fb0*/  STL.64 [R1+0xf20], R162 ;  /* 0x000f20a201007387 */ /* 0x0007e20000100a00 */
[----:B------:R-:W-:-:S03]  /*18fc0*/  IMAD.WIDE R102, R25, 0x4, R94 ;  /* 0x0000000419667825 */ /* 0x000fc600078e025e */
[----:B------:R3:W-:Y:S01]  /*18fd0*/  STL.64 [R1+0xfe8], R142 ;  /* 0x000fe88e01007387 */ /* 0x0007e20000100a00 */
[----:B------:R-:W-:-:S03]  /*18fe0*/  IMAD.WIDE R94, R25, 0x4, R86 ;  /* 0x00000004195e7825 */ /* 0x000fc600078e0256 */
[----:B------:R3:W-:Y:S04]  /*18ff0*/  STL.64 [R1+0x1038], R134 ;  /* 0x0010388601007387 */ /* 0x0007e80000100a00 */
[----:B------:R3:W-:Y:S04]  /*19000*/  STL.64 [R1+0x1440], R126 ;  /* 0x0014407e01007387 */ /* 0x0007e80000100a00 */
[----:B------:R3:W-:Y:S01]  /*19010*/  STL.64 [R1+0x17d0], R110 ;  /* 0x0017d06e01007387 */ /* 0x0007e20000100a00 */
[----:B------:R-:W-:-:S03]  /*19020*/  IMAD.WIDE R70, R25, 0x4, R70 ;  /* 0x0000000419467825 */ /* 0x000fc600078e0246 */
[----:B------:R3:W-:Y:S04]  /*19030*/  STL.64 [R1+0x17d8], R102 ;  /* 0x0017d86601007387 */ /* 0x0007e80000100a00 */
[----:B------:R3:W-:Y:S01]  /*19040*/  STL.64 [R1+0x17e0], R94 ;  /* 0x0017e05e01007387 */ /* 0x0007e20000100a00 */
[----:B------:R-:W-:-:S03]  /*19050*/  IMAD.WIDE R62, R25, 0x4, R62 ;  /* 0x00000004193e7825 */ /* 0x000fc600078e023e */
[----:B------:R3:W-:Y:S04]  /*19060*/  STL.64 [R1+0x17f0], R70 ;  /* 0x0017f04601007387 */ /* 0x0007e80000100a00 */
[----:B------:R3:W-:Y:S01]  /*19070*/  STL.64 [R1+0x17f8], R62 ;  /* 0x0017f83e01007387 */ /* 0x0007e20000100a00 */
[----:B------:R-:W-:-:S03]  /*19080*/  VIADD R5, R24, 0xffffff41 ;  /* 0xffffff4118057836 */ /* 0x000fc60000000000 */
[----:B------:R-:W-:Y:S01]  /*19090*/  LDGSTS.E [R13+0x48004], desc[UR8][R10.64], !P3 ;  /* 0x480040000a0d7fae */ /* 0x000fe2000d921848 */
[----:B----4-:R-:W-:-:S04]  /*190a0*/  IMAD.WIDE R54, R25, 0x4, R54 ;  /* 0x0000000419367825 */ /* 0x010fc800078e0236 */
[C---:B--2---:R-:W-:Y:S01]  /*190b0*/  IMAD.WIDE R38, R25.reuse, 0x4, R38 ;  /* 0x0000000419267825 */ /* 0x044fe200078e0226 */
[----:B------:R2:W-:Y:S04]  /*190c0*/  STL.64 [R1+0x1800], R54 ;  /* 0x0018003601007387 */ /* 0x0005e80000100a00 */
[----:B------:R4:W-:Y:S04]  /*190d0*/  STL.64 [R1+0x1810], R38 ;  /* 0x0018102601007387 */ /* 0x0009e80000100a00 */
[----:B------:R-:W4:Y:S01]  /*190e0*/  LDL.LU.64 R86, [R1+0x58] ;  /* 0x0000580001567983 */ /* 0x000f220000300a00 */
[----:B------:R-:W-:-:S04]  /*190f0*/  IMAD.WIDE R30, R25, 0x4, R30 ;  /* 0x00000004191e7825 */ /* 0x000fc800078e021e */
[C---:B------:R-:W-:Y:S01]  /*19100*/  IMAD.WIDE R20, R25.reuse, 0x4, R20 ;  /* 0x0000000419147825 */ /* 0x040fe200078e0214 */
[----:B------:R2:W-:Y:S03]  /*19110*/  STL.64 [R1+0x1818], R30 ;  /* 0x0018181e01007387 */ /* 0x0005e60000100a00 */
[----:B------:R-:W-:Y:S01]  /*19120*/  IMAD.WIDE R240, R25, 0x4, R240 ;  /* 0x0000000419f07825 */ /* 0x000fe200078e02f0 */
[----:B------:R-:W-:Y:S01]  /*19130*/  ISETP.GE.U32.AND P4, PT, R5, 0x7fffff02, PT ;  /* 0x7fffff020500780c */ /* 0x000fe20003f86070 */
[----:B------:R2:W-:Y:S01]  /*19140*/  STL.64 [R1+0x1820], R20 ;  /* 0x0018201401007387 */ /* 0x0005e20000100a00 */
[----:B------:R-:W-:-:S03]  /*19150*/  UIADD3 UR48, UR48, -0xc0, URZ ;  /* 0xffffff4030307890 */ /* 0x000fc6000fffe03f */
[----:B------:R-:W2:Y:S01]  /*19160*/  LDL R5, [R1+0x1044] ;  /* 0x0010440001057983 */ /* 0x000ea20000100800 */
[----:B------:R-:W-:-:S03]  /*19170*/  IMAD.WIDE R248, R25, 0x4, R248 ;  /* 0x0000000419f87825 */ /* 0x000fc600078e02f8 */
[----:B------:R2:W-:Y:S04]  /*19180*/  STL.64 [R1+0x1830], R240 ;  /* 0x001830f001007387 */ /* 0x0005e80000100a00 */
[----:B------:R-:W-:Y:S04]  /*19190*/  LDGSTS.E [R13+0x4c004], desc[UR8][R238.64], !P3 ;  /* 0x4c004000ee0d7fae */ /* 0x000fe8000d921848 */
[----:B------:R2:W-:Y:S04]  /*191a0*/  STL.64 [R1+0x1838], R248 ;  /* 0x001838f801007387 */ /* 0x0005e80000100a00 */
[----:B------:R-:W-:Y:S01]  /*191b0*/  LDGSTS.E [R13+0x40008], desc[UR8][R14.64], !P6 ;  /* 0x400080000e0d7fae */ /* 0x000fe2000f121848 */
[----:B------:R-:W-:-:S03]  /*191c0*/  UISETP.GE.U32.AND UP1, UPT, UR48, 0x7fffff01, UPT ;  /* 0x7fffff013000788c */ /* 0x000fc6000bf26070 */
[----:B------:R-:W-:Y:S04]  /*191d0*/  LDGSTS.E [R13+0x44008], desc[UR8][R178.64], !P6 ;  /* 0x44008000b20d7fae */ /* 0x000fe8000f121848 */
[----:B------:R2:W-:Y:S04]  /*191e0*/  LDGSTS.E [R13+0x48008], desc[UR8][R170.64], !P6 ;  /* 0x48008000aa0d7fae */ /* 0x0005e8000f121848 */
[----:B-1----:R-:W2:Y:S04]  /*191f0*/  LDL.LU.64 R14, [R1+0x50] ;  /* 0x00005000010e7983 */ /* 0x002ea80000300a00 */
[----:B------:R-:W2:Y:S04]  /*19200*/  LDL.LU.64 R238, [R1+0x30] ;  /* 0x0000300001ee7983 */ /* 0x000ea80000300a00 */
[----:B------:R-:W2:Y:S04]  /*19210*/  LDL.LU.64 R246, [R1+0x10] ;  /* 0x0000100001f67983 */ /* 0x000ea80000300a00 */
[----:B---3--:R-:W3:Y:S04]  /*19220*/  LDL.LU.64 R178, [R1+0x1c00] ;  /* 0x001c000001b27983 */ /* 0x008ee80000300a00 */
[----:B------:R-:W3:Y:S04]  /*19230*/  LDL.LU.64 R170, [R1+0x1bf8] ;  /* 0x001bf80001aa7983 */ /* 0x000ee80000300a00 */
[----:B------:R-:W-:Y:S04]  /*19240*/  LDGSTS.E [R13+0x4c008], desc[UR8][R162.64], !P6 ;  /* 0x4c008000a20d7fae */ /* 0x000fe8000f121848 */
[----:B------:R-:W-:Y:S04]  /*19250*/  LDGSTS.E [R13+0x4000c], desc[UR8][R150.64], !P5 ;  /* 0x4000c000960d7fae */ /* 0x000fe8000e921848 */
[----:B------:R-:W-:Y:S04]  /*19260*/  LDGSTS.E [R13+0x4400c], desc[UR8][R142.64], !P5 ;  /* 0x4400c0008e0d7fae */ /* 0x000fe8000e921848 */
[----:B------:R-:W3:Y:S04]  /*19270*/  LDL.LU.64 R162, [R1+0x1bf0] ;  /* 0x001bf00001a27983 */ /* 0x000ee80000300a00 */
[----:B------:R-:W3:Y:S01]  /*19280*/  LDL.LU.64 R150, [R1+0x1be8] ;  /* 0x001be80001967983 */ /* 0x000ee20000300a00 */
[----:B------:R-:W-:-:S03]  /*19290*/  PLOP3.LUT P3, PT, PT, PT, UP1, 0x80, 0x0 ;  /* 0x000000000000781c */ /* 0x000fc60003f6f018 */
[----:B------:R-:W3:Y:S04]  /*192a0*/  LDL.LU.64 R142, [R1+0x1be0] ;  /* 0x001be000018e7983 */ /* 0x000ee80000300a00 */
[----:B------:R-:W-:Y:S01]  /*192b0*/  LDGSTS.E [R13+0x4800c], desc[UR8][R134.64], !P5 ;  /* 0x4800c000860d7fae */ /* 0x000fe2000e921848 */
[----:B------:R-:W-:-:S03]  /*192c0*/  PLOP3.LUT P6, PT, PT, PT, UP1, 0x80, 0x0 ;  /* 0x000000000000781c */ /* 0x000fc60003fcf018 */
[----:B------:R-:W-:Y:S01]  /*192d0*/  LDGSTS.E [R13+0x4c00c], desc[UR8][R126.64], !P5 ;  /* 0x4c00c0007e0d7fae */ /* 0x000fe2000e921848 */
[----:B------:R-:W-:-:S03]  /*192e0*/  PLOP3.LUT P5, PT, PT, PT, UP1, 0x80, 0x0 ;  /* 0x000000000000781c */ /* 0x000fc60003faf018 */
[----:B------:R-:W-:Y:S04]  /*192f0*/  LDGSTS.E [R13+0x50000], desc[UR8][R118.64], !P1 ;  /* 0x50000000760d7fae */ /* 0x000fe8000c921848 */
[----:B------:R-:W3:Y:S04]  /*19300*/  LDL.LU.64 R134, [R1+0x1bd8] ;  /* 0x001bd80001867983 */ /* 0x000ee80000300a00 */
[----:B------:R-:W3:Y:S04]  /*19310*/  LDL.LU.64 R126, [R1+0x1bd0] ;  /* 0x001bd000017e7983 */ /* 0x000ee80000300a00 */
[----:B------:R-:W3:Y:S04]  /*19320*/  LDL.LU.64 R118, [R1+0x1bc8] ;  /* 0x001bc80001767983 */ /* 0x000ee80000300a00 */
[----:B------:R-:W-:Y:S04]  /*19330*/  LDGSTS.E [R13+0x54000], desc[UR8][R110.64], !P1 ;  /* 0x540000006e0d7fae */ /* 0x000fe8000c921848 */
[----:B------:R-:W-:Y:S04]  /*19340*/  LDGSTS.E [R13+0x58000], desc[UR8][R102.64], !P1 ;  /* 0x58000000660d7fae */ /* 0x000fe8000c921848 */
[----:B------:R-:W-:Y:S04]  /*19350*/  LDGSTS.E [R13+0x5c000], desc[UR8][R94.64], !P1 ;  /* 0x5c0000005e0d7fae */ /* 0x000fe8000c921848 */
[----:B------:R-:W3:Y:S04]  /*19360*/  LDL.LU.64 R110, [R1+0x1bc0] ;  /* 0x001bc000016e7983 */ /* 0x000ee80000300a00 */
[----:B------:R-:W3:Y:S04]  /*19370*/  LDL.LU.64 R102, [R1+0x1bb8] ;  /* 0x001bb80001667983 */ /* 0x000ee80000300a00 */
[----:B------:R-:W3:Y:S04]  /*19380*/  LDL.LU.64 R94, [R1+0x1bb0] ;  /* 0x001bb000015e7983 */ /* 0x000ee80000300a00 */
        /* <DEDUP_REMOVED lines=11> */
[----:B----4-:R-:W-:-:S03]  /*19440*/  IMAD.WIDE R24, R25, 0x4, R86 ;  /* 0x0000000419187825 */ /* 0x010fc600078e0256 */
[----:B------:R-:W4:Y:S04]  /*19450*/  LDL.LU.64 R86, [R1+0x1ba8] ;  /* 0x001ba80001567983 */ /* 0x000f280000300a00 */
[----:B------:R-:W4:Y:S04]  /*19460*/  LDL.LU.64 R78, [R1+0x1ba0] ;  /* 0x001ba000014e7983 */ /* 0x000f280000300a00 */
[----:B------:R-:W4:Y:S04]  /*19470*/  LDL.LU.64 R70, [R1+0x1b98] ;  /* 0x001b980001467983 */ /* 0x000f280000300a00 */
[----:B------:R-:W4:Y:S04]  /*19480*/  LDL.LU.64 R62, [R1+0x1b90] ;  /* 0x001b9000013e7983 */ /* 0x000f280000300a00 */
[----:B------:R1:W-:Y:S04]  /*19490*/  STL.64 [R1+0x1840], R24 ;  /* 0x0018401801007387 */ /* 0x0003e80000100a00 */
[----:B--2---:R-:W2:Y:S04]  /*194a0*/  LDL.LU.64 R54, [R1+0x1b88] ;  /* 0x001b880001367983 */ /* 0x004ea80000300a00 */
[----:B------:R-:W2:Y:S04]  /*194b0*/  LDL.LU.64 R46, [R1+0x1b80] ;  /* 0x001b8000012e7983 */ /* 0x000ea80000300a00 */
[----:B------:R-:W2:Y:S04]  /*194c0*/  LDL.LU.64 R38, [R1+0x1b78] ;  /* 0x001b780001267983 */ /* 0x000ea80000300a00 */
[----:B------:R-:W2:Y:S04]  /*194d0*/  LDL.LU.64 R30, [R1+0x1b70] ;  /* 0x001b7000011e7983 */ /* 0x000ea80000300a00 */
[----:B------:R-:W2:Y:S04]  /*194e0*/  LDL.LU.64 R20, [R1+0x1b68] ;  /* 0x001b680001147983 */ /* 0x000ea80000300a00 */
[----:B------:R-:W2:Y:S04]  /*194f0*/  LDL.LU.64 R6, [R1+0x1b60] ;  /* 0x001b600001067983 */ /* 0x000ea80000300a00 */
[----:B------:R-:W2:Y:S04]  /*19500*/  LDL.LU.64 R240, [R1+0x1b58] ;  /* 0x001b580001f07983 */ /* 0x000ea80000300a00 */
[----:B------:R-:W2:Y:S01]  /*19510*/  LDL.LU.64 R248, [R1+0x1b50] ;  /* 0x001b500001f87983 */ /* 0x000ea20000300a00 */
[----:B------:R-:W-:-:S03]  /*19520*/  PLOP3.LUT P1, PT, PT, PT, UP1, 0x80, 0x0 ;  /* 0x000000000000781c */ /* 0x000fc60003f2f018 */
[----:B------:R-:W-:Y:S10]  /*19530*/  STL [R1+0xc00], RZ ;  /* 0x000c00ff01007387 */ /* 0x000ff40000100800 */
[----:B------:R1:W-:Y:S01]  /*19540*/  LDGSTS.E [R13+0x5c00c], desc[UR8][R24.64], !P1 ;  /* 0x5c00c000180d7fae */ /* 0x0003e2000c921848 */
[----:B---3--:R-:W-:-:S03]  /*19550*/  IMAD.WIDE R170, R5, 0x4, R170 ;  /* 0x0000000405aa7825 */ /* 0x008fc600078e02aa */
[----:B------:R-:W0:Y:S01]  /*19560*/  LDGDEPBAR ;  /* 0x00000000000079af */ /* 0x000e220000000000 */
[----:B-1----:R-:W-:-:S04]  /*19570*/  IMAD.WIDE R24, R5, 0x4, R14 ;  /* 0x0000000405187825 */ /* 0x002fc800078e020e */
[C---:B------:R-:W-:Y:S01]  /*19580*/  IMAD.WIDE R14, R5.reuse, 0x4, R238 ;  /* 0x00000004050e7825 */ /* 0x040fe200078e02ee */
[----:B------:R1:W-:Y:S03]  /*19590*/  STL.64 [R1+0x1910], R24 ;  /* 0x0019101801007387 */ /* 0x0003e60000100a00 */
[C---:B------:R-:W-:Y:S01]  /*195a0*/  IMAD.WIDE R238, R5.reuse, 0x4, R246 ;  /* 0x0000000405ee7825 */ /* 0x040fe200078e02f6 */
[----:B------:R3:W-:Y:S04]  /*195b0*/  STL.64 [R1+0x1928], R14 ;  /* 0x0019280e01007387 */ /* 0x0007e80000100a00 */
[----:B------:R3:W-:Y:S01]  /*195c0*/  STL.64 [R1+0x1940], R238 ;  /* 0x001940ee01007387 */ /* 0x0007e20000100a00 */
[----:B------:R-:W-:-:S03]  /*195d0*/  IMAD.WIDE R142, R5, 0x4, R142 ;  /* 0x00000004058e7825 */ /* 0x000fc600078e028e */
[----:B------:R-:W-:Y:S01]  /*195e0*/  LDGSTS.E [R0+-0x60000], desc[UR8][R24.64], P2 ;  /* 0xa000000018007fae */ /* 0x000fe20009121848 */
[----:B------:R-:W-:-:S03]  /*195f0*/  IMAD.WIDE R150, R5, 0x4, R150 ;  /* 0x0000000405967825 */ /* 0x000fc600078e0296 */
[----:B------:R-:W-:Y:S01]  /*19600*/  LDGSTS.E [R0+-0x5fc00], desc[UR8][R14.64], P2 ;  /* 0xa04000000e007fae */ /* 0x000fe20009121848 */
[----:B------:R-:W-:-:S03]  /*19610*/  IMAD.WIDE R162, R5, 0x4, R162 ;  /* 0x0000000405a27825 */ /* 0x000fc600078e02a2 */
[----:B------:R-:W-:Y:S01]  /*19620*/  LDGSTS.E [R0+-0x5f800], desc[UR8][R238.64], P2 ;  /* 0xa0800000ee007fae */ /* 0x000fe20009121848 */
        /* <DEDUP_REMOVED lines=13> */
[----:B----4-:R-:W-:-:S04]  /*19700*/  IMAD.WIDE R86, R5, 0x4, R86 ;  /* 0x0000000405567825 */ /* 0x010fc800078e0256 */
[----:B------:R-:W-:-:S04]  /*19710*/  IMAD.WIDE R78, R5, 0x4, R78 ;  /* 0x00000004054e7825 */ /* 0x000fc800078e024e */
[----:B------:R-:W-:-:S04]  /*19720*/  IMAD.WIDE R70, R5, 0x4, R70 ;  /* 0x0000000405467825 */ /* 0x000fc800078e0246 */
[----:B------:R-:W-:-:S04]  /*19730*/  IMAD.WIDE R62, R5, 0x4, R62 ;  /* 0x00000004053e7825 */ /* 0x000fc800078e023e */
[----:B--2---:R-:W-:-:S04]  /*19740*/  IMAD.WIDE R54, R5, 0x4, R54 ;  /* 0x0000000405367825 */ /* 0x004fc800078e0236 */
[----:B------:R-:W-:-:S04]  /*19750*/  IMAD.WIDE R46, R5, 0x4, R46 ;  /* 0x00000004052e7825 */ /* 0x000fc800078e022e */
[----:B------:R-:W-:-:S04]  /*19760*/  IMAD.WIDE R38, R5, 0x4, R38 ;  /* 0x0000000405267825 */ /* 0x000fc800078e0226 */
[----:B------:R-:W-:-:S04]  /*19770*/  IMAD.WIDE R30, R5, 0x4, R30 ;  /* 0x00000004051e7825 */ /* 0x000fc800078e021e */
[----:B------:R-:W-:-:S04]  /*19780*/  IMAD.WIDE R20, R5, 0x4, R20 ;  /* 0x0000000405147825 */ /* 0x000fc800078e0214 */
[----:B------:R-:W-:-:S04]  /*19790*/  IMAD.WIDE R6, R5, 0x4, R6 ;  /* 0x0000000405067825 */ /* 0x000fc800078e0206 */
[----:B------:R-:W-:-:S04]  /*197a0*/  IMAD.WIDE R246, R5, 0x4, R240 ;  /* 0x0000000405f67825 */ /* 0x000fc800078e02f0 */
[----:B------:R-:W-:-:S05]  /*197b0*/  IMAD.WIDE R12, R5, 0x4, R248 ;  /* 0x00000004050c7825 */ /* 0x000fca00078e02f8 */
[----:B------:R2:W-:Y:S04]  /*197c0*/  STL.64 [R1+0x1958], R12 ;  /* 0x0019580c01007387 */ /* 0x0005e80000100a00 */
[----:B------:R4:W-:Y:S04]  /*197d0*/  STL.64 [R1+0x1970], R246 ;  /* 0x001970f601007387 */ /* 0x0009e80000100a00 */
        /* <DEDUP_REMOVED lines=24> */
[----:B------:R4:W-:Y:S04]  /*19960*/  STL.64 [R1+0x1af0], R210 ;  /* 0x001af0d201007387 */ /* 0x0009e80000100a00 */
[----:B-1----:R-:W4:Y:S04]  /*19970*/  LDL.LU.64 R24, [R1+0x1b48] ;  /* 0x001b480001187983 */ /* 0x002f280000300a00 */
[----:B------:R1:W-:Y:S04]  /*19980*/  STL.64 [R1+0x1af8], R218 ;  /* 0x001af8da01007387 */ /* 0x0003e80000100a00 */
[----:B---3--:R-:W3:Y:S04]  /*19990*/  LDL.LU.64 R14, [R1+0x1b40] ;  /* 0x001b4000010e7983 */ /* 0x008ee80000300a00 */
[----:B------:R-:W-:Y:S04]  /*199a0*/  STL.64 [R1+0x1b00], R226 ;  /* 0x001b00e201007387 */ /* 0x000fe80000100a00 */
[----:B------:R-:W3:Y:S04]  /*199b0*/  LDL.LU.64 R238, [R1+0x1b38] ;  /* 0x001b380001ee7983 */ /* 0x000ee80000300a00 */
[----:B------:R-:W3:Y:S04]  /*199c0*/  LDL.LU.64 R240, [R1+0x48] ;  /* 0x0000480001f07983 */ /* 0x000ee80000300a00 */
[----:B------:R-:W-:Y:S04]  /*199d0*/  LDGSTS.E [R0+-0x5f400], desc[UR8][R12.64], P2 ;  /* 0xa0c000000c007fae */ /* 0x000fe80009121848 */
[----:B------:R-:W1:Y:S04]  /*199e0*/  LDL.LU.64 R248, [R1+0x28] ;  /* 0x0000280001f87983 */ /* 0x000e680000300a00 */
[----:B------:R-:W-:Y:S04]  /*199f0*/  LDGSTS.E [R0+-0x5f000], desc[UR8][R246.64], P2 ;  /* 0xa1000000f6007fae */ /* 0x000fe80009121848 */
[----:B--2---:R-:W2:Y:S04]  /*19a00*/  LDL.LU.64 R12, [R1+0x8] ;  /* 0x00000800010c7983 */ /* 0x004ea80000300a00 */
[----:B------:R-:W-:Y:S04]  /*19a10*/  LDGSTS.E [R0+-0x5ec00], desc[UR8][R6.64], P2 ;  /* 0xa140000006007fae */ /* 0x000fe80009121848 */
[----:B----4-:R-:W4:Y:S04]  /*19a20*/  LDL.LU.64 R246, [R1+0x1b30] ;  /* 0x001b300001f67983 */ /* 0x010f280000300a00 */
        /* <DEDUP_REMOVED lines=23> */
[----:B------:R3:W-:Y:S04]  /*19ba0*/  LDGSTS.E [R0+-0x58c00], desc[UR8][R210.64], P2 ;  /* 0xa7400000d2007fae */ /* 0x0007e80009121848 */
[----:B------:R1:W-:Y:S01]  /*19bb0*/  LDGSTS.E [R0+-0x58800], desc[UR8][R218.64], P2 ;  /* 0xa7800000da007fae */ /* 0x0003e20009121848 */
[----:B------:R-:W-:-:S03]  /*19bc0*/  IMAD.WIDE R32, R5, 0x4, R32 ;  /* 0x0000000405207825 */ /* 0x000fc600078e0220 */
[----:B------:R-:W-:Y:S01]  /*19bd0*/  LDGSTS.E [R0+-0x58400], desc[UR8][R226.64], P2 ;  /* 0xa7c00000e2007fae */ /* 0x000fe20009121848 */
[----:B---3--:R-:W-:-:S04]  /*19be0*/  IMAD.WIDE R210, R5, 0x4, R240 ;  /* 0x0000000405d27825 */ /* 0x008fc800078e02f0 */
[C---:B------:R-:W-:Y:S01]  /*19bf0*/  IMAD.WIDE R126, R5.reuse, 0x4, R238 ;  /* 0x00000004057e7825 */ /* 0x040fe200078e02ee */
[----:B------:R-:W-:Y:S03]  /*19c00*/  LDGSTS.E [R2+-0x5ff00], desc[UR8][R210.64], P2 ;  /* 0xa0100000d2027fae */ /* 0x000fe60009121848 */
[C---:B-1----:R-:W-:Y:S02]  /*19c10*/  IMAD.WIDE R218, R5.reuse, 0x4, R248 ;  /* 0x0000000405da7825 */ /* 0x042fe400078e02f8 */
[----:B------:R-:W3:Y:S02]  /*19c20*/  LDL.LU.64 R248, [R1+0x40] ;  /* 0x0000400001f87983 */ /* 0x000ee40000300a00 */
[C---:B------:R-:W-:Y:S02]  /*19c30*/  IMAD.WIDE R14, R5.reuse, 0x4, R14 ;  /* 0x00000004050e7825 */ /* 0x040fe400078e020e */
[----:B------:R-:W-:Y:S02]  /*19c40*/  LDGSTS.E [R2+-0x5fb00], desc[UR8][R218.64], P2 ;  /* 0xa0500000da027fae */ /* 0x000fe40009121848 */
[----:B--2---:R-:W-:-:S02]  /*19c50*/  IMAD.WIDE R240, R5, 0x4, R12 ;  /* 0x0000000405f07825 */ /* 0x004fc400078e020c */
[----:B------:R-:W2:Y:S02]  /*19c60*/  LDL.LU.64 R12, [R1+0x20] ;  /* 0x00002000010c7983 */ /* 0x000ea40000300a00 */
[C---:B------:R-:W-:Y:S02]  /*19c70*/  IMAD.WIDE R24, R5.reuse, 0x4, R24 ;  /* 0x0000000405187825 */ /* 0x040fe400078e0218 */
[----:B------:R-:W-:Y:S02]  /*19c80*/  LDGSTS.E [R2+-0x5f700], desc[UR8][R240.64], P2 ;  /* 0xa0900000f0027fae */ /* 0x000fe40009121848 */
[C---:B----4-:R-:W-:Y:S02]  /*19c90*/  IMAD.WIDE R246, R5.reuse, 0x4, R246 ;  /* 0x0000000405f67825 */ /* 0x050fe400078e02f6 */
[----:B------:R-:W-:Y:S02]  /*19ca0*/  STL.64 [R1+0x1848], R126 ;  /* 0x0018487e01007387 */ /* 0x000fe40000100a00 */
[----:B------:R-:W-:-:S02]  /*19cb0*/  IMAD.WIDE R40, R5, 0x4, R40 ;  /* 0x0000000405287825 */ /* 0x000fc400078e0228 */
[----:B------:R-:W-:Y:S02]  /*19cc0*/  LDGSTS.E [R2+-0x5f300], desc[UR8][R246.64], P2 ;  /* 0xa0d00000f6027fae */ /* 0x000fe40009121848 */
[C---:B------:R-:W-:Y:S02]  /*19cd0*/  IMAD.WIDE R48, R5.reuse, 0x4, R48 ;  /* 0x0000000405307825 */ /* 0x040fe400078e0230 */
[----:B------:R-:W-:Y:S02]  /*19ce0*/  STL.64 [R1+0x1860], R14 ;  /* 0x0018600e01007387 */ /* 0x000fe40000100a00 */
[C---:B------:R-:W-:Y:S02]  /*19cf0*/  IMAD.WIDE R56, R5.reuse, 0x4, R56 ;  /* 0x0000000405387825 */ /* 0x040fe400078e0238 */
[----:B------:R-:W-:Y:S02]  /*19d00*/  LDGSTS.E [R2+-0x5ef00], desc[UR8][R126.64], P2 ;  /* 0xa11000007e027fae */ /* 0x000fe40009121848 */
[----:B------:R-:W-:-:S02]  /*19d10*/  IMAD.WIDE R64, R5, 0x4, R64 ;  /* 0x0000000405407825 */ /* 0x000fc400078e0240 */
[----:B------:R-:W-:Y:S02]  /*19d20*/  STL.64 [R1+0x1878], R24 ;  /* 0x0018781801007387 */ /* 0x000fe40000100a00 */
[C---:B------:R-:W-:Y:S02]  /*19d30*/  IMAD.WIDE R72, R5.reuse, 0x4, R72 ;  /* 0x0000000405487825 */ /* 0x040fe400078e0248 */
[----:B------:R-:W-:Y:S02]  /*19d40*/  LDGSTS.E [R2+-0x5eb00], desc[UR8][R14.64], P2 ;  /* 0xa15000000e027fae */ /* 0x000fe40009121848 */
[C---:B------:R-:W-:Y:S02]  /*19d50*/  IMAD.WIDE R80, R5.reuse, 0x4, R80 ;  /* 0x0000000405507825 */ /* 0x040fe400078e0250 */
[----:B------:R-:W-:Y:S02]  /*19d60*/  STL.64 [R1+0x1890], R32 ;  /* 0x0018902001007387 */ /* 0x000fe40000100a00 */
[----:B------:R-:W-:-:S02]  /*19d70*/  IMAD.WIDE R88, R5, 0x4, R88 ;  /* 0x0000000405587825 */ /* 0x000fc400078e0258 */
[----:B------:R-:W-:Y:S02]  /*19d80*/  LDGSTS.E [R2+-0x5e700], desc[UR8][R24.64], P2 ;  /* 0xa190000018027fae */ /* 0x000fe40009121848 */
[C---:B------:R-:W-:Y:S02]  /*19d90*/  IMAD.WIDE R96, R5.reuse, 0x4, R96 ;  /* 0x0000000405607825 */ /* 0x040fe400078e0260 */
[----:B------:R-:W-:Y:S04]  /*19da0*/  STL.64 [R1+0x18a8], R40 ;  /* 0x0018a82801007387 */ /* 0x000fe80000100a00 */
[----:B------:R-:W-:Y:S01]  /*19db0*/  LDGSTS.E [R2+-0x5e300], desc[UR8][R32.64], P2 ;  /* 0xa1d0000020027fae */ /* 0x000fe20009121848 */
[----:B------:R-:W-:-:S03]  /*19dc0*/  IMAD.WIDE R104, R5, 0x4, R104 ;  /* 0x0000000405687825 */ /* 0x000fc600078e0268 */
[----:B------:R1:W-:Y:S01]  /*19dd0*/  STL.64 [R1+0x18e8], R48 ;  /* 0x0018e83001007387 */ /* 0x0003e20000100a00 */
[----:B------:R-:W-:-:S03]  /*19de0*/  IMAD.WIDE R112, R5, 0x4, R112 ;  /* 0x0000000405707825 */ /* 0x000fc600078e0270 */
[----:B------:R-:W-:Y:S01]  /*19df0*/  LDGSTS.E [R2+-0x5df00], desc[UR8][R40.64], P2 ;  /* 0xa210000028027fae */ /* 0x000fe20009121848 */
[----:B------:R-:W-:-:S03]  /*19e00*/  IMAD.WIDE R118, R5, 0x4, R120 ;  /* 0x0000000405767825 */ /* 0x000fc600078e0278 */
[----:B------:R-:W-:Y:S04]  /*19e10*/  STL.64 [R1+0x1900], R56 ;  /* 0x0019003801007387 */ /* 0x000fe80000100a00 */
[----:B------:R1:W-:Y:S01]  /*19e20*/  LDGSTS.E [R2+-0x5db00], desc[UR8][R48.64], P2 ;  /* 0xa250000030027fae */ /* 0x0003e20009121848 */
[----:B------:R-:W-:-:S03]  /*19e30*/  IMAD.WIDE R110, R5, 0x4, R128 ;  /* 0x00000004056e7825 */ /* 0x000fc600078e0280 */
[----:B------:R-:W-:Y:S04]  /*19e40*/  STL.64 [R1+0x1918], R64 ;  /* 0x0019184001007387 */ /* 0x000fe80000100a00 */
[----:B------:R-:W-:Y:S01]  /*19e50*/  LDGSTS.E [R2+-0x5d700], desc[UR8][R56.64], P2 ;  /* 0xa290000038027fae */ /* 0x000fe20009121848 */
        /* <DEDUP_REMOVED lines=35> */
[----:B------:R-:W-:Y:S04]  /*1a090*/  LDGSTS.E [R2+-0x5a700], desc[UR8][R86.64], P2 ;  /* 0xa590000056027fae */ /* 0x000fe80009121848 */
[----:B------:R-:W-:Y:S04]  /*1a0a0*/  STL.64 [R1+0x1a38], R70 ;  /* 0x001a384601007387 */ /* 0x000fe80000100a00 */
[----:B------:R-:W-:Y:S01]  /*1a0b0*/  LDGSTS.E [R2+-0x5a300], desc[UR8][R78.64], P2 ;  /* 0xa5d000004e027fae */ /* 0x000fe20009121848 */
[----:B-1----:R-:W-:-:S03]  /*1a0c0*/  IMAD.WIDE R48, R5, 0x4, R98 ;  /* 0x0000000405307825 */ /* 0x002fc600078e0262 */
[----:B------:R-:W-:Y:S04]  /*1a0d0*/  STL.64 [R1+0x1a48], R62 ;  /* 0x001a483e01007387 */ /* 0x000fe80000100a00 */
[----:B------:R-:W-:Y:S04]  /*1a0e0*/  LDGSTS.E [R2+-0x59f00], desc[UR8][R70.64], P2 ;  /* 0xa610000046027fae */ /* 0x000fe80009121848 */
[----:B------:R-:W-:Y:S04]  /*1a0f0*/  STL.64 [R1+0x1a58], R54 ;  /* 0x001a583601007387 */ /* 0x000fe80000100a00 */
[----:B------:R-:W-:Y:S01]  /*1a100*/  LDGSTS.E [R2+-0x59b00], desc[UR8][R62.64], P2 ;  /* 0xa65000003e027fae */ /* 0x000fe20009121848 */
[----:B------:R-:W-:-:S03]  /*1a110*/  IMAD.WIDE R40, R5, 0x4, R114 ;  /* 0x0000000405287825 */ /* 0x000fc600078e0272 */
[----:B------:R1:W-:Y:S04]  /*1a120*/  STL.64 [R1+0x1a68], R46 ;  /* 0x001a682e01007387 */ /* 0x0003e80000100a00 */
[----:B------:R-:W-:Y:S01]  /*1a130*/  LDGSTS.E [R2+-0x59700], desc[UR8][R54.64], P2 ;  /* 0xa690000036027fae */ /* 0x000fe20009121848 */
[----:B------:R-:W-:-:S03]  /*1a140*/  IMAD.WIDE R170, R5, 0x4, R154 ;  /* 0x0000000405aa7825 */ /* 0x000fc600078e029a */
[----:B------:R4:W-:Y:S04]  /*1a150*/  STL.64 [R1+0x1a78], R38 ;  /* 0x001a782601007387 */ /* 0x0009e80000100a00 */
[----:B------:R1:W-:Y:S04]  /*1a160*/  LDGSTS.E [R2+-0x59300], desc[UR8][R46.64], P2 ;  /* 0xa6d000002e027fae */ /* 0x0003e80009121848 */
[----:B------:R-:W-:Y:S04]  /*1a170*/  STL.64 [R1+0x1a88], R30 ;  /* 0x001a881e01007387 */ /* 0x000fe80000100a00 */
[----:B------:R4:W-:Y:S01]  /*1a180*/  LDGSTS.E [R2+-0x58f00], desc[UR8][R38.64], P2 ;  /* 0xa710000026027fae */ /* 0x0009e20009121848 */
[----:B-1----:R-:W-:-:S03]  /*1a190*/  IMAD.WIDE R46, R5, 0x4, R106 ;  /* 0x00000004052e7825 */ /* 0x002fc600078e026a */
[----:B------:R-:W-:Y:S04]  /*1a1a0*/  STL.64 [R1+0x1a98], R20 ;  /* 0x001a981401007387 */ /* 0x000fe80000100a00 */
[----:B------:R-:W-:Y:S01]  /*1a1b0*/  LDGSTS.E [R2+-0x58b00], desc[UR8][R30.64], P2 ;  /* 0xa75000001e027fae */ /* 0x000fe20009121848 */
[----:B----4-:R-:W-:-:S03]  /*1a1c0*/  IMAD.WIDE R38, R5, 0x4, R122 ;  /* 0x0000000405267825 */ /* 0x010fc600078e027a */
[----:B------:R1:W-:Y:S04]  /*1a1d0*/  STL.64 [R1+0x1aa8], R6 ;  /* 0x001aa80601007387 */ /* 0x0003e80000100a00 */
[----:B------:R-:W-:Y:S04]  /*1a1e0*/  LDGSTS.E [R2+-0x58700], desc[UR8][R20.64], P2 ;  /* 0xa790000014027fae */ /* 0x000fe80009121848 */
[----:B------:R1:W-:Y:S04]  /*1a1f0*/  LDGSTS.E [R2+-0x58300], desc[UR8][R6.64], P2 ;  /* 0xa7d0000006027fae */ /* 0x0003e80009121848 */
[----:B------:R-:W5:Y:S04]  /*1a200*/  LDL.LU.64 R154, [R1+0x1b28] ;  /* 0x001b2800019a7983 */ /* 0x000f680000300a00 */
[----:B------:R-:W-:Y:S01]  /*1a210*/  STL.64 [R1+0x1850], R48 ;  /* 0x0018503001007387 */ /* 0x000fe20000100a00 */
[----:B-1----:R-:W-:-:S03]  /*1a220*/  IMAD.WIDE R6, R5, 0x4, R146 ;  /* 0x0000000405067825 */ /* 0x002fc600078e0292 */
[----:B------:R-:W-:Y:S04]  /*1a230*/  STL.64 [R1+0x1868], R46 ;  /* 0x0018682e01007387 */ /* 0x000fe80000100a00 */
[----:B------:R-:W-:Y:S01]  /*1a240*/  STL.64 [R1+0x1880], R40 ;  /* 0x0018802801007387 */ /* 0x000fe20000100a00 */
        /* <DEDUP_REMOVED lines=8> */
[----:B--2---:R-:W-:-:S04]  /*1a2d0*/  IMAD.WIDE R164, R5, 0x4, R12 ;  /* 0x0000000405a47825 */ /* 0x004fc800078e020c */
[----:B------:R-:W-:-:S05]  /*1a2e0*/  IMAD.WIDE R12, R5, 0x4, R138 ;  /* 0x00000004050c7825 */ /* 0x000fca00078e028a */
[----:B------:R1:W-:Y:S04]  /*1a2f0*/  STL.64 [R1+0x18f0], R12 ;  /* 0x0018f00c01007387 */ /* 0x0003e80000100a00 */
[----:B------:R-:W-:Y:S04]  /*1a300*/  STL.64 [R1+0x1898], R38 ;  /* 0x0018982601007387 */ /* 0x000fe80000100a00 */
[----:B------:R2:W-:Y:S01]  /*1a310*/  STL.64 [R1+0x1908], R6 ;  /* 0x0019080601007387 */ /* 0x0005e20000100a00 */
[----:B-1----:R-:W-:-:S03]  /*1a320*/  IMAD.WIDE R12, R5, 0x4, R158 ;  /* 0x00000004050c7825 */ /* 0x002fc600078e029e */
[----:B------:R-:W-:Y:S01]  /*1a330*/  STL.64 [R1+0x18b0], R32 ;  /* 0x0018b02001007387 */ /* 0x000fe20000100a00 */
[----:B--2---:R-:W-:-:S03]  /*1a340*/  IMAD.WIDE R6, R5, 0x4, R166 ;  /* 0x0000000405067825 */ /* 0x004fc600078e02a6 */
[----:B------:R1:W-:Y:S04]  /*1a350*/  STL.64 [R1+0x1920], R12 ;  /* 0x0019200c01007387 */ /* 0x0003e80000100a00 */
[----:B------:R2:W-:Y:S01]  /*1a360*/  STL.64 [R1+0x1938], R6 ;  /* 0x0019380601007387 */ /* 0x0005e20000100a00 */
[----:B------:R-:W-:-:S03]  /*1a370*/  IMAD.WIDE R14, R5, 0x4, R214 ;  /* 0x00000004050e7825 */ /* 0x000fc600078e02d6 */
[----:B------:R4:W-:Y:S04]  /*1a380*/  STL.64 [R1+0x1950], R30 ;  /* 0x0019501e01007387 */ /* 0x0009e80000100a00 */
[----:B------:R4:W-:Y:S04]  /*1a390*/  STL.64 [R1+0x1968], R26 ;  /* 0x0019681a01007387 */ /* 0x0009e80000100a00 */
[----:B------:R-:W4:Y:S01]  /*1a3a0*/  LDL.64 R206, [R1+0x1938] ;  /* 0x0019380001ce7983 */ /* 0x000f220000100a00 */
[----:B-1----:R-:W-:-:S03]  /*1a3b0*/  IMAD.WIDE R12, R5, 0x4, R222 ;  /* 0x00000004050c7825 */ /* 0x002fc600078e02de */
[----:B------:R1:W-:Y:S04]  /*1a3c0*/  STL.64 [R1+0x1980], R24 ;  /* 0x0019801801007387 */ /* 0x0003e80000100a00 */
[----:B------:R-:W-:Y:S01]  /*1a3d0*/  STL.64 [R1+0x1998], R20 ;  /* 0x0019981401007387 */ /* 0x000fe20000100a00 */
[----:B--2---:R-:W-:-:S03]  /*1a3e0*/  IMAD.WIDE R6, R5, 0x4, R230 ;  /* 0x0000000405067825 */ /* 0x004fc600078e02e6 */
[----:B------:R-:W2:Y:S04]  /*1a3f0*/  LDL.64 R214, [R1+0x1920] ;  /* 0x0019200001d67983 */ /* 0x000ea80000100a00 */
[----:B------:R-:W-:Y:S04]  /*1a400*/  STL.64 [R1+0x19b0], R16 ;  /* 0x0019b01001007387 */ /* 0x000fe80000100a00 */
[----:B------:R-:W4:Y:S04]  /*1a410*/  LDL.64 R222, [R1+0x1908] ;  /* 0x0019080001de7983 */ /* 0x000f280000100a00 */
[----:B------:R-:W-:Y:S04]  /*1a420*/  STL.64 [R1+0x19c8], R14 ;  /* 0x0019c80e01007387 */ /* 0x000fe80000100a00 */
[----:B------:R-:W2:Y:S01]  /*1a430*/  LDL.64 R230, [R1+0x18f0] ;  /* 0x0018f00001e67983 */ /* 0x000ea20000100a00 */
[----:B---3--:R-:W-:-:S04]  /*1a440*/  IMAD.WIDE R162, R5, 0x4, R248 ;  /* 0x0000000405a27825 */ /* 0x008fc800078e02f8 */
[C---:B------:R-:W-:Y:S01]  /*1a450*/  IMAD.WIDE R244, R5.reuse, 0x4, R244 ;  /* 0x0000000405f47825 */ /* 0x040fe200078e02f4 */
[----:B------:R-:W-:Y:S03]  /*1a460*/  LDGSTS.E [R3+-0x5fe00], desc[UR8][R162.64], P2 ;  /* 0xa0200000a2037fae */ /* 0x000fe60009121848 */
        /* <DEDUP_REMOVED lines=29> */
[----:B------:R4:W-:Y:S01]  /*1a640*/  STL.64 [R1+0x19e0], R12 ;  /* 0x0019e00c01007387 */ /* 0x0009e20000100a00 */
[----:B---3--:R-:W-:-:S03]  /*1a650*/  IMAD.WIDE R38, R5, 0x4, R192 ;  /* 0x0000000405267825 */ /* 0x008fc600078e02c0 */
[----:B------:R3:W-:Y:S01]  /*1a660*/  STL.64 [R1+0x19f8], R6 ;  /* 0x0019f80601007387 */ /* 0x0007e20000100a00 */
[----:B-1----:R-:W-:-:S03]  /*1a670*/  IMAD.WIDE R32, R5, 0x4, R208 ;  /* 0x0000000405207825 */ /* 0x002fc600078e02d0 */
[----:B--2---:R-:W-:Y:S04]  /*1a680*/  LDGSTS.E [R3+-0x5ae00], desc[UR8][R230.64], P2 ;  /* 0xa5200000e6037fae */ /* 0x004fe80009121848 */
[----:B----4-:R-:W-:Y:S04]  /*1a690*/  LDGSTS.E [R3+-0x5aa00], desc[UR8][R222.64], P2 ;  /* 0xa5600000de037fae */ /* 0x010fe80009121848 */
[----:B------:R-:W-:Y:S04]  /*1a6a0*/  LDGSTS.E [R3+-0x5a600], desc[UR8][R214.64], P2 ;  /* 0xa5a00000d6037fae */ /* 0x000fe80009121848 */
[----:B------:R-:W-:Y:S04]  /*1a6b0*/  LDGSTS.E [R3+-0x5a200], desc[UR8][R206.64], P2 ;  /* 0xa5e00000ce037fae */ /* 0x000fe80009121848 */
[----:B------:R1:W-:Y:S04]  /*1a6c0*/  LDGSTS.E [R3+-0x59e00], desc[UR8][R30.64], P2 ;  /* 0xa62000001e037fae */ /* 0x0003e80009121848 */
[----:B------:R2:W-:Y:S04]  /*1a6d0*/  LDGSTS.E [R3+-0x59a00], desc[UR8][R26.64], P2 ;  /* 0xa66000001a037fae */ /* 0x0005e80009121848 */
[----:B------:R4:W-:Y:S04]  /*1a6e0*/  LDGSTS.E [R3+-0x59600], desc[UR8][R24.64], P2 ;  /* 0xa6a0000018037fae */ /* 0x0009e80009121848 */
[----:B------:R-:W-:Y:S04]  /*1a6f0*/  LDGSTS.E [R3+-0x59200], desc[UR8][R20.64], P2 ;  /* 0xa6e0000014037fae */ /* 0x000fe80009121848 */
[----:B------:R-:W-:Y:S04]  /*1a700*/  LDGSTS.E [R3+-0x58e00], desc[UR8][R16.64], P2 ;  /* 0xa720000010037fae */ /* 0x000fe80009121848 */
[----:B------:R-:W-:Y:S01]  /*1a710*/  LDGSTS.E [R3+-0x58a00], desc[UR8][R14.64], P2 ;  /* 0xa76000000e037fae */ /* 0x000fe20009121848 */
[----:B-1----:R-:W-:-:S03]  /*1a720*/  IMAD.WIDE R30, R5, 0x4, R216 ;  /* 0x00000004051e7825 */ /* 0x002fc600078e02d8 */
[----:B------:R1:W-:Y:S01]  /*1a730*/  LDGSTS.E [R3+-0x58600], desc[UR8][R12.64], P2 ;  /* 0xa7a000000c037fae */ /* 0x0003e20009121848 */
[----:B--2---:R-:W-:-:S03]  /*1a740*/  IMAD.WIDE R26, R5, 0x4, R224 ;  /* 0x00000004051a7825 */ /* 0x004fc600078e02e0 */
[----:B------:R3:W-:Y:S01]  /*1a750*/  LDGSTS.E [R3+-0x58200], desc[UR8][R6.64], P2 ;  /* 0xa7e0000006037fae */ /* 0x0007e20009121848 */
[----:B----4-:R-:W-:-:S04]  /*1a760*/  IMAD.WIDE R24, R5, 0x4, R232 ;  /* 0x0000000405187825 */ /* 0x010fc800078e02e8 */
[----:B-1----:R-:W-:-:S04]  /*1a770*/  IMAD.WIDE R12, R5, 0x4, R22 ;  /* 0x00000004050c7825 */ /* 0x002fc800078e0216 */
[C---:B---3--:R-:W-:Y:S02]  /*1a780*/  IMAD.WIDE R6, R5.reuse, 0x4, R152 ;  /* 0x0000000405067825 */ /* 0x048fe400078e0298 */
[----:B------:R-:W5:Y:S04]  /*1a790*/  LDL.LU.64 R152, [R1+0x1b20] ;  /* 0x001b200001987983 */ /* 0x000f680000300a00 */
[----:B------:R-:W5:Y:S04]  /*1a7a0*/  LDL.LU.64 R22, [R1+0x1b18] ;  /* 0x001b180001167983 */ /* 0x000f680000300a00 */
[----:B------:R-:W-:Y:S04]  /*1a7b0*/  STL.64 [R1+0x1858], R38 ;  /* 0x0018582601007387 */ /* 0x000fe80000100a00 */
[----:B------:R-:W-:Y:S04]  /*1a7c0*/  STL.64 [R1+0x1870], R34 ;  /* 0x0018702201007387 */ /* 0x000fe80000100a00 */
[----:B------:R-:W-:Y:S04]  /*1a7d0*/  STL.64 [R1+0x1888], R32 ;  /* 0x0018882001007387 */ /* 0x000fe80000100a00 */
[----:B------:R1:W-:Y:S04]  /*1a7e0*/  STL.64 [R1+0x18a0], R30 ;  /* 0x0018a01e01007387 */ /* 0x0003e80000100a00 */
[----:B------:R2:W-:Y:S04]  /*1a7f0*/  STL.64 [R1+0x18e0], R26 ;  /* 0x0018e01a01007387 */ /* 0x0005e80000100a00 */
[----:B------:R3:W-:Y:S04]  /*1a800*/  STL.64 [R1+0x18f8], R24 ;  /* 0x0018f81801007387 */ /* 0x0007e80000100a00 */
[----:B------:R4:W-:Y:S04]  /*1a810*/  STL [R1+0xc04], RZ ;  /* 0x000c04ff01007387 */ /* 0x0009e80000100800 */
        /* <DEDUP_REMOVED lines=766> */
[----:B------:R4:W-:Y:S04]  /*1d800*/  STL [R1], RZ ;  /* 0x000000ff01007387 */ /* 0x0009e80000100800 */
        /* <DEDUP_REMOVED lines=104> */
[----:B------:R4:W-:Y:S01]  /*1de90*/  STL [R1+0x1a4], RZ ;  /* 0x0001a4ff01007387 */ /* 0x0009e20000100800 */
[----:B------:R-:W-:-:S03]  /*1dea0*/  IMAD.WIDE R250, R5, 0x4, R250 ;  /* 0x0000000405fa7825 */ /* 0x000fc600078e02fa */
        /* <DEDUP_REMOVED lines=12> */
[----:B------:R-:W-:Y:S04]  /*1df70*/  LDGSTS.E [R4+-0x5fd00], desc[UR8][R6.64], P2 ;  /* 0xa030000006047fae */ /* 0x000fe80009121848 */
        /* <DEDUP_REMOVED lines=47> */
[----:B------:R-:W-:Y:S01]  /*1e270*/  LDGSTS.E [R4+-0x5bd00], desc[UR8][R182.64], P2 ;  /* 0xa4300000b6047fae */ /* 0x000fe20009121848 */
[----:B------:R-:W-:-:S03]  /*1e280*/  IMAD.WIDE R184, R5, 0x4, R184 ;  /* 0x0000000405b87825 */ /* 0x000fc600078e02b8 */
[----:B------:R-:W-:Y:S01]  /*1e290*/  LDGSTS.E [R4+-0x5b900], desc[UR8][R188.64], P2 ;  /* 0xa4700000bc047fae */ /* 0x000fe20009121848 */
[----:B------:R-:W-:-:S03]  /*1e2a0*/  PLOP3.LUT P0, PT, PT, PT, UP0, 0x40, 0x0 ;  /* 0x000000000000781c */ /* 0x000fc60003f0e808 */
        /* <DEDUP_REMOVED lines=12> */
[----:B------:R2:W-:Y:S04]  /*1e370*/  LDGSTS.E [R4+-0x58500], desc[UR8][R26.64], P2 ;  /* 0xa7b000001a047fae */ /* 0x0005e80009121848 */
[----:B------:R3:W-:Y:S01]  /*1e380*/  LDGSTS.E [R4+-0x58100], desc[UR8][R24.64], P2 ;  /* 0xa7f0000018047fae */ /* 0x0007e20009121848 */
[----:B------:R-:W-:-:S03]  /*1e390*/  CS2R R28, SRZ ;  /* 0x00000000001c7805 */ /* 0x000fc6000001ff00 */
[----:B------:R-:W0:Y:S01]  /*1e3a0*/  LDGDEPBAR ;  /* 0x00000000000079af */ /* 0x000e220000000000 */
[----:B-1----:R-:W-:Y:S02]  /*1e3b0*/  CS2R R30, SRZ ;  /* 0x00000000001e7805 */ /* 0x002fe4000001ff00 */
[----:B------:R-:W-:Y:S02]  /*1e3c0*/  CS2R R32, SRZ ;  /* 0x0000000000207805 */ /* 0x000fe4000001ff00 */
[----:B------:R-:W-:Y:S02]  /*1e3d0*/  CS2R R34, SRZ ;  /* 0x0000000000227805 */ /* 0x000fe4000001ff00 */
[----:B--2---:R-:W-:Y:S02]  /*1e3e0*/  CS2R R26, SRZ ;  /* 0x00000000001a7805 */ /* 0x004fe4000001ff00 */
[----:B------:R-:W-:Y:S02]  /*1e3f0*/  CS2R R36, SRZ ;  /* 0x0000000000247805 */ /* 0x000fe4000001ff00 */
[----:B------:R-:W-:-:S02]  /*1e400*/  CS2R R38, SRZ ;  /* 0x0000000000267805 */ /* 0x000fc4000001ff00 */
[----:B------:R-:W-:Y:S02]  /*1e410*/  CS2R R40, SRZ ;  /* 0x0000000000287805 */ /* 0x000fe4000001ff00 */
[----:B---3--:R-:W-:Y:S02]  /*1e420*/  CS2R R24, SRZ ;  /* 0x0000000000187805 */ /* 0x008fe4000001ff00 */
[----:B------:R-:W-:Y:S02]  /*1e430*/  CS2R R42, SRZ ;  /* 0x00000000002a7805 */ /* 0x000fe4000001ff00 */
[----:B------:R-:W-:Y:S02]  /*1e440*/  CS2R R44, SRZ ;  /* 0x00000000002c7805 */ /* 0x000fe4000001ff00 */
[----:B------:R-:W-:Y:S02]  /*1e450*/  CS2R R46, SRZ ;  /* 0x00000000002e7805 */ /* 0x000fe4000001ff00 */
[----:B------:R-:W-:-:S02]  /*1e460*/  CS2R R48, SRZ ;  /* 0x0000000000307805 */ /* 0x000fc4000001ff00 */
[----:B------:R-:W-:Y:S02]  /*1e470*/  CS2R R50, SRZ ;  /* 0x0000000000327805 */ /* 0x000fe4000001ff00 */
[----:B------:R-:W-:Y:S02]  /*1e480*/  CS2R R52, SRZ ;  /* 0x0000000000347805 */ /* 0x000fe4000001ff00 */
        /* <DEDUP_REMOVED lines=48> */
[----:B------:R-:W-:Y:S01]  /*1e790*/  CS2R R150, SRZ ;  /* 0x0000000000967805 */ /* 0x000fe2000001ff00 */
[----:B----4-:R-:W-:Y:S06]  /*1e7a0*/  @P0 BRA `(.L_x_0) ;  /* 0x000001c000600947 */ /* 0x010fec0003800000 */
        /* <DEDUP_REMOVED lines=11> */
[----:B--2---:R1:W-:Y:S01]  /*1e860*/  STL [R1+0x1048], R148 ;  /* 0x0010489401007387 */ /* 0x0043e20000100800 */
[----:B------:R-:W-:-:S02]  /*1e870*/  IMAD.MOV.U32 R252, RZ, RZ, R149 ;  /* 0x000000fffffc7224 */ /* 0x000fc400078e0095 */
[----:B---3--:R-:W-:Y:S01]  /*1e880*/  IMAD.MOV.U32 R0, RZ, RZ, R225 ;  /* 0x000000ffff007224 */ /* 0x008fe200078e00e1 */
[----:B-1----:R-:W2:Y:S04]  /*1e890*/  LDL.LU.64 R148, [R1+0x10a0] ;  /* 0x0010a00001947983 */ /* 0x002ea80000300a00 */
[----:B------:R1:W-:Y:S04]  /*1e8a0*/  STL [R1+0x1050], R224 ;  /* 0x001050e001007387 */ /* 0x0003e80000100800 */
[----:B-1----:R-:W3:Y:S04]  /*1e8b0*/  LDL.LU.64 R224, [R1+0x10a8] ;  /* 0x0010a80001e07983 */ /* 0x002ee80000300a00 */
[----:B------:R1:W-:Y:S04]  /*1e8c0*/  STL [R1+0x104c], R0 ;  /* 0x00104c0001007387 */ /* 0x0003e80000100800 */
[----:B----4-:R4:W-:Y:S01]  /*1e8d0*/  STL [R1+0x1058], R216 ;  /* 0x001058d801007387 */ /* 0x0109e20000100800 */
[----:B-1----:R-:W-:-:S03]  /*1e8e0*/  IMAD.MOV.U32 R0, RZ, RZ, R217 ;  /* 0x000000ffff007224 */ /* 0x002fc600078e00d9 */
[----:B----4-:R-:W4:Y:S04]  /*1e8f0*/  LDL.LU.64 R216, [R1+0x10b0] ;  /* 0x0010b00001d87983 */ /* 0x010f280000300a00 */
[----:B------:R1:W-:Y:S04]  /*1e900*/  STL [R1+0x1054], R0 ;  /* 0x0010540001007387 */ /* 0x0003e80000100800 */
[----:B------:R1:W-:Y:S02]  /*1e910*/  STL [R1+0x1060], R208 ;  /* 0x001060d001007387 */ /* 0x0003e40000100800 */
[----:B-1----:R-:W-:-:S02]  /*1e920*/  IMAD.MOV.U32 R0, RZ, RZ, R209 ;  /* 0x000000ffff007224 */ /* 0x002fc400078e00d1 */
[----:B------:R-:W4:Y:S04]  /*1e930*/  LDL.LU.64 R208, [R1+0x10b8] ;  /* 0x0010b80001d07983 */ /* 0x000f280000300a00 */
[----:B------:R1:W-:Y:S04]  /*1e940*/  STL [R1+0x105c], R0 ;  /* 0x00105c0001007387 */ /* 0x0003e80000100800 */
[----:B------:R1:W-:Y:S02]  /*1e950*/  STL [R1+0x1068], R200 ;  /* 0x001068c801007387 */ /* 0x0003e40000100800 */
[----:B-1----:R-:W-:-:S02]  /*1e960*/  MOV R0, R201 ;  /* 0x000000c900007202 */ /* 0x002fc40000000f00 */
[----:B------:R-:W4:Y:S04]  /*1e970*/  LDL.LU.64 R200, [R1+0x10c0] ;  /* 0x0010c00001c87983 */ /* 0x000f280000300a00 */
[----:B------:R1:W-:Y:S04]  /*1e980*/  STL [R1+0x1064], R0 ;  /* 0x0010640001007387 */ /* 0x0003e80000100800 */
[----:B------:R1:W-:Y:S02]  /*1e990*/  STL [R1+0x1070], R142 ;  /* 0x0010708e01007387 */ /* 0x0003e40000100800 */
[----:B-1----:R-:W-:-:S02]  /*1e9a0*/  IMAD.MOV.U32 R0, RZ, RZ, R143 ;  /* 0x000000ffff007224 */ /* 0x002fc400078e008f */
        /* <DEDUP_REMOVED lines=22> */
[----:B--2---:R2:W-:Y:S01]  /*1eb10*/  STL [R1+0x10a0], R148 ;  /* 0x0010a09401007387 */ /* 0x0045e20000100800 */
[----:B-1----:R-:W-:-:S03]  /*1eb20*/  IMAD.MOV.U32 R0, RZ, RZ, R149 ;  /* 0x000000ffff007224 */ /* 0x002fc600078e0095 */
[----:B--2---:R-:W2:Y:S04]  /*1eb30*/  LDL.LU.64 R148, [R1+0x10f8] ;  /* 0x0010f80001947983 */ /* 0x004ea80000300a00 */
[----:B------:R1:W-:Y:S04]  /*1eb40*/  STL [R1+0x109c], R0 ;  /* 0x00109c0001007387 */ /* 0x0003e80000100800 */
[----:B---3--:R3:W-:Y:S01]  /*1eb50*/  STL [R1+0x10a8], R224 ;  /* 0x0010a8e001007387 */ /* 0x0087e20000100800 */
[----:B-1----:R-:W-:-:S03]  /*1eb60*/  IMAD.MOV.U32 R0, RZ, RZ, R225 ;  /* 0x000000ffff007224 */ /* 0x002fc600078e00e1 */
[----:B---3--:R-:W3:Y:S04]  /*1eb70*/  LDL.LU.64 R224, [R1+0x1100] ;  /* 0x0011000001e07983 */ /* 0x008ee80000300a00 */
        /* <DEDUP_REMOVED lines=42> */
[----:B-1----:R-:W-:-:S03]  /*1ee20*/  MOV R0, R225 ;  /* 0x000000e100007202 */ /* 0x002fc60000000f00 */
        /* <DEDUP_REMOVED lines=198> */
[----:B------:R-:W-:Y:S04]  /*1fa90*/  STL [R1+0x1290], R146 ;  /* 0x0012909201007387 */ /* 0x000fe80000100800 */
[----:B------:R-:W4:Y:S01]  /*1faa0*/  LDL.LU.64 R140, [R1+0xf40] ;  /* 0x000f4000018c7983 */ /* 0x000f220000300a00 */
[----:B-1----:R-:W-:-:S05]  /*1fab0*/  IMAD.MOV.U32 R0, RZ, RZ, R147 ;  /* 0x000000ffff007224 */ /* 0x002fca00078e0093 */
[----:B------:R1:W-:Y:S04]  /*1fac0*/  STL [R1+0x128c], R0 ;  /* 0x00128c0001007387 */ /* 0x0003e80000100800 */
[----:B------:R1:W-:Y:S02]  /*1fad0*/  STL [R1+0x1298], R192 ;  /* 0x001298c001007387 */ /* 0x0003e40000100800 */
[----:B-1----:R-:W-:Y:S02]  /*1fae0*/  IMAD.MOV.U32 R0, RZ, RZ, R193 ;  /* 0x000000ffff007224 */ /* 0x002fe400078e00c1 */
[----:B------:R-:W4:Y:S04]  /*1faf0*/  LDL.LU.64 R192, [R1+0xf78] ;  /* 0x000f780001c07983 */ /* 0x000f280000300a00 */
[----:B------:R1:W-:Y:S04]  /*1fb00*/  STL [R1+0x1294], R0 ;  /* 0x0012940001007387 */ /* 0x0003e80000100800 */
[----:B------:R1:W-:Y:S04]  /*1fb10*/  STL [R1+0x12a0], R150 ;  /* 0x0012a09601007387 */ /* 0x0003e80000100800 */
[----:B------:R-:W4:Y:S01]  /*1fb20*/  LDL.LU.64 R146, [R1+0xfb0] ;  /* 0x000fb00001927983 */ /* 0x000f220000300a00 */
[----:B-1----:R-:W-:-:S05]  /*1fb30*/  IMAD.MOV.U32 R0, RZ, RZ, R151 ;  /* 0x000000ffff007224 */ /* 0x002fca00078e0097 */
[----:B------:R1:W-:Y:S04]  /*1fb40*/  STL [R1+0x129c], R0 ;  /* 0x00129c0001007387 */ /* 0x0003e80000100800 */
[----:B------:R2:W-:Y:S04]  /*1fb50*/  STL [R1+0x12a8], R232 ;  /* 0x0012a8e801007387 */ /* 0x0005e80000100800 */
[----:B------:R-:W4:Y:S01]  /*1fb60*/  LDL.LU.64 R150, [R1+0xff8] ;  /* 0x000ff80001967983 */ /* 0x000f220000300a00 */
[----:B-1----:R-:W-:-:S03]  /*1fb70*/  IMAD.MOV.U32 R0, RZ, RZ, R233 ;  /* 0x000000ffff007224 */ /* 0x002fc600078e00e9 */
[----:B--2---:R-:W-:Y:S04]  /*1fb80*/  STL [R1+0x12b0], R148 ;  /* 0x0012b09401007387 */ /* 0x004fe80000100800 */
[----:B------:R1:W-:Y:S04]  /*1fb90*/  STL [R1+0x12a4], R0 ;  /* 0x0012a40001007387 */ /* 0x0003e80000100800 */
[----:B------:R-:W2:Y:S01]  /*1fba0*/  LDL.LU.64 R232, [R1+0x1308] ;  /* 0x0013080001e87983 */ /* 0x000ea20000300a00 */
[----:B-1----:R-:W-:-:S03]  /*1fbb0*/  IMAD.MOV.U32 R0, RZ, RZ, R149 ;  /* 0x000000ffff007224 */ /* 0x002fc600078e0095 */
[----:B---3--:R-:W-:Y:S04]  /*1fbc0*/  STL [R1+0x12b8], R224 ;  /* 0x0012b8e001007387 */ /* 0x008fe80000100800 */
[----:B------:R1:W-:Y:S04]  /*1fbd0*/  STL [R1+0x12ac], R0 ;  /* 0x0012ac0001007387 */ /* 0x0003e80000100800 */
[----:B------:R-:W3:Y:S01]  /*1fbe0*/  LDL.LU.64 R148, [R1+0xf38] ;  /* 0x000f380001947983 */ /* 0x000ee20000300a00 */
[----:B-1----:R-:W-:-:S03]  /*1fbf0*/  IMAD.MOV.U32 R0, RZ, RZ, R225 ;  /* 0x000000ffff007224 */ /* 0x002fc600078e00e1 */
[----:B----4-:R-:W-:Y:S04]  /*1fc00*/  STL [R1+0x12c0], R216 ;  /* 0x0012c0d801007387 */ /* 0x010fe80000100800 */
[----:B------:R1:W-:Y:S04]  /*1fc10*/  STL [R1+0x12b4], R0 ;  /* 0x0012b40001007387 */ /* 0x0003e80000100800 */
[----:B------:R-:W4:Y:S01]  /*1fc20*/  LDL.LU.64 R224, [R1+0xf70] ;  /* 0x000f700001e07983 */ /* 0x000f220000300a00 */
[----:B-1----:R-:W-:-:S03]  /*1fc30*/  IMAD.MOV.U32 R0, RZ, RZ, R217 ;  /* 0x000000ffff007224 */ /* 0x002fc600078e00d9 */
[----:B------:R-:W-:Y:S04]  /*1fc40*/  STL [R1+0x12c8], R208 ;  /* 0x0012c8d001007387 */ /* 0x000fe80000100800 */
[----:B------:R1:W-:Y:S04]  /*1fc50*/  STL [R1+0x12bc], R0 ;  /* 0x0012bc0001007387 */ /* 0x0003e80000100800 */
[----:B------:R-:W4:Y:S01]  /*1fc60*/  LDL.LU.64 R216, [R1+0xfa8] ;  /* 0x000fa80001d87983 */ /* 0x000f220000300a00 */
[----:B-1----:R-:W-:-:S03]  /*1fc70*/  MOV R0, R209 ;  /* 0x000000d100007202 */ /* 0x002fc60000000f00 */
[----:B------:R-:W-:Y:S04]  /*1fc80*/  STL [R1+0x12d0], R200 ;  /* 0x0012d0c801007387 */ /* 0x000fe80000100800 */
[----:B------:R1:W-:Y:S04]  /*1fc90*/  STL [R1+0x12c4], R0 ;  /* 0x0012c40001007387 */ /* 0x0003e80000100800 */
[----:B------:R-:W4:Y:S01]  /*1fca0*/  LDL.LU.64 R208, [R1+0x1328] ;  /* 0x0013280001d07983 */ /* 0x000f220000300a00 */
[----:B-1----:R-:W-:-:S03]  /*1fcb0*/  IMAD.MOV.U32 R0, RZ, RZ, R201 ;  /* 0x000000ffff007224 */ /* 0x002fc600078e00c9 */
        /* <DEDUP_REMOVED lines=13> */
[----:B------:R1:W-:Y:S02]  /*1fd90*/  STL [R1+0x12e4], R0 ;  /* 0x0012e40001007387 */ /* 0x0003e40000100800 */
[----:B-1----:R-:W-:Y:S02]  /*1fda0*/  IMAD.MOV.U32 R0, RZ, RZ, R193 ;  /* 0x000000ffff007224 */ /* 0x002fe400078e00c1 */
[----:B------:R-:W4:Y:S04]  /*1fdb0*/  LDL.LU.64 R192, [R1+0xe78] ;  /* 0x000e780001c07983 */ /* 0x000f280000300a00 */
[----:B------:R1:W-:Y:S04]  /*1fdc0*/  STL [R1+0x12ec], R0 ;  /* 0x0012ec0001007387 */ /* 0x0003e80000100800 */
[----:B------:R1:W-:Y:S02]  /*1fdd0*/  STL [R1+0x12f8], R146 ;  /* 0x0012f89201007387 */ /* 0x0003e40000100800 */
[----:B-1----:R-:W-:-:S02]  /*1fde0*/  IMAD.MOV.U32 R0, RZ, RZ, R147 ;  /* 0x000000ffff007224 */ /* 0x002fc400078e0093 */
[----:B------:R-:W-:Y:S04]  /*1fdf0*/  STL [R1+0x1300], R150 ;  /* 0x0013009601007387 */ /* 0x000fe80000100800 */
        /* <DEDUP_REMOVED lines=33> */
[----:B------:R-:W4:Y:S04]  /*20010*/  LDL.LU.64 R140, [R1+0xef0] ;  /* 0x000ef000018c7983 */ /* 0x000f280000300a00 */
[----:B------:R-:W4:Y:S01]  /*20020*/  LDL.LU.64 R142, [R1+0xf28] ;  /* 0x000f2800018e7983 */ /* 0x000f220000300a00 */
[----:B-1----:R-:W-:-:S05]  /*20030*/  IMAD.MOV.U32 R0, RZ, RZ, R145 ;  /* 0x000000ffff007224 */ /* 0x002fca00078e0091 */
[----:B------:R1:W-:Y:S04]  /*20040*/  STL [R1+0x133c], R0 ;  /* 0x00133c0001007387 */ /* 0x0003e80000100800 */
[----:B------:R1:W-:Y:S04]  /*20050*/  STL [R1+0x1348], R192 ;  /* 0x001348c001007387 */ /* 0x0003e80000100800 */
[----:B------:R-:W4:Y:S01]  /*20060*/  LDL.LU.64 R144, [R1+0xf60] ;  /* 0x000f600001907983 */ /* 0x000f220000300a00 */
[----:B-1----:R-:W-:-:S03]  /*20070*/  IMAD.MOV.U32 R0, RZ, RZ, R193 ;  /* 0x000000ffff007224 */ /* 0x002fc600078e00c1 */
        /* <DEDUP_REMOVED lines=34> */
[----:B------:R-:W-:Y:S01]  /*202a0*/  STL [R1+0x1390], R140 ;  /* 0x0013908c01007387 */ /* 0x000fe20000100800 */
[----:B-1----:R-:W-:-:S03]  /*202b0*/  IMAD.MOV.U32 R0, RZ, RZ, R141 ;  /* 0x000000ffff007224 */ /* 0x002fc600078e008d */
[----:B------:R-:W-:Y:S04]  /*202c0*/  STL [R1+0x1398], R142 ;  /* 0x0013988e01007387 */ /* 0x000fe80000100800 */
[----:B------:R1:W-:Y:S02]  /*202d0*/  STL [R1+0x138c], R0 ;  /* 0x00138c0001007387 */ /* 0x0003e40000100800 */
[----:B-1----:R-:W-:Y:S02]  /*202e0*/  IMAD.MOV.U32 R0, RZ, RZ, R143 ;  /* 0x000000ffff007224 */ /* 0x002fe400078e008f */
[----:B------:R-:W-:Y:S04]  /*202f0*/  STL [R1+0x13a0], R144 ;  /* 0x0013a09001007387 */ /* 0x000fe80000100800 */
[----:B------:R1:W-:Y:S04]  /*20300*/  STL [R1+0x1394], R0 ;  /* 0x0013940001007387 */ /* 0x0003e80000100800 */
[----:B------:R-:W-:Y:S01]  /*20310*/  STL [R1+0x13a8], R192 ;  /* 0x0013a8c001007387 */ /* 0x000fe20000100800 */
[----:B-1----:R-:W-:-:S05]  /*20320*/  IMAD.MOV.U32 R0, RZ, RZ, R145 ;  /* 0x000000ffff007224 */ /* 0x002fca00078e0091 */
[----:B------:R1:W-:Y:S02]  /*20330*/  STL [R1+0x139c], R0 ;  /* 0x00139c0001007387 */ /* 0x0003e40000100800 */
[----:B-1----:R-:W-:Y:S02]  /*20340*/  IMAD.MOV.U32 R0, RZ, RZ, R193 ;  /* 0x000000ffff007224 */ /* 0x002fe400078e00c1 */
[----:B------:R-:W4:Y:S04]  /*20350*/  LDL.LU.64 R192, [R1+0xe68] ;  /* 0x000e680001c07983 */ /* 0x000f280000300a00 */
[----:B------:R1:W-:Y:S04]  /*20360*/  STL [R1+0x13a4], R0 ;  /* 0x0013a40001007387 */ /* 0x0003e80000100800 */
[----:B------:R-:W-:Y:S04]  /*20370*/  STL [R1+0x13b0], R146 ;  /* 0x0013b09201007387 */ /* 0x000fe80000100800 */
[----:B------:R-:W4:Y:S01]  /*20380*/  LDL.LU.64 R142, [R1+0x1408] ;  /* 0x00140800018e7983 */ /* 0x000f220000300a00 */
[----:B-1----:R-:W-:-:S05]  /*20390*/  IMAD.MOV.U32 R0, RZ, RZ, R147 ;  /* 0x000000ffff007224 */ /* 0x002fca00078e0093 */
        /* <DEDUP_REMOVED lines=9> */
[----:B----4-:R-:W-:Y:S04]  /*20430*/  STL [R1+0x13c8], R148 ;  /* 0x0013c89401007387 */ /* 0x010fe80000100800 */
[----:B------:R-:W4:Y:S01]  /*20440*/  LDL.LU.64 R144, [R1+0xf20] ;  /* 0x000f200001907983 */ /* 0x000f220000300a00 */
[----:B-1----:R-:W-:-:S05]  /*20450*/  IMAD.MOV.U32 R0, RZ, RZ, R149 ;  /* 0x000000ffff007224 */ /* 0x002fca00078e0095 */
[----:B------:R1:W-:Y:S04]  /*20460*/  STL [R1+0x13c4], R0 ;  /* 0x0013c40001007387 */ /* 0x0003e80000100800 */
[----:B------:R-:W-:Y:S04]  /*20470*/  STL [R1+0x13d0], R224 ;  /* 0x0013d0e001007387 */ /* 0x000fe80000100800 */
[----:B------:R-:W4:Y:S01]  /*20480*/  LDL.LU.64 R146, [R1+0x1428] ;  /* 0x0014280001927983 */ /* 0x000f220000300a00 */
[----:B-1----:R-:W-:-:S05]  /*20490*/  IMAD.MOV.U32 R0, RZ, RZ, R225 ;  /* 0x000000ffff007224 */ /* 0x002fca00078e00e1 */
[----:B------:R1:W-:Y:S04]  /*204a0*/  STL [R1+0x13cc], R0 ;  /* 0x0013cc0001007387 */ /* 0x0003e80000100800 */
[----:B------:R-:W-:Y:S01]  /*204b0*/  STL [R1+0x13d8], R216 ;  /* 0x0013d8d801007387 */ /* 0x000fe20000100800 */
[----:B-1----:R-:W-:-:S03]  /*204c0*/  IMAD.MOV.U32 R0, RZ, RZ, R217 ;  /* 0x000000ffff007224 */ /* 0x002fc600078e00d9 */
[----:B------:R-:W4:Y:S04]  /*204d0*/  LDL.LU.64 R224, [R1+0xfe8] ;  /* 0x000fe80001e07983 */ /* 0x000f280000300a00 */
[----:B------:R1:W-:Y:S04]  /*204e0*/  STL [R1+0x13d4], R0 ;  /* 0x0013d40001007387 */ /* 0x0003e80000100800 */
[----:B------:R-:W-:Y:S01]  /*204f0*/  STL [R1+0x13e0], R208 ;  /* 0x0013e0d001007387 */ /* 0x000fe20000100800 */
[----:B-1----:R-:W-:-:S03]  /*20500*/  IMAD.MOV.U32 R0, RZ, RZ, R209 ;  /* 0x000000ffff007224 */ /* 0x002fc600078e00d1 */
[----:B------:R-:W4:Y:S04]  /*20510*/  LDL.LU.64 R216, [R1+0x1038] ;  /* 0x0010380001d87983 */ /* 0x000f280000300a00 */
[----:B------:R1:W-:Y:S04]  /*20520*/  STL [R1+0x13dc], R0 ;  /* 0x0013dc0001007387 */ /* 0x0003e80000100800 */
[----:B------:R1:W-:Y:S02]  /*20530*/  STL [R1+0x13e8], R200 ;  /* 0x0013e8c801007387 */ /* 0x0003e40000100800 */
[----:B-1----:R-:W-:-:S02]  /*20540*/  IMAD.MOV.U32 R0, RZ, RZ, R201 ;  /* 0x000000ffff007224 */ /* 0x002fc400078e00c9 */
[----:B------:R-:W4:Y:S04]  /*20550*/  LDL.LU.64 R208, [R1+0x1440] ;  /* 0x0014400001d07983 */ /* 0x000f280000300a00 */
[----:B------:R1:W-:Y:S04]  /*20560*/  STL [R1+0x13e4], R0 ;  /* 0x0013e40001007387 */ /* 0x0003e80000100800 */
[----:B------:R-:W-:Y:S04]  /*20570*/  STL [R1+0x13f0], R8 ;  /* 0x0013f00801007387 */ /* 0x000fe80000100800 */
[----:B------:R-:W-:Y:S04]  /*20580*/  STL [R1+0x13ec], R9 ;  /* 0x0013ec0901007387 */ /* 0x000fe80000100800 */
[----:B------:R-:W4:Y:S04]  /*20590*/  LDL.LU.64 R200, [R1+0x1448] ;  /* 0x0014480001c87983 */ /* 0x000f280000300a00 */
[----:B------:R-:W-:Y:S04]  /*205a0*/  STL [R1+0x13f8], R10 ;  /* 0x0013f80a01007387 */ /* 0x000fe80000100800 */
[----:B------:R-:W-:Y:S04]  /*205b0*/  STL [R1+0x13f4], R11 ;  /* 0x0013f40b01007387 */ /* 0x000fe80000100800 */
[----:B------:R-:W4:Y:S04]  /*205c0*/  LDL.LU.64 R148, [R1+0x1450] ;  /* 0x0014500001947983 */ /* 0x000f280000300a00 */
        /* <DEDUP_REMOVED lines=307> */
[----:B------:R1:W-:Y:S02]  /*21900*/  STL [R1+0x165c], R0 ;  /* 0x00165c0001007387 */ /* 0x0003e40000100800 */
[----:B-1----:R-:W-:Y:S02]  /*21910*/  MOV R0, R193 ;  /* 0x000000c100007202 */ /* 0x002fe40000000f00 */
[----:B------:R1:W-:Y:S04]  /*21920*/  STL [R1+0x1668], R192 ;  /* 0x001668c001007387 */ /* 0x0003e80000100800 */
[----:B-1----:R-:W4:Y:S04]  /*21930*/  LDL.LU.64 R192, [R1+0x16c0] ;  /* 0x0016c00001c07983 */ /* 0x002f280000300a00 */
        /* <DEDUP_REMOVED lines=89> */
[----:B------:R2:W-:Y:S02]  /*21ed0*/  STL [R1+0x1714], R0 ;  /* 0x0017140001007387 */ /* 0x0005e40000100800 */
[----:B--2---:R-:W-:-:S02]  /*21ee0*/  IMAD.MOV.U32 R0, RZ, RZ, R149 ;  /* 0x000000ffff007224 */ /* 0x004fc400078e0095 */
[----:B------:R1:W-:Y:S04]  /*21ef0*/  STL [R1+0x1720], R148 ;  /* 0x0017209401007387 */ /* 0x0003e80000100800 */
[----:B------:R-:W2:Y:S04]  /*21f00*/  LDL.LU.64 R146, [R1+0x1780] ;  /* 0x0017800001927983 */ /* 0x000ea80000300a00 */
[----:B------:R1:W-:Y:S04]  /*21f10*/  STL [R1+0x171c], R0 ;  /* 0x00171c0001007387 */ /* 0x0003e80000100800 */
[----:B---3--:R-:W-:Y:S04]  /*21f20*/  STL [R1+0x1728], R138 ;  /* 0x0017288a01007387 */ /* 0x008fe80000100800 */
[----:B-1----:R-:W3:Y:S01]  /*21f30*/  LDL.LU.64 R148, [R1+0x1788] ;  /* 0x0017880001947983 */ /* 0x002ee20000300a00 */
[----:B------:R-:W-:-:S03]  /*21f40*/  IMAD.MOV.U32 R0, RZ, RZ, R139 ;  /* 0x000000ffff007224 */ /* 0x000fc600078e008b */
[----:B----4-:R-:W-:Y:S04]  /*21f50*/  STL [R1+0x1730], R150 ;  /* 0x0017309601007387 */ /* 0x010fe80000100800 */
        /* <DEDUP_REMOVED lines=36> */
[----:B------:R2:W-:Y:S02]  /*221a0*/  STL [R1+0x1774], R0 ;  /* 0x0017740001007387 */ /* 0x0005e40000100800 */
[----:B--2---:R-:W-:-:S02]  /*221b0*/  IMAD.MOV.U32 R0, RZ, RZ, R147 ;  /* 0x000000ffff007224 */ /* 0x004fc400078e0093 */
[----:B------:R-:W-:Y:S04]  /*221c0*/  STL [R1+0x1780], R146 ;  /* 0x0017809201007387 */ /* 0x000fe80000100800 */
[----:B---3--:R-:W-:Y:S04]  /*221d0*/  STL [R1+0x1788], R148 ;  /* 0x0017889401007387 */ /* 0x008fe80000100800 */
[----:B------:R1:W-:Y:S04]  /*221e0*/  STL [R1+0x177c], R0 ;  /* 0x00177c0001007387 */ /* 0x0003e80000100800 */
[----:B------:R-:W2:Y:S04]  /*221f0*/  LDL.LU.64 R132, [R1+0x17c8] ;  /* 0x0017c80001847983 */ /* 0x000ea80000300a00 */
[----:B------:R-:W3:Y:S01]  /*22200*/  LDL.LU.64 R134, [R1+0x17d0] ;  /* 0x0017d00001867983 */ /* 0x000ee20000300a00 */
[----:B-1----:R-:W-:-:S05]  /*22210*/  IMAD.MOV.U32 R0, RZ, RZ, R149 ;  /* 0x000000ffff007224 */ /* 0x002fca00078e0095 */
[----:B------:R1:W-:Y:S04]  /*22220*/  STL [R1+0x1784], R0 ;  /* 0x0017840001007387 */ /* 0x0003e80000100800 */
[----:B----4-:R-:W-:Y:S04]  /*22230*/  STL [R1+0x1790], R150 ;  /* 0x0017909601007387 */ /* 0x010fe80000100800 */
[----:B------:R-:W4:Y:S01]  /*22240*/  LDL.LU.64 R136, [R1+0x17d8] ;  /* 0x0017d80001887983 */ /* 0x000f220000300a00 */
[----:B-1----:R-:W-:-:S03]  /*22250*/  IMAD.MOV.U32 R0, RZ, RZ, R151 ;  /* 0x000000ffff007224 */ /* 0x002fc600078e0097 */
[----:B------:R-:W4:Y:S04]  /*22260*/  LDL.LU.64 R138, [R1+0x17e0] ;  /* 0x0017e000018a7983 */ /* 0x000f280000300a00 */
[----:B------:R1:W-:Y:S04]  /*22270*/  STL [R1+0x178c], R0 ;  /* 0x00178c0001007387 */ /* 0x0003e80000100800 */
[----:B------:R-:W-:Y:S04]  /*22280*/  STL [R1+0x1798], R232 ;  /* 0x001798e801007387 */ /* 0x000fe80000100800 */
[----:B------:R-:W4:Y:S01]  /*22290*/  LDL.LU.64 R140, [R1+0x17e8] ;  /* 0x0017e800018c7983 */ /* 0x000f220000300a00 */
[----:B-1----:R-:W-:-:S03]  /*222a0*/  MOV R0, R233 ;  /* 0x000000e900007202 */ /* 0x002fc60000000f00 */
[----:B------:R-:W4:Y:S04]  /*222b0*/  LDL.LU.64 R142, [R1+0x17f0] ;  /* 0x0017f000018e7983 */ /* 0x000f280000300a00 */
[----:B------:R1:W-:Y:S04]  /*222c0*/  STL [R1+0x1794], R0 ;  /* 0x0017940001007387 */ /* 0x0003e80000100800 */
[----:B------:R-:W-:Y:S04]  /*222d0*/  STL [R1+0x17a0], R224 ;  /* 0x0017a0e001007387 */ /* 0x000fe80000100800 */
[----:B------:R-:W4:Y:S01]  /*222e0*/  LDL.LU.64 R144, [R1+0x17f8] ;  /* 0x0017f80001907983 */ /* 0x000f220000300a00 */
[----:B-1----:R-:W-:-:S03]  /*222f0*/  IMAD.MOV.U32 R0, RZ, RZ, R225 ;  /* 0x000000ffff007224 */ /* 0x002fc600078e00e1 */
        /* <DEDUP_REMOVED lines=12> */
[----:B------:R1:W-:Y:S04]  /*223c0*/  STL [R1+0x17b8], R200 ;  /* 0x0017b8c801007387 */ /* 0x0003e80000100800 */
        /* <DEDUP_REMOVED lines=8> */
[----:B------:R2:W-:Y:S02]  /*22450*/  STL [R1+0x17bc], R0 ;  /* 0x0017bc0001007387 */ /* 0x0005e40000100800 */
[----:B--2---:R-:W-:Y:S02]  /*22460*/  IMAD.MOV.U32 R0, RZ, RZ, R133 ;  /* 0x000000ffff007224 */ /* 0x004fe400078e0085 */
[----:B------:R-:W-:Y:S04]  /*22470*/  STL [R1+0x17c8], R132 ;  /* 0x0017c88401007387 */ /* 0x000fe80000100800 */
[----:B---3--:R-:W-:Y:S04]  /*22480*/  STL [R1+0x17d0], R134 ;  /* 0x0017d08601007387 */ /* 0x008fe80000100800 */
[----:B------:R1:W-:Y:S02]  /*22490*/  STL [R1+0x17c4], R0 ;  /* 0x0017c40001007387 */ /* 0x0003e40000100800 */
[----:B-1----:R-:W-:-:S02]  /*224a0*/  IMAD.MOV.U32 R0, RZ, RZ, R135 ;  /* 0x000000ffff007224 */ /* 0x002fc400078e0087 */
[----:B----4-:R-:W-:Y:S04]  /*224b0*/  STL [R1+0x17d8], R136 ;  /* 0x0017d88801007387 */ /* 0x010fe80000100800 */
[----:B------:R1:W-:Y:S04]  /*224c0*/  STL [R1+0x17cc], R0 ;  /* 0x0017cc0001007387 */ /* 0x0003e80000100800 */
[----:B------:R-:W-:Y:S01]  /*224d0*/  STL [R1+0x17e0], R138 ;  /* 0x0017e08a01007387 */ /* 0x000fe20000100800 */
[----:B-1----:R-:W-:-:S05]  /*224e0*/  IMAD.MOV.U32 R0, RZ, RZ, R137 ;  /* 0x000000ffff007224 */ /* 0x002fca00078e0089 */
        /* <DEDUP_REMOVED lines=32> */
[----:B-1----:R-:W-:-:S05]  /*226f0*/  MOV R0, R209 ;  /* 0x000000d100007202 */ /* 0x002fca0000000f00 */
[----:B------:R1:W-:Y:S04]  /*22700*/  STL [R1+0x182c], R0 ;  /* 0x00182c0001007387 */ /* 0x0003e80000100800 */
[----:B------:R-:W-:Y:S01]  /*22710*/  STL [R1+0x1840], R192 ;  /* 0x001840c001007387 */ /* 0x000fe20000100800 */
[----:B-1----:R-:W-:-:S05]  /*22720*/  IMAD.MOV.U32 R0, RZ, RZ, R201 ;  /* 0x000000ffff007224 */ /* 0x002fca00078e00c9 */
[----:B------:R1:W-:Y:S04]  /*22730*/  STL [R1+0x1834], R0 ;  /* 0x0018340001007387 */ /* 0x0003e80000100800 */
[----:B------:R-:W2:Y:S01]  /*22740*/  LDL.LU.64 R8, [R1+0x1910] ;  /* 0x0019100001087983 */ /* 0x000ea20000300a00 */
[----:B-1----:R-:W-:-:S05]  /*22750*/  IMAD.MOV.U32 R0, RZ, RZ, R193 ;  /* 0x000000ffff007224 */ /* 0x002fca00078e00c1 */
[----:B------:R-:W-:Y:S04]  /*22760*/  STL [R1+0x183c], R0 ;  /* 0x00183c0001007387 */ /* 0x000fe80000100800 */
[----:B------:R-:W-:Y:S04]  /*22770*/  STL.64 [R1+0x1030], R210 ;  /* 0x001030d201007387 */ /* 0x000fe80000100a00 */
[----:B--2---:R-:W-:Y:S04]  /*22780*/  STL.64 [R1+0x1038], R8 ;  /* 0x0010380801007387 */ /* 0x004fe80000100a00 */
[----:B------:R-:W-:Y:S04]  /*22790*/  STL.64 [R1+0x1028], R162 ;  /* 0x001028a201007387 */ /* 0x000fe80000100a00 */
[----:B------:R1:W-:Y:S04]  /*227a0*/  STL.64 [R1+0x1020], R6 ;  /* 0x0010200601007387 */ /* 0x0003e80000100a00 */
[----:B-1----:R-:W2:Y:S04]  /*227b0*/  LDL.LU.64 R6, [R1+0x1928] ;  /* 0x0019280001067983 */ /* 0x002ea80000300a00 */
[----:B------:R-:W-:Y:S04]  /*227c0*/  STL.64 [R1+0x1010], R218 ;  /* 0x001010da01007387 */ /* 0x000fe80000100a00 */
[----:B--2---:R1:W-:Y:S04]  /*227d0*/  STL.64 [R1+0x1018], R6 ;  /* 0x0010180601007387 */ /* 0x0043e80000100a00 */
[----:B------:R-:W-:Y:S04]  /*227e0*/  STL.64 [R1+0x1008], R164 ;  /* 0x001008a401007387 */ /* 0x000fe80000100a00 */
[----:B------:R-:W-:Y:S04]  /*227f0*/  STL.64 [R1+0x1000], R12 ;  /* 0x0010000c01007387 */ /* 0x000fe80000100a00 */
        /* <DEDUP_REMOVED lines=10> */
[----:B------:R-:W2:Y:S04]  /*228a0*/  LDL.LU.64 R8, [R1+0x1970] ;  /* 0x0019700001087983 */ /* 0x000ea80000300a00 */
[----:B-1----:R-:W3:Y:S04]  /*228b0*/  LDL.LU.64 R6, [R1+0x1848] ;  /* 0x0018480001067983 */ /* 0x002ee80000300a00 */
[----:B--2---:R1:W-:Y:S04]  /*228c0*/  STL.64 [R1+0xfb8], R8 ;  /* 0x000fb80801007387 */ /* 0x0043e80000100a00 */
[----:B------:R-:W-:Y:S04]  /*228d0*/  STL.64 [R1+0xfa8], R236 ;  /* 0x000fa8ec01007387 */ /* 0x000fe80000100a00 */
[----:B---3--:R2:W-:Y:S04]  /*228e0*/  STL.64 [R1+0xfb0], R6 ;  /* 0x000fb00601007387 */ /* 0x0085e80000100a00 */
[----:B------:R-:W-:Y:S04]  /*228f0*/  STL.64 [R1+0xfa0], R234 ;  /* 0x000fa0ea01007387 */ /* 0x000fe80000100a00 */
[----:B-1----:R-:W3:Y:S04]  /*22900*/  LDL.LU.64 R8, [R1+0x1988] ;  /* 0x0019880001087983 */ /* 0x002ee80000300a00 */
[----:B--2---:R-:W2:Y:S04]  /*22910*/  LDL.LU.64 R6, [R1+0x1860] ;  /* 0x0018600001067983 */ /* 0x004ea80000300a00 */
[----:B---3--:R1:W-:Y:S04]  /*22920*/  STL.64 [R1+0xf98], R8 ;  /* 0x000f980801007387 */ /* 0x0083e80000100a00 */
[----:B------:R-:W-:Y:S04]  /*22930*/  STL.64 [R1+0xf88], R180 ;  /* 0x000f88b401007387 */ /* 0x000fe80000100a00 */
[----:B--2---:R2:W-:Y:S04]  /*22940*/  STL.64 [R1+0xf90], R6 ;  /* 0x000f900601007387 */ /* 0x0045e80000100a00 */
[----:B------:R-:W-:Y:S04]  /*22950*/  STL.64 [R1+0xf80], R18 ;  /* 0x000f801201007387 */ /* 0x000fe80000100a00 */
[----:B-1----:R-:W3:Y:S04]  /*22960*/  LDL.LU.64 R8, [R1+0x19a0] ;  /* 0x0019a00001087983 */ /* 0x002ee80000300a00 */
[----:B--2---:R-:W2:Y:S04]  /*22970*/  LDL.LU.64 R6, [R1+0x1878] ;  /* 0x0018780001067983 */ /* 0x004ea80000300a00 */
[----:B---3--:R-:W-:Y:S04]  /*22980*/  STL.64 [R1+0xf78], R8 ;  /* 0x000f780801007387 */ /* 0x008fe80000100a00 */
[----:B------:R-:W-:Y:S04]  /*22990*/  STL.64 [R1+0xf68], R186 ;  /* 0x000f68ba01007387 */ /* 0x000fe80000100a00 */
[----:B--2---:R1:W-:Y:S04]  /*229a0*/  STL.64 [R1+0xf70], R6 ;  /* 0x000f700601007387 */ /* 0x0043e80000100a00 */
[----:B------:R2:W-:Y:S04]  /*229b0*/  STL.64 [R1+0xf60], R2 ;  /* 0x000f600201007387 */ /* 0x0005e80000100a00 */
        /* <DEDUP_REMOVED lines=47> */
[----:B------:R-:W-:Y:S04]  /*22cb0*/  STL.64 [R1+0xe60], R174 ;  /* 0x000e60ae01007387 */ /* 0x000fe80000100a00 */
[----:B-1----:R-:W2:Y:S04]  /*22cc0*/  LDL.LU.64 R2, [R1+0x1a50] ;  /* 0x001a500001027983 */ /* 0x002ea80000300a00 */
[----:B------:R-:W3:Y:S04]  /*22cd0*/  LDL.LU.64 R6, [R1+0x1978] ;  /* 0x0019780001067983 */ /* 0x000ee80000300a00 */
[----:B--2---:R1:W-:Y:S04]  /*22ce0*/  STL.64 [R1+0xe58], R2 ;  /* 0x000e580201007387 */ /* 0x0043e80000100a00 */
[----:B-1----:R-:W2:Y:S04]  /*22cf0*/  LDL.LU.64 R2, [R1+0x1850] ;  /* 0x0018500001027983 */ /* 0x002ea80000300a00 */
[----:B---3--:R-:W-:Y:S04]  /*22d00*/  STL.64 [R1+0xe50], R6 ;  /* 0x000e500601007387 */ /* 0x008fe80000100a00 */
[----:B------:R-:W-:Y:S04]  /*22d10*/  STL.64 [R1+0xe40], R178 ;  /* 0x000e40b201007387 */ /* 0x000fe80000100a00 */
[----:B--2---:R1:W-:Y:S04]  /*22d20*/  STL.64 [R1+0xe48], R2 ;  /* 0x000e480201007387 */ /* 0x0043e80000100a00 */
        /* <DEDUP_REMOVED lines=12> */
[----:B------:R1:W-:Y:S01]  /*22df0*/  STL.64 [R1+0xe00], R188 ;  /* 0x000e00bc01007387 */ /* 0x0003e20000100a00 */
[----:B------:R-:W-:-:S02]  /*22e00*/  IMAD.MOV.U32 R236, RZ, RZ, R198 ;  /* 0x000000ffffec7224 */ /* 0x000fc400078e00c6 */
[----:B------:R-:W-:Y:S02]  /*22e10*/  IMAD.MOV.U32 R237, RZ, RZ, R199 ;  /* 0x000000ffffed7224 */ /* 0x000fe400078e00c7 */
[----:B------:R-:W-:Y:S02]  /*22e20*/  IMAD.MOV.U32 R244, RZ, RZ, R190 ;  /* 0x000000fffff47224 */ /* 0x000fe400078e00be */
[----:B------:R-:W-:Y:S02]  /*22e30*/  IMAD.MOV.U32 R245, RZ, RZ, R191 ;  /* 0x000000fffff57224 */ /* 0x000fe400078e00bf */
[----:B-1----:R-:W-:Y:S02]  /*22e40*/  IMAD.MOV.U32 R188, RZ, RZ, R184 ;  /* 0x000000ffffbc7224 */ /* 0x002fe400078e00b8 */
[----:B------:R-:W-:Y:S02]  /*22e50*/  IMAD.MOV.U32 R189, RZ, RZ, R185 ;  /* 0x000000ffffbd7224 */ /* 0x000fe400078e00b9 */
[----:B------:R-:W-:-:S02]  /*22e60*/  IMAD.MOV.U32 R196, RZ, RZ, R176 ;  /* 0x000000ffffc47224 */ /* 0x000fc400078e00b0 */
[----:B------:R-:W-:Y:S02]  /*22e70*/  IMAD.MOV.U32 R197, RZ, RZ, R177 ;  /* 0x000000ffffc57224 */ /* 0x000fe400078e00b1 */
[----:B------:R-:W-:Y:S02]  /*22e80*/  IMAD.MOV.U32 R204, RZ, RZ, R168 ;  /* 0x000000ffffcc7224 */ /* 0x000fe400078e00a8 */
[----:B------:R-:W-:Y:S02]  /*22e90*/  IMAD.MOV.U32 R205, RZ, RZ, R169 ;  /* 0x000000ffffcd7224 */ /* 0x000fe400078e00a9 */
[----:B------:R-:W-:Y:S02]  /*22ea0*/  IMAD.MOV.U32 R212, RZ, RZ, R160 ;  /* 0x000000ffffd47224 */ /* 0x000fe400078e00a0 */
[----:B------:R-:W-:Y:S01]  /*22eb0*/  IMAD.MOV.U32 R213, RZ, RZ, R161 ;  /* 0x000000ffffd57224 */ /* 0x000fe200078e00a1 */
[----:B--2---:R1:W-:Y:S04]  /*22ec0*/  STL.64 [R1+0xe08], R2 ;  /* 0x000e080201007387 */ /* 0x0043e80000100a00 */
[----:B------:R2:W5:Y:S04]  /*22ed0*/  LDL.LU.64 R250, [R1+0x1a80] ;  /* 0x001a800001fa7983 */ /* 0x0005680000300a00 */
        /* <DEDUP_REMOVED lines=16> */
[----:B------:R-:W3:Y:S04]  /*22fe0*/  LDL.LU R4, [R1+0x1040] ;  /* 0x0010400001047983 */ /* 0x000ee80000300800 */
        /* <DEDUP_REMOVED lines=923> */
[----:B------:R-:W-:Y:S01]  /*269a0*/  USHF.R.S32.HI UR10, URZ, 0x1f, UR4 ;  /* 0x0000001f3f0a7899 */ /* 0x000fe20008011404 */
[----:B---3--:R-:W-:-:S02]  /*269b0*/  SHF.R.S32.HI R0, RZ, 0x1f, R4 ;  /* 0x0000001fff007819 */ /* 0x008fc40000011404 */
[----:B-1----:R-:W-:Y:S01]  /*269c0*/  SHF.R.S32.HI R3, RZ, 0x1f, R5 ;  /* 0x0000001fff037819 */ /* 0x002fe20000011405 */
[----:B------:R-:W-:Y:S01]  /*269d0*/  ULEA.HI UR10, UR10, UR4, URZ, 0x6 ;  /* 0x000000040a0a7291 */ /* 0x000fe2000f8f303f */
[C---:B------:R-:W-:Y:S01]  /*269e0*/  SHF.L.U64.HI R0, R4.reuse, 0x2, R0 ;  /* 0x0000000204007819 */ /* 0x040fe20000010200 */
[----:B------:R-:W-:Y:S01]  /*269f0*/  IMAD.SHL.U32 R2, R4, 0x4, RZ ;  /* 0x0000000404027824 */ /* 0x000fe200078e00ff */
[C---:B------:R-:W-:Y:S01]  /*26a00*/  SHF.L.U64.HI R3, R5.reuse, 0x2, R3 ;  /* 0x0000000205037819 */ /* 0x040fe20000010203 */
[----:B------:R-:W-:Y:S01]  /*26a10*/  USHF.R.S32.HI UR10, URZ, 0x6, UR10 ;  /* 0x000000063f0a7899 */ /* 0x000fe2000801140a */
[----:B------:R-:W-:Y:S01]  /*26a20*/  IMAD.SHL.U32 R4, R5, 0x4, RZ ;  /* 0x0000000405047824 */ /* 0x000fe200078e00ff */
        /* <DEDUP_REMOVED lines=63> */
[----:B------:R-:W-:Y:S01]  /*26e20*/  CS2R R150, SRZ ;  /* 0x0000000000967805 */ /* 0x000fe2000001ff00 */
[----:B------:R-:W-:Y:S01]  /*26e30*/  UMOV UR6, 0x2 ;  /* 0x0000000200067882 */ /* 0x000fe20000000000 */
[----:B------:R-:W-:Y:S01]  /*26e40*/  UMOV UR7, 0xffffffff ;  /* 0xffffffff00077882 */ /* 0x000fe20000000000 */
[----:B------:R-:W-:Y:S01]  /*26e50*/  UIADD3 UR11, UR10, -0x3, URZ ;  /* 0xfffffffd0a0b7890 */ /* 0x000fe2000fffe03f */
[----:B--2---:R-:W-:-:S11]  /*26e60*/  UMOV UR4, URZ ;  /* 0x0000003f00047c82 */ /* 0x004fd60008000000 */
.L_x_1:
[----:B-----5:R-:W-:Y:S01]  /*26e70*/  STL.64 [R1+0x1de0], R150 ;  /* 0x001de09601007387 */ /* 0x020fe20000100a00 */
[----:B------:R-:W-:Y:S01]  /*26e80*/  UIADD3 UR7, UR7, 0x1, URZ ;  /* 0x0000000107077890 */ /* 0x000fe2000fffe03f */
[----:B------:R-:W-:-:S04]  /*26e90*/  DEPBAR.LE SB0, 0x4 ;  /* 0x000081000000791a */ /* 0x000fc80000000000 */
        /* <DEDUP_REMOVED lines=63> */
[----:B-1----:R-:W2:Y:S04]  /*27290*/  LDL.LU.64 R24, [R1+0xc00] ;  /* 0x000c000001187983 */ /* 0x002ea80000300a00 */
[----:B------:R-:W2:Y:S04]  /*272a0*/  LDL.LU.64 R26, [R1+0xc08] ;  /* 0x000c0800011a7983 */ /* 0x000ea80000300a00 */
        /* <DEDUP_REMOVED lines=61> */
[----:B------:R-:W2:Y:S01]  /*27680*/  LDL.LU.64 R150, [R1+0xdf8] ;  /* 0x000df80001967983 */ /* 0x000ea20000300a00 */
[----:B------:R-:W-:Y:S01]  /*27690*/  UISETP.GT.AND UP0, UPT, UR7, 0x3, UPT ;  /* 0x000000030700788c */ /* 0x000fe2000bf04270 */
[----:B------:R-:W-:Y:S01]  /*276a0*/  UMOV UR37, 0x40000040 ;  /* 0x4000004000257882 */ /* 0x000fe20000000000 */
[----:B------:R-:W-:Y:S02]  /*276b0*/  BAR.SYNC.DEFER_BLOCKING 0x0 ;  /* 0x0000000000007b1d */ /* 0x000fe40000010000 */
[----:B------:R-:W-:-:S04]  /*276c0*/  USEL UR7, UR7, URZ, !UP0 ;  /* 0x0000003f07077287 */ /* 0x000fc8000c000000 */
[----:B------:R-:W-:Y:S02]  /*276d0*/  ULEA UR13, UR7, UR5, 0x10 ;  /* 0x00000005070d7291 */ /* 0x000fe4000f8e803f */
[----:B------:R-:W-:Y:S01]  /*276e0*/  ULEA UR12, UR7, UR5, 0x11 ;  /* 0x00000005070c7291 */ /* 0x000fe2000f8e883f */
[----:B-----5:R-:W-:Y:S01]  /*276f0*/  STL [R1+0x1be0], R7 ;  /* 0x001be00701007387 */ /* 0x020fe20000100800 */
[----:B------:R-:W-:Y:S02]  /*27700*/  UIADD3 UR13, UR13, 0x80000, URZ ;  /* 0x000800000d0d7890 */ /* 0x000fe4000fffe03f */
[----:B------:R-:W-:Y:S01]  /*27710*/  USHF.R.U32.HI UR12, URZ, 0x4, UR12 ;  /* 0x000000043f0c7899 */ /* 0x000fe2000801160c */
[----:B------:R-:W-:Y:S01]  /*27720*/  STL.64 [R1+0x1b20], R152 ;  /* 0x001b209801007387 */ /* 0x000fe20000100a00 */
[----:B------:R-:W-:Y:S02]  /*27730*/  USHF.R.U32.HI UR13, URZ, 0x4, UR13 ;  /* 0x000000043f0d7899 */ /* 0x000fe4000801160d */
[----:B------:R-:W-:Y:S01]  /*27740*/  USGXT.U32 UR36, UR12, 0xe ;  /* 0x0000000e0c24789a */ /* 0x000fe20008000000 */
[----:B------:R-:W-:Y:S01]  /*27750*/  STL.64 [R1+0x1b18], R22 ;  /* 0x001b181601007387 */ /* 0x000fe20000100a00 */
[----:B------:R-:W-:Y:S01]  /*27760*/  USGXT.U32 UR38, UR13, 0xe ;  /* 0x0000000e0d26789a */ /* 0x000fe20008000000 */
[----:B------:R-:W-:Y:S01]  /*27770*/  UMOV UR39, 0x40000040 ;  /* 0x4000004000277882 */ /* 0x000fe20000000000 */
[----:B------:R-:W-:-:S02]  /*27780*/  UIADD3 UR40, UP0, UR36, 0x2, URZ ;  /* 0x0000000224287890 */ /* 0x000fc4000ff1e03f */
[----:B------:R-:W-:Y:S01]  /*27790*/  UIADD3 UR42, UP1, UR38, 0x2, URZ ;  /* 0x00000002262a7890 */ /* 0x000fe2000ff3e03f */
[----:B------:R-:W-:Y:S01]  /*277a0*/  UMOV UR12, URZ ;  /* 0x0000003f000c7c82 */ /* 0x000fe20008000000 */
[----:B------:R-:W-:Y:S01]  /*277b0*/  UMOV UR13, URZ ;  /* 0x0000003f000d7c82 */ /* 0x000fe20008000000 */
[----:B------:R-:W-:Y:S02]  /*277c0*/  UIADD3.X UR41, UR12, 0x40000040, URZ, UP0, !UPT ;  /* 0x400000400c297890 */ /* 0x000fe400087fe43f */
[----:B------:R-:W-:Y:S02]  /*277d0*/  UIADD3.X UR43, UR13, 0x40000040, URZ, UP1, !UPT ;  /* 0x400000400d2b7890 */ /* 0x000fe40008ffe43f */
[----:B------:R-:W-:Y:S02]  /*277e0*/  UIADD3.64 UR32, UR40, 0x2, URZ ;  /* 0x0000000228207897 */ /* 0x000fe4000fffe03f */
[----:B------:R-:W-:Y:S02]  /*277f0*/  UIADD3.64 UR34, UR42, 0x2, URZ ;  /* 0x000000022a227897 */ /* 0x000fe4000fffe03f */
[----:B------:R-:W-:-:S02]  /*27800*/  UIADD3.64 UR28, UR40, 0x4, URZ ;  /* 0x00000004281c7897 */ /* 0x000fc4000fffe03f */
[----:B------:R-:W-:Y:S02]  /*27810*/  UIADD3.64 UR30, UR42, 0x4, URZ ;  /* 0x000000042a1e7897 */ /* 0x000fe4000fffe03f */
[----:B------:R-:W-:Y:S02]  /*27820*/  UIADD3.64 UR24, UR40, 0xffe, URZ ;  /* 0x00000ffe28187897 */ /* 0x000fe4000fffe03f */
[----:B------:R-:W-:Y:S02]  /*27830*/  UIADD3.64 UR26, UR42, 0x7fe, URZ ;  /* 0x000007fe2a1a7897 */ /* 0x000fe4000fffe03f */
[----:B------:R-:W-:Y:S02]  /*27840*/  UIADD3.64 UR20, UR40, 0x1000, URZ ;  /* 0x0000100028147897 */ /* 0x000fe4000fffe03f */
[----:B------:R-:W-:Y:S02]  /*27850*/  UIADD3.64 UR22, UR42, 0x800, URZ ;  /* 0x000008002a167897 */ /* 0x000fe4000fffe03f */
[----:B------:R-:W-:-:S02]  /*27860*/  UIADD3.64 UR16, UR40, 0x1002, URZ ;  /* 0x0000100228107897 */ /* 0x000fc4000fffe03f */
[----:B------:R-:W-:Y:S02]  /*27870*/  UIADD3.64 UR18, UR42, 0x802, URZ ;  /* 0x000008022a127897 */ /* 0x000fe4000fffe03f */
[----:B------:R-:W-:Y:S02]  /*27880*/  UIADD3.64 UR12, UR40, 0x1004, URZ ;  /* 0x00001004280c7897 */ /* 0x000fe4000fffe03f */
[----:B------:R-:W-:Y:S01]  /*27890*/  UIADD3.64 UR14, UR42, 0x804, URZ ;  /* 0x000008042a0e7897 */ /* 0x000fe2000fffe03f */
[----:B--2---:R-:W-:-:S06]  /*278a0*/  WARPGROUP.ARRIVE ;  /* 0x00000000000079c5 */ /* 0x004fcc0000000000 */
[----:B------:R-:W-:Y:S03]  /*278b0*/  HGMMA.64x256x8.F32.TF32 R24, gdesc[UR36], R24, gsb0 ;  /* 0x07e00000241879f0 */ /* 0x000fe60008002818 */
[----:B------:R-:W-:Y:S02]  /*278c0*/  WARPGROUP.DEPBAR.LE gsb0, 0x0 ;  /* 0x00008000000079c5 */ /* 0x000fe40000010000 */
[----:B------:R-:W-:-:S15]  /*278d0*/  WARPGROUP.ARRIVE ;  /* 0x00000000000079c5 */ /* 0x000fde0000000000 */
[----:B------:R-:W-:-:S08]  /*278e0*/  NOP ;  /* 0x0000000000007918 */ /* 0x000fd00000000000 */
        /* <DEDUP_REMOVED lines=26> */
[----:B------:R1:W-:Y:S04]  /*27a90*/  STL.64 [R1+0xc00], R24 ;  /* 0x000c001801007387 */ /* 0x0003e80000100a00 */
        /* <DEDUP_REMOVED lines=63> */
[----:B-1----:R-:W4:Y:S04]  /*27e90*/  LDL.LU.64 R24, [R1+0x800] ;  /* 0x0008000001187983 */ /* 0x002f280000300a00 */
[----:B--2---:R-:W2:Y:S04]  /*27ea0*/  LDL.LU.64 R26, [R1+0x808] ;  /* 0x00080800011a7983 */ /* 0x004ea80000300a00 */
[----:B---3--:R-:W3:Y:S04]  /*27eb0*/  LDL.LU.64 R28, [R1+0x810] ;  /* 0x00081000011c7983 */ /* 0x008ee80000300a00 */
[----:B----4-:R-:W4:Y:S04]  /*27ec0*/  LDL.LU.64 R30, [R1+0x818] ;  /* 0x00081800011e7983 */ /* 0x010f280000300a00 */
[----:B------:R-:W2:Y:S04]  /*27ed0*/  LDL.LU.64 R32, [R1+0x820] ;  /* 0x0008200001207983 */ /* 0x000ea80000300a00 */
[----:B------:R-:W3:Y:S04]  /*27ee0*/  LDL.LU.64 R34, [R1+0x828] ;  /* 0x0008280001227983 */ /* 0x000ee80000300a00 */
[----:B------:R-:W4:Y:S04]  /*27ef0*/  LDL.LU.64 R36, [R1+0x830] ;  /* 0x0008300001247983 */ /* 0x000f280000300a00 */
        /* <DEDUP_REMOVED lines=57> */
[----:B----4-:R-:W-:Y:S04]  /*28290*/  STL.64 [R1+0x23e0], R150 ;  /* 0x0023e09601007387 */ /* 0x010fe80000100a00 */
[----:B---3--:R-:W-:Y:S04]  /*282a0*/  STL.64 [R1+0x23d8], R148 ;  /* 0x0023d89401007387 */ /* 0x008fe80000100a00 */
[----:B--2---:R-:W-:Y:S04]  /*282b0*/  STL.64 [R1+0x23d0], R146 ;  /* 0x0023d09201007387 */ /* 0x004fe80000100a00 */
        /* <DEDUP_REMOVED lines=125> */
[----:B------:R-:W-:-:S02]  /*28a90*/  UIADD3.64 UR36, UR40, 0x1fe, URZ ;  /* 0x000001fe28247897 */ /* 0x000fc4000fffe03f */
[----:B------:R-:W-:Y:S01]  /*28aa0*/  UIADD3.64 UR44, UR40, 0x200, URZ ;  /* 0x00000200282c7897 */ /* 0x000fe2000fffe03f */
[----:B------:R-:W-:Y:S01]  /*28ab0*/  UMOV UR46, UR42 ;  /* 0x0000002a002e7c82 */ /* 0x000fe20008000000 */
[----:B------:R-:W-:Y:S01]  /*28ac0*/  UMOV UR47, UR43 ;  /* 0x0000002b002f7c82 */ /* 0x000fe20008000000 */
[----:B------:R-:W-:Y:S02]  /*28ad0*/  UIADD3.64 UR32, UR40, 0x202, URZ ;  /* 0x0000020228207897 */ /* 0x000fe4000fffe03f */
[----:B------:R-:W-:Y:S02]  /*28ae0*/  UIADD3.64 UR28, UR40, 0x204, URZ ;  /* 0x00000204281c7897 */ /* 0x000fe4000fffe03f */
[----:B------:R-:W-:Y:S02]  /*28af0*/  UIADD3.64 UR24, UR40, 0x11fe, URZ ;  /* 0x000011fe28187897 */ /* 0x000fe4000fffe03f */
[----:B------:R-:W-:Y:S02]  /*28b00*/  UIADD3.64 UR20, UR40, 0x1200, URZ ;  /* 0x0000120028147897 */ /* 0x000fe4000fffe03f */
[----:B------:R-:W-:-:S02]  /*28b10*/  UIADD3.64 UR16, UR40, 0x1202, URZ ;  /* 0x0000120228107897 */ /* 0x000fc4000fffe03f */
        /* <DEDUP_REMOVED lines=731> */
[----:B-1----:R-:W4:Y:S04]  /*2b8d0*/  LDL.LU.64 R24, [R1] ;  /* 0x0000000001187983 */ /* 0x002f280000300a00 */
        /* <DEDUP_REMOVED lines=401> */
[----:B------:R-:W-:Y:S04]  /*2d1f0*/  STL.64 [R1], R24 ;  /* 0x0000001801007387 */ /* 0x000fe80000100a00 */
        /* <DEDUP_REMOVED lines=129> */
[----:B------:R-:W3:Y:S01]  /*2da10*/  LDL.LU R7, [R1+0x1048] ;  /* 0x0010480001077983 */ /* 0x000ee20000300800 */
[----:B------:R-:W-:Y:S02]  /*2da20*/  UIADD3.64 UR28, UR40, 0xe04, URZ ;  /* 0x00000e04281c7897 */ /* 0x000fe4000fffe03f */
[----:B------:R-:W-:Y:S01]  /*2da30*/  UIADD3.64 UR24, UR40, 0x1dfe, URZ ;  /* 0x00001dfe28187897 */ /* 0x000fe2000fffe03f */
[----:B------:R-:W4:Y:S01]  /*2da40*/  LDL.LU R153, [R1+0x1064] ;  /* 0x0010640001997983 */ /* 0x000f220000300800 */
[----:B------:R-:W-:Y:S02]  /*2da50*/  UIADD3.64 UR20, UR40, 0x1e00, URZ ;  /* 0x00001e0028147897 */ /* 0x000fe4000fffe03f */
[----:B------:R-:W-:Y:S01]  /*2da60*/  UIADD3.64 UR16, UR40, 0x1e02, URZ ;  /* 0x00001e0228107897 */ /* 0x000fe2000fffe03f */
[----:B------:R-:W4:Y:S01]  /*2da70*/  LDL.LU R22, [R1+0x1068] ;  /* 0x0010680001167983 */ /* 0x000f220000300800 */
[----:B------:R-:W-:-:S02]  /*2da80*/  UISETP.GE.AND UP0, UPT, UR4, UR11, UPT ;  /* 0x0000000b0400728c */ /* 0x000fc4000bf06270 */
[----:B------:R-:W-:Y:S01]  /*2da90*/  UIADD3 UR6, UR6, 0x1, URZ ;  /* 0x0000000106067890 */ /* 0x000fe2000fffe03f */
[----:B------:R-:W4:Y:S04]  /*2daa0*/  LDL.LU R152, [R1+0x106c] ;  /* 0x00106c0001987983 */ /* 0x000f280000300800 */
[----:B------:R-:W4:Y:S01]  /*2dab0*/  LDL.LU R23, [R1+0x1070] ;  /* 0x0010700001177983 */ /* 0x000f220000300800 */
[----:B--2---:R-:W-:Y:S01]  /*2dac0*/  WARPGROUP.ARRIVE ;  /* 0x00000000000079c5 */ /* 0x004fe20000000000 */
[----:B---3--:R-:W-:-:S05]  /*2dad0*/  IADD3 R7, P1, R7, R2, RZ ;  /* 0x0000000207077210 */ /* 0x008fca0007f3e0ff */
[----:B------:R-:W-:Y:S01]  /*2dae0*/  HGMMA.64x256x8.F32.TF32 R24, gdesc[UR36], R24, gsb0 ;  /* 0x07e00000241879f0 */ /* 0x000fe20008002818 */
[----:B------:R-:W-:Y:S01]  /*2daf0*/  UIADD3.64 UR36, UR40, 0xe00, URZ ;  /* 0x00000e0028247897 */ /* 0x000fe2000fffe03f */
[----:B------:R-:W-:Y:S01]  /*2db00*/  UMOV UR38, UR42 ;  /* 0x0000002a00267c82 */ /* 0x000fe20008000000 */
[----:B------:R-:W-:Y:S01]  /*2db10*/  UMOV UR39, UR43 ;  /* 0x0000002b00277c82 */ /* 0x000fe20008000000 */
[----:B------:R-:W-:Y:S01]  /*2db20*/  STL [R1+0x1048], R7 ;  /* 0x0010480701007387 */ /* 0x000fe20000100800 */
[----:B------:R-:W-:-:S03]  /*2db30*/  IMAD.X R252, R252, 0x1, R0, P1 ;  /* 0x00000001fcfc7824 */ /* 0x000fc600008e0600 */
[----:B------:R1:W-:Y:S04]  /*2db40*/  STL.64 [R1+0x1b28], R154 ;  /* 0x001b289a01007387 */ /* 0x0003e80000100a00 */
[----:B-1----:R-:W2:Y:S01]  /*2db50*/  LDL.LU R154, [R1+0x105c] ;  /* 0x00105c00019a7983 */ /* 0x002ea20000300800 */
[----:B------:R-:W-:Y:S02]  /*2db60*/  WARPGROUP.DEPBAR.LE gsb0, 0x0 ;  /* 0x00008000000079c5 */ /* 0x000fe40000010000 */
[----:B------:R-:W-:-:S13]  /*2db70*/  WARPGROUP.ARRIVE ;  /* 0x00000000000079c5 */ /* 0x000fda0000000000 */
        /* <DEDUP_REMOVED lines=20> */
[----:B------:R-:W-:Y:S01]  /*2dcc0*/  HGMMA.64x256x8.F32.TF32 R24, gdesc[UR16], R24, gsb0 ;  /* 0x07e00000101879f0 */ /* 0x000fe20008002818 */
[----:B------:R-:W-:-:S04]  /*2dcd0*/  UIMAD UR16, UR4, -0x40, UR48 ;  /* 0xffffffc0041078a4 */ /* 0x000fc8000f8e0230 */
[----:B------:R-:W-:-:S04]  /*2dce0*/  UISETP.GT.AND UP1, UPT, UR16, URZ, UPT ;  /* 0x0000003f1000728c */ /* 0x000fc8000bf24270 */
[----:B------:R-:W-:Y:S02]  /*2dcf0*/  USEL UR12, URZ, 0x4, !UP1 ;  /* 0x000000043f0c7887 */ /* 0x000fe4000c800000 */
[----:B------:R-:W-:Y:S02]  /*2dd00*/  UISETP.GT.AND UP1, UPT, UR6, 0x3, UPT ;  /* 0x000000030600788c */ /* 0x000fe4000bf24270 */
[----:B------:R-:W-:Y:S02]  /*2dd10*/  USEL UR12, UR12, URZ, !UP0 ;  /* 0x0000003f0c0c7287 */ /* 0x000fe4000c000000 */
[----:B------:R-:W-:-:S04]  /*2dd20*/  USEL UR6, UR6, URZ, !UP1 ;  /* 0x0000003f06067287 */ /* 0x000fc8000c800000 */
[----:B------:R-:W-:Y:S01]  /*2dd30*/  ISETP.NE.U32.AND P0, PT, RZ, UR12, PT ;  /* 0x0000000cff007c0c */ /* 0x000fe2000bf05070 */
[----:B------:R-:W-:Y:S02]  /*2dd40*/  UIADD3.64 UR12, UR40, 0x1e04, URZ ;  /* 0x00001e04280c7897 */ /* 0x000fe4000fffe03f */
[----:B------:R-:W-:-:S06]  /*2dd50*/  ULEA UR17, UR6, UR5, 0x11 ;  /* 0x0000000506117291 */ /* 0x000fcc000f8e883f */
[----:B------:R-:W-:Y:S02]  /*2dd60*/  VIADD R5, R155, UR17 ;  /* 0x000000119b057c36 */ /* 0x000fe40008000000 */
[----:B------:R-:W3:Y:S01]  /*2dd70*/  LDL.LU R155, [R1+0x1060] ;  /* 0x00106000019b7983 */ /* 0x000ee20000300800 */
[----:B------:R-:W-:Y:S02]  /*2dd80*/  WARPGROUP.DEPBAR.LE gsb0, 0x0 ;  /* 0x00008000000079c5 */ /* 0x000fe40000010000 */
[----:B------:R-:W-:-:S06]  /*2dd90*/  WARPGROUP.ARRIVE ;  /* 0x00000000000079c5 */ /* 0x000fcc0000000000 */
[----:B------:R-:W-:Y:S03]  /*2dda0*/  HGMMA.64x256x8.F32.TF32 R24, gdesc[UR12], R24, gsb0 ;  /* 0x07e000000c1879f0 */ /* 0x000fe60008002818 */
[----:B------:R-:W-:Y:S02]  /*2ddb0*/  WARPGROUP.DEPBAR.LE gsb0, 0x0 ;  /* 0x00008000000079c5 */ /* 0x000fe40000010000 */
[----:B------:R1:W-:Y:S04]  /*2ddc0*/  STL [R1+0x1bdc], R108 ;  /* 0x001bdc6c01007387 */ /* 0x0003e80000100800 */
[----:B-1----:R-:W4:Y:S04]  /*2ddd0*/  LDL.LU R108, [R1+0x1058] ;  /* 0x00105800016c7983 */ /* 0x002f280000300800 */
[----:B------:R1:W-:Y:S04]  /*2dde0*/  STL [R1+0x1bd8], R109 ;  /* 0x001bd86d01007387 */ /* 0x0003e80000100800 */
[----:B-1----:R-:W2:Y:S04]  /*2ddf0*/  LDL.LU R109, [R1+0x1054] ;  /* 0x00105400016d7983 */ /* 0x002ea80000300800 */
[----:B------:R1:W-:Y:S04]  /*2de00*/  STL [R1+0x1bd4], R110 ;  /* 0x001bd46e01007387 */ /* 0x0003e80000100800 */
[----:B-1----:R-:W3:Y:S04]  /*2de10*/  LDL.LU R110, [R1+0x1050] ;  /* 0x00105000016e7983 */ /* 0x002ee80000300800 */
[----:B------:R1:W-:Y:S04]  /*2de20*/  STL [R1+0x1bd0], R111 ;  /* 0x001bd06f01007387 */ /* 0x0003e80000100800 */
[----:B-1----:R-:W3:Y:S04]  /*2de30*/  LDL.LU R111, [R1+0x104c] ;  /* 0x00104c00016f7983 */ /* 0x002ee80000300800 */
[----:B------:R1:W-:Y:S04]  /*2de40*/  STL [R1+0x1bcc], R112 ;  /* 0x001bcc7001007387 */ /* 0x0003e80000100800 */
[----:B------:R1:W-:Y:S04]  /*2de50*/  STL [R1+0x1bc8], R113 ;  /* 0x001bc87101007387 */ /* 0x0003e80000100800 */
[----:B------:R3:W-:Y:S04]  /*2de60*/  STL [R1+0x1bc4], R114 ;  /* 0x001bc47201007387 */ /* 0x0007e80000100800 */
[----:B------:R-:W-:Y:S04]  /*2de70*/  STL [R1+0x1bc0], R115 ;  /* 0x001bc07301007387 */ /* 0x000fe80000100800 */
[----:B------:R-:W-:Y:S04]  /*2de80*/  STL [R1+0x1bbc], R116 ;  /* 0x001bbc7401007387 */ /* 0x000fe80000100800 */
[----:B------:R-:W-:Y:S04]  /*2de90*/  STL [R1+0x1bb8], R117 ;  /* 0x001bb87501007387 */ /* 0x000fe80000100800 */
[----:B------:R-:W-:Y:S04]  /*2dea0*/  STL [R1+0x1bb4], R118 ;  /* 0x001bb47601007387 */ /* 0x000fe80000100800 */
[----:B------:R-:W-:Y:S04]  /*2deb0*/  STL [R1+0x1bb0], R119 ;  /* 0x001bb07701007387 */ /* 0x000fe80000100800 */
[----:B------:R-:W-:Y:S04]  /*2dec0*/  STL [R1+0x1bac], R120 ;  /* 0x001bac7801007387 */ /* 0x000fe80000100800 */
[----:B------:R-:W-:Y:S04]  /*2ded0*/  STL [R1+0x1ba8], R121 ;  /* 0x001ba87901007387 */ /* 0x000fe80000100800 */
        /* <DEDUP_REMOVED lines=9> */
[----:B------:R-:W-:Y:S01]  /*2df70*/  STL.64 [R1+0x1b58], R140 ;  /* 0x001b588c01007387 */ /* 0x000fe20000100a00 */
[----:B-1----:R-:W-:-:S03]  /*2df80*/  MOV R112, R7 ;  /* 0x0000000700707202 */ /* 0x002fc60000000f00 */
[----:B------:R-:W-:Y:S01]  /*2df90*/  STL.64 [R1+0x1b50], R142 ;  /* 0x001b508e01007387 */ /* 0x000fe20000100a00 */
[----:B------:R-:W-:Y:S01]  /*2dfa0*/  IMAD.MOV.U32 R113, RZ, RZ, R252 ;  /* 0x000000ffff717224 */ /* 0x000fe200078e00fc */
[----:B------:R-:W-:Y:S06]  /*2dfb0*/  BAR.SYNC.DEFER_BLOCKING 0x0 ;  /* 0x0000000000007b1d */ /* 0x000fec0000010000 */
[----:B------:R-:W-:Y:S04]  /*2dfc0*/  STL.64 [R1+0x1b48], R144 ;  /* 0x001b489001007387 */ /* 0x000fe80000100a00 */
[----:B------:R-:W-:Y:S04]  /*2dfd0*/  STL.64 [R1+0x1b40], R146 ;  /* 0x001b409201007387 */ /* 0x000fe80000100a00 */
[----:B------:R-:W-:Y:S04]  /*2dfe0*/  STL.64 [R1+0x1b38], R148 ;  /* 0x001b389401007387 */ /* 0x000fe80000100a00 */
[----:B------:R-:W-:Y:S04]  /*2dff0*/  STL.64 [R1+0x1b30], R150 ;  /* 0x001b309601007387 */ /* 0x000fe80000100a00 */
[----:B------:R-:W3:Y:S04]  /*2e000*/  LDL.LU R7, [R1+0x1be0] ;  /* 0x001be00001077983 */ /* 0x000ee80000300800 */
[----:B------:R-:W-:Y:S01]  /*2e010*/  @!PT LDS RZ, [RZ] ;  /* 0x00000000fffff984 */ /* 0x000fe20000000800 */
[----:B------:R-:W-:Y:S01]  /*2e020*/  @!PT LDS RZ, [RZ] ;  /* 0x00000000fffff984 */ /* 0x000fe20000000800 */
[----:B------:R-:W-:Y:S01]  /*2e030*/  @!PT LDS RZ, [RZ] ;  /* 0x00000000fffff984 */ /* 0x000fe20000000800 */
[----:B------:R-:W-:Y:S01]  /*2e040*/  LDGSTS.E [R5], desc[UR8][R112.64], P0 ;  /* 0x0000000070057fae */ /* 0x000fe20008121848 */
[----:B------:R-:W-:-:S04]  /*2e050*/  UISETP.GT.AND UP1, UPT, UR16, 0x1, UPT ;  /* 0x000000011000788c */ /* 0x000fc8000bf24270 */
[----:B------:R-:W-:-:S04]  /*2e060*/  USEL UR12, URZ, 0x4, !UP1 ;  /* 0x000000043f0c7887 */ /* 0x000fc8000c800000 */
[----:B------:R-:W-:Y:S01]  /*2e070*/  USEL UR12, UR12, URZ, !UP0 ;  /* 0x0000003f0c0c7287 */ /* 0x000fe2000c000000 */
[----:B----4-:R-:W-:-:S05]  /*2e080*/  IADD3 R108, P2, R108, R2, RZ ;  /* 0x000000026c6c7210 */ /* 0x010fca0007f5e0ff */
[----:B--2---:R-:W-:Y:S01]  /*2e090*/  IMAD.X R109, R109, 0x1, R0, P2 ;  /* 0x000000016d6d7824 */ /* 0x004fe200010e0600 */
[----:B---3--:R-:W-:-:S05]  /*2e0a0*/  IADD3 R110, P1, R110, R2, RZ ;  /* 0x000000026e6e7210 */ /* 0x008fca0007f3e0ff */
[----:B------:R-:W-:Y:S01]  /*2e0b0*/  STL [R1+0x1050], R110 ;  /* 0x0010506e01007387 */ /* 0x000fe20000100800 */
[----:B------:R-:W-:-:S05]  /*2e0c0*/  IMAD.X R111, R111, 0x1, R0, P1 ;  /* 0x000000016f6f7824 */ /* 0x000fca00008e0600 */
[----:B------:R-:W-:Y:S04]  /*2e0d0*/  STL [R1+0x104c], R111 ;  /* 0x00104c6f01007387 */ /* 0x000fe80000100800 */
[----:B------:R1:W-:Y:S04]  /*2e0e0*/  STL [R1+0x1058], R108 ;  /* 0x0010586c01007387 */ /* 0x0003e80000100800 */
[----:B------:R-:W2:Y:S04]  /*2e0f0*/  LDL.LU R113, [R1+0x1078] ;  /* 0x0010780001717983 */ /* 0x000ea80000300800 */
[----:B------:R-:W-:Y:S04]  /*2e100*/  STL [R1+0x1054], R109 ;  /* 0x0010546d01007387 */ /* 0x000fe80000100800 */
[----:B------:R-:W3:Y:S01]  /*2e110*/  LDL.LU R114, [R1+0x1074] ;  /* 0x0010740001727983 */ /* 0x000ee20000300800 */
[----:B------:R-:W-:-:S03]  /*2e120*/  IADD3 R155, P1, R155, R2, RZ ;  /* 0x000000029b9b7210 */ /* 0x000fc60007f3e0ff */
[----:B------:R-:W-:Y:S02]  /*2e130*/  LDGSTS.E [R5+0x4000], desc[UR8][R110.64], P0 ;  /* 0x040000006e057fae */ /* 0x000fe40008121848 */
[----:B------:R-:W-:Y:S02]  /*2e140*/  IMAD.X R154, R154, 0x1, R0, P1 ;  /* 0x000000019a9a7824 */ /* 0x000fe400008e0600 */
[----:B------:R-:W-:Y:S04]  /*2e150*/  LDGSTS.E [R5+0x8000], desc[UR8][R108.64], P0 ;  /* 0x080000006c057fae */ /* 0x000fe80008121848 */
[----:B------:R-:W4:Y:S04]  /*2e160*/  LDL.LU R112, [R1+0x107c] ;  /* 0x00107c0001707983 */ /* 0x000f280000300800 */
[----:B-1----:R-:W4:Y:S04]  /*2e170*/  LDL.LU R108, [R1+0x1080] ;  /* 0x00108000016c7983 */ /* 0x002f280000300800 */
[----:B------:R-:W4:Y:S04]  /*2e180*/  LDL.LU R115, [R1+0x1084] ;  /* 0x0010840001737983 */ /* 0x000f280000300800 */
[----:B------:R-:W-:Y:S04]  /*2e190*/  STL [R1+0x1060], R155 ;  /* 0x0010609b01007387 */ /* 0x000fe80000100800 */
[----:B------:R-:W-:Y:S04]  /*2e1a0*/  STL [R1+0x105c], R154 ;  /* 0x00105c9a01007387 */ /* 0x000fe80000100800 */
[----:B------:R-:W4:Y:S01]  /*2e1b0*/  LDL.LU R111, [R1+0x1088] ;  /* 0x00108800016f7983 */ /* 0x000f220000300800 */
[----:B------:R-:W-:Y:S01]  /*2e1c0*/  IMAD.MOV.U32 R116, RZ, RZ, R155 ;  /* 0x000000ffff747224 */ /* 0x000fe200078e009b */
[-C--:B------:R-:W-:Y:S01]  /*2e1d0*/  IADD3 R22, P1, R22, R2.reuse, RZ ;  /* 0x0000000216167210 */ /* 0x080fe20007f3e0ff */
[----:B------:R-:W-:Y:S01]  /*2e1e0*/  IMAD.MOV.U32 R117, RZ, RZ, R154 ;  /* 0x000000ffff757224 */ /* 0x000fe200078e009a */
[----:B------:R-:W-:-:S03]  /*2e1f0*/  IADD3 R23, P2, R23, R2, RZ ;  /* 0x0000000217177210 */ /* 0x000fc60007f5e0ff */
[--C-:B------:R-:W-:Y:S01]  /*2e200*/  IMAD.X R153, R153, 0x1, R0.reuse, P1 ;  /* 0x0000000199997824 */ /* 0x100fe200008e0600 */
[----:B------:R1:W-:Y:S01]  /*2e210*/  LDGSTS.E [R5+0xc000], desc[UR8][R116.64], P0 ;  /* 0x0c00000074057fae */ /* 0x0003e20008121848 */
[----:B------:R-:W-:Y:S01]  /*2e220*/  ISETP.NE.U32.AND P0, PT, RZ, UR12, PT ;  /* 0x0000000cff007c0c */ /* 0x000fe2000bf05070 */
[----:B------:R-:W-:Y:S02]  /*2e230*/  IMAD.X R152, R152, 0x1, R0, P2 ;  /* 0x0000000198987824 */ /* 0x000fe400010e0600 */
[----:B------:R1:W-:Y:S04]  /*2e240*/  STL [R1+0x1068], R22 ;  /* 0x0010681601007387 */ /* 0x0003e80000100800 */
[----:B------:R-:W-:Y:S04]  /*2e250*/  STL [R1+0x1064], R153 ;  /* 0x0010649901007387 */ /* 0x000fe80000100800 */
[----:B------:R1:W-:Y:S02]  /*2e260*/  STL [R1+0x1070], R23 ;  /* 0x0010701701007387 */ /* 0x0003e40000100800 */
[----:B-1----:R-:W-:-:S02]  /*2e270*/  IMAD.MOV.U32 R116, RZ, RZ, R22 ;  /* 0x000000ffff747224 */ /* 0x002fc400078e0016 */
[----:B------:R-:W-:Y:S01]  /*2e280*/  IMAD.MOV.U32 R117, RZ, RZ, R153 ;  /* 0x000000ffff757224 */ /* 0x000fe200078e0099 */
[----:B------:R-:W4:Y:S04]  /*2e290*/  LDL.LU R110, [R1+0x108c] ;  /* 0x00108c00016e7983 */ /* 0x000f280000300800 */
[----:B------:R-:W-:Y:S04]  /*2e2a0*/  STL [R1+0x106c], R152 ;  /* 0x00106c9801007387 */ /* 0x000fe80000100800 */
[----:B------:R-:W4:Y:S04]  /*2e2b0*/  LDL.LU R22, [R1+0x1090] ;  /* 0x0010900001167983 */ /* 0x000f280000300800 */
[----:B------:R1:W-:Y:S04]  /*2e2c0*/  LDGSTS.E [R5+0x4], desc[UR8][R116.64], P0 ;  /* 0x0000400074057fae */ /* 0x0003e80008121848 */
[----:B------:R-:W4:Y:S01]  /*2e2d0*/  LDL.LU R109, [R1+0x1094] ;  /* 0x00109400016d7983 */ /* 0x000f220000300800 */
[----:B-1----:R-:W-:-:S03]  /*2e2e0*/  IMAD.MOV.U32 R116, RZ, RZ, R23 ;  /* 0x000000ffff747224 */ /* 0x002fc600078e0017 */
[----:B------:R-:W4:Y:S01]  /*2e2f0*/  LDL.LU R23, [R1+0x1098] ;  /* 0x0010980001177983 */ /* 0x000f220000300800 */
[----:B------:R-:W-:-:S05]  /*2e300*/  IMAD.MOV.U32 R117, RZ, RZ, R152 ;  /* 0x000000ffff757224 */ /* 0x000fca00078e0098 */
[----:B------:R1:W-:Y:S01]  /*2e310*/  LDGSTS.E [R5+0x4004], desc[UR8][R116.64], P0 ;  /* 0x0400400074057fae */ /* 0x0003e20008121848 */
[----:B------:R-:W-:-:S04]  /*2e320*/  UISETP.GT.AND UP1, UPT, UR16, 0x2, UPT ;  /* 0x000000021000788c */ /* 0x000fc8000bf24270 */
[----:B------:R-:W-:-:S04]  /*2e330*/  USEL UR12, URZ, 0x4, !UP1 ;  /* 0x000000043f0c7887 */ /* 0x000fc8000c800000 */
[----:B------:R-:W-:Y:S01]  /*2e340*/  USEL UR12, UR12, URZ, !UP0 ;  /* 0x0000003f0c0c7287 */ /* 0x000fe2000c000000 */
[----:B--2---:R-:W-:-:S05]  /*2e350*/  IADD3 R113, P1, R113, R2, RZ ;  /* 0x0000000271717210 */ /* 0x004fca0007f3e0ff */
[----:B---3--:R-:W-:Y:S01]  /*2e360*/  IMAD.X R114, R114, 0x1, R0, P1 ;  /* 0x0000000172727824 */ /* 0x008fe200008e0600 */
[----:B------:R-:W-:Y:S01]  /*2e370*/  STL [R1+0x1078], R113 ;  /* 0x0010787101007387 */ /* 0x000fe20000100800 */
[----:B-1----:R-:W-:Y:S02]  /*2e380*/  IMAD.MOV.U32 R116, RZ, RZ, R113 ;  /* 0x000000ffff747224 */ /* 0x002fe400078e0071 */
[----:B------:R-:W-:Y:S01]  /*2e390*/  IMAD.MOV.U32 R117, RZ, RZ, R114 ;  /* 0x000000ffff757224 */ /* 0x000fe200078e0072 */
[----:B------:R1:W-:Y:S04]  /*2e3a0*/  STL [R1+0x1074], R114 ;  /* 0x0010747201007387 */ /* 0x0003e80000100800 */
[----:B------:R2:W-:Y:S04]  /*2e3b0*/  LDGSTS.E [R5+0x8004], desc[UR8][R116.64], P0 ;  /* 0x0800400074057fae */ /* 0x0005e80008121848 */
[----:B-1----:R-:W3:Y:S04]  /*2e3c0*/  LDL.LU R114, [R1+0x109c] ;  /* 0x00109c0001727983 */ /* 0x002ee80000300800 */
[----:B------:R-:W3:Y:S01]  /*2e3d0*/  LDL.LU R113, [R1+0x10a0] ;  /* 0x0010a00001717983 */ /* 0x000ee20000300800 */
[----:B----4-:R-:W-:-:S05]  /*2e3e0*/  IADD3 R108, P2, R108, R2, RZ ;  /* 0x000000026c6c7210 */ /* 0x010fca0007f5e0ff */
[----:B------:R-:W-:Y:S01]  /*2e3f0*/  IMAD.X R112, R112, 0x1, R0, P2 ;  /* 0x0000000170707824 */ /* 0x000fe200010e0600 */
[----:B------:R-:W-:Y:S01]  /*2e400*/  STL [R1+0x1080], R108 ;  /* 0x0010806c01007387 */ /* 0x000fe20000100800 */
[----:B--2---:R-:W-:-:S03]  /*2e410*/  IMAD.MOV.U32 R116, RZ, RZ, R108 ;  /* 0x000000ffff747224 */ /* 0x004fc600078e006c */
[----:B------:R-:W-:Y:S02]  /*2e420*/  MOV R117, R112 ;  /* 0x0000007000757202 */ /* 0x000fe40000000f00 */
[----:B------:R-:W-:Y:S01]  /*2e430*/  IADD3 R111, P3, R111, R2, RZ ;  /* 0x000000026f6f7210 */ /* 0x000fe20007f7e0ff */
[----:B------:R1:W-:Y:S04]  /*2e440*/  STL [R1+0x107c], R112 ;  /* 0x00107c7001007387 */ /* 0x0003e80000100800 */
[----:B------:R-:W-:Y:S01]  /*2e450*/  IMAD.X R115, R115, 0x1, R0, P3 ;  /* 0x0000000173737824 */ /* 0x000fe200018e0600 */
[----:B------:R-:W-:Y:S04]  /*2e460*/  STL [R1+0x1088], R111 ;  /* 0x0010886f01007387 */ /* 0x000fe80000100800 */
[----:B------:R2:W-:Y:S04]  /*2e470*/  LDGSTS.E [R5+0xc004], desc[UR8][R116.64], P0 ;  /* 0x0c00400074057fae */ /* 0x0005e80008121848 */
[----:B-1----:R-:W4:Y:S04]  /*2e480*/  LDL.LU R112, [R1+0x10a4] ;  /* 0x0010a40001707983 */ /* 0x002f280000300800 */
[----:B------:R1:W-:Y:S04]  /*2e490*/  STL [R1+0x1084], R115 ;  /* 0x0010847301007387 */ /* 0x0003e80000100800 */
[----:B------:R-:W4:Y:S01]  /*2e4a0*/  LDL.LU R108, [R1+0x10a8] ;  /* 0x0010a800016c7983 */ /* 0x000f220000300800 */
[----:B--2---:R-:W-:-:S02]  /*2e4b0*/  IMAD.MOV.U32 R117, RZ, RZ, R115 ;  /* 0x000000ffff757224 */ /* 0x004fc400078e0073 */
[----:B------:R-:W-:Y:S01]  /*2e4c0*/  IMAD.MOV.U32 R116, RZ, RZ, R111 ;  /* 0x000000ffff747224 */ /* 0x000fe200078e006f */
[----:B-1----:R-:W2:Y:S04]  /*2e4d0*/  LDL.LU R115, [R1+0x10ac] ;  /* 0x0010ac0001737983 */ /* 0x002ea80000300800 */
[----:B------:R-:W2:Y:S01]  /*2e4e0*/  LDL.LU R111, [R1+0x10b0] ;  /* 0x0010b000016f7983 */ /* 0x000ea20000300800 */
[----:B------:R-:W-:Y:S02]  /*2e4f0*/  ISETP.NE.U32.AND P1, PT, RZ, UR12, PT ;  /* 0x0000000cff007c0c */ /* 0x000fe4000bf25070 */
[----:B------:R-:W-:-:S05]  /*2e500*/  IADD3 R22, P0, R22, R2, RZ ;  /* 0x0000000216167210 */ /* 0x000fca0007f1e0ff */
[----:B------:R-:W-:Y:S01]  /*2e510*/  IMAD.X R110, R110, 0x1, R0, P0 ;  /* 0x000000016e6e7824 */ /* 0x000fe200000e0600 */
[----:B------:R1:W-:Y:S04]  /*2e520*/  STL [R1+0x1090], R22 ;  /* 0x0010901601007387 */ /* 0x0003e80000100800 */
[----:B------:R1:W-:Y:S04]  /*2e530*/  STL [R1+0x108c], R110 ;  /* 0x00108c6e01007387 */ /* 0x0003e80000100800 */
[----:B------:R1:W-:Y:S01]  /*2e540*/  LDGSTS.E [R5+0x8], desc[UR8][R116.64], P1 ;  /* 0x0000800074057fae */ /* 0x0003e20008921848 */
[----:B------:R-:W-:-:S05]  /*2e550*/  IADD3 R23, P2, R23, R2, RZ ;  /* 0x0000000217177210 */ /* 0x000fca0007f5e0ff */
[----:B------:R-:W-:Y:S01]  /*2e560*/  IMAD.X R109, R109, 0x1, R0, P2 ;  /* 0x000000016d6d7824 */ /* 0x000fe200010e0600 */
[----:B------:R-:W-:Y:S01]  /*2e570*/  STL [R1+0x1098], R23 ;  /* 0x0010981701007387 */ /* 0x000fe20000100800 */
[----:B-1----:R-:W-:-:S03]  /*2e580*/  IMAD.MOV.U32 R116, RZ, RZ, R22 ;  /* 0x000000ffff747224 */ /* 0x002fc600078e0016 */
[----:B------:R-:W2:Y:S01]  /*2e590*/  LDL.LU R22, [R1+0x10b8] ;  /* 0x0010b80001167983 */ /* 0x000ea20000300800 */
[----:B------:R-:W-:-:S03]  /*2e5a0*/  IMAD.MOV.U32 R117, RZ, RZ, R110 ;  /* 0x000000ffff757224 */ /* 0x000fc600078e006e */
[----:B------:R1:W-:Y:S04]  /*2e5b0*/  STL [R1+0x1094], R109 ;  /* 0x0010946d01007387 */ /* 0x0003e80000100800 */
[----:B------:R-:W2:Y:S04]  /*2e5c0*/  LDL.LU R110, [R1+0x10b4] ;  /* 0x0010b400016e7983 */ /* 0x000ea80000300800 */
[----:B------:R1:W-:Y:S01]  /*2e5d0*/  LDGSTS.E [R5+0x4008], desc[UR8][R116.64], P1 ;  /* 0x0400800074057fae */ /* 0x0003e20008921848 */
[----:B------:R-:W-:Y:S01]  /*2e5e0*/  UISETP.GT.AND UP1, UPT, UR16, 0x3, UPT ;  /* 0x000000031000788c */ /* 0x000fe2000bf24270 */
[----:B-1----:R-:W-:-:S02]  /*2e5f0*/  IMAD.MOV.U32 R116, RZ, RZ, R23 ;  /* 0x000000ffff747224 */ /* 0x002fc400078e0017 */
[----:B------:R-:W-:Y:S02]  /*2e600*/  IMAD.MOV.U32 R117, RZ, RZ, R109 ;  /* 0x000000ffff757224 */ /* 0x000fe400078e006d */
[----:B------:R-:W2:Y:S04]  /*2e610*/  LDL.LU R109, [R1+0x10bc] ;  /* 0x0010bc00016d7983 */ /* 0x000ea80000300800 */
[----:B------:R-:W2:Y:S04]  /*2e620*/  LDL.LU R23, [R1+0x10c0] ;  /* 0x0010c00001177983 */ /* 0x000ea80000300800 */
[----:B------:R-:W-:Y:S01]  /*2e630*/  LDGSTS.E [R5+0x8008], desc[UR8][R116.64], P1 ;  /* 0x0800800074057fae */ /* 0x000fe20008921848 */
[----:B------:R-:W-:-:S04]  /*2e640*/  USEL UR12, URZ, 0x4, !UP1 ;  /* 0x000000043f0c7887 */ /* 0x000fc8000c800000 */
[----:B------:R-:W-:Y:S01]  /*2e650*/  USEL UR12, UR12, URZ, !UP0 ;  /* 0x0000003f0c0c7287 */ /* 0x000fe2000c000000 */
[----:B---3--:R-:W-:-:S05]  /*2e660*/  IADD3 R113, P0, R113, R2, RZ ;  /* 0x0000000271717210 */ /* 0x008fca0007f1e0ff */
[----:B------:R-:W-:Y:S01]  /*2e670*/  IMAD.X R114, R114, 0x1, R0, P0 ;  /* 0x0000000172727824 */ /* 0x000fe200000e0600 */
[----:B------:R-:W-:Y:S03]  /*2e680*/  STL [R1+0x10a0], R113 ;  /* 0x0010a07101007387 */ /* 0x000fe60000100800 */
[----:B------:R-:W-:Y:S01]  /*2e690*/  IMAD.MOV.U32 R119, RZ, RZ, R114 ;  /* 0x000000ffff777224 */ /* 0x000fe200078e0072 */
[----:B------:R1:W-:Y:S04]  /*2e6a0*/  STL [R1+0x109c], R114 ;  /* 0x00109c7201007387 */ /* 0x0003e80000100800 */
[----:B------:R-:W3:Y:S01]  /*2e6b0*/  LDL.LU R116, [R1+0x1444] ;  /* 0x0014440001747983 */ /* 0x000ee20000300800 */
[----:B------:R-:W-:-:S03]  /*2e6c0*/  IMAD.MOV.U32 R118, RZ, RZ, R113 ;  /* 0x000000ffff767224 */ /* 0x000fc600078e0071 */
[----:B-1----:R-:W3:Y:S04]  /*2e6d0*/  LDL.LU R114, [R1+0x1448] ;  /* 0x0014480001727983 */ /* 0x002ee80000300800 */
[----:B------:R1:W-:Y:S01]  /*2e6e0*/  LDGSTS.E [R5+0xc008], desc[UR8][R118.64], P1 ;  /* 0x0c00800076057fae */ /* 0x0003e20008921848 */
[----:B------:R-:W-:Y:S02]  /*2e6f0*/  ISETP.NE.U32.AND P0, PT, RZ, UR12, PT ;  /* 0x0000000cff007c0c */ /* 0x000fe4000bf05070 */
[----:B----4-:R-:W-:-:S05]  /*2e700*/  IADD3 R108, P1, R108, R2, RZ ;  /* 0x000000026c6c7210 */ /* 0x010fca0007f3e0ff */
[--C-:B------:R-:W-:Y:S01]  /*2e710*/  IMAD.X R112, R112, 0x1, R0.reuse, P1 ;  /* 0x0000000170707824 */ /* 0x100fe200008e0600 */
[----:B--2---:R-:W-:Y:S01]  /*2e720*/  IADD3 R111, P2, R111, R2, RZ ;  /* 0x000000026f6f7210 */ /* 0x004fe20007f5e0ff */
[----:B------:R2:W-:Y:S04]  /*2e730*/  STL [R1+0x10a8], R108 ;  /* 0x0010a86c01007387 */ /* 0x0005e80000100800 */
[----:B------:R-:W-:Y:S01]  /*2e740*/  IMAD.X R115, R115, 0x1, R0, P2 ;  /* 0x0000000173737824 */ /* 0x000fe200010e0600 */
[----:B------:R4:W-:Y:S01]  /*2e750*/  STL [R1+0x10a4], R112 ;  /* 0x0010a47001007387 */ /* 0x0009e20000100800 */
[----:B-1----:R-:W-:-:S03]  /*2e760*/  IMAD.MOV.U32 R118, RZ, RZ, R108 ;  /* 0x000000ffff767224 */ /* 0x002fc600078e006c */
[----:B------:R1:W-:Y:S01]  /*2e770*/  STL [R1+0x10b0], R111 ;  /* 0x0010b06f01007387 */ /* 0x0003e20000100800 */
[----:B------:R-:W-:-:S03]  /*2e780*/  IMAD.MOV.U32 R119, RZ, RZ, R112 ;  /* 0x000000ffff777224 */ /* 0x000fc600078e0070 */
[----:B------:R-:W3:Y:S04]  /*2e790*/  LDL.LU R113, [R1+0x144c] ;  /* 0x00144c0001717983 */ /* 0x000ee80000300800 */
[----:B------:R-:W-:Y:S04]  /*2e7a0*/  STL [R1+0x10ac], R115 ;  /* 0x0010ac7301007387 */ /* 0x000fe80000100800 */
[----:B--2---:R-:W2:Y:S04]  /*2e7b0*/  LDL.LU R108, [R1+0x1450] ;  /* 0x00145000016c7983 */ /* 0x004ea80000300800 */
[----:B------:R1:W-:Y:S04]  /*2e7c0*/  LDGSTS.E [R5+0xc], desc[UR8][R118.64], P0 ;  /* 0x0000c00076057fae */ /* 0x0003e80008121848 */
[----:B----4-:R-:W4:Y:S01]  /*2e7d0*/  LDL.LU R112, [R1+0x1454] ;  /* 0x0014540001707983 */ /* 0x010f220000300800 */
[----:B------:R-:W-:Y:S01]  /*2e7e0*/  IADD3 R22, P1, R22, R2, RZ ;  /* 0x0000000216167210 */ /* 0x000fe20007f3e0ff */
[----:B-1----:R-:W-:-:S02]  /*2e7f0*/  IMAD.MOV.U32 R118, RZ, RZ, R111 ;  /* 0x000000ffff767224 */ /* 0x002fc400078e006f */
[----:B------:R-:W4:Y:S01]  /*2e800*/  LDL.LU R111, [R1+0x1458] ;  /* 0x00145800016f7983 */ /* 0x000f220000300800 */
[----:B------:R-:W-:Y:S02]  /*2e810*/  IMAD.MOV.U32 R119, RZ, RZ, R115 ;  /* 0x000000ffff777224 */ /* 0x000fe400078e0073 */
[----:B------:R-:W-:Y:S01]  /*2e820*/  IMAD.X R110, R110, 0x1, R0, P1 ;  /* 0x000000016e6e7824 */ /* 0x000fe200008e0600 */
[----:B------:R-:W-:Y:S04]  /*2e830*/  STL [R1+0x10b8], R22 ;  /* 0x0010b81601007387 */ /* 0x000fe80000100800 */
[----:B------:R1:W-:Y:S04]  /*2e840*/  LDGSTS.E [R5+0x400c], desc[UR8][R118.64], P0 ;  /* 0x0400c00076057fae */ /* 0x0003e80008121848 */
[----:B------:R1:W-:Y:S02]  /*2e850*/  STL [R1+0x10b4], R110 ;  /* 0x0010b46e01007387 */ /* 0x0003e40000100800 */
[----:B-1----:R-:W-:Y:S01]  /*2e860*/  IMAD.MOV.U32 R119, RZ, RZ, R110 ;  /* 0x000000ffff777224 */ /* 0x002fe200078e006e */
[----:B------:R-:W-:Y:S01]  /*2e870*/  MOV R118, R22 ;  /* 0x0000001600767202 */ /* 0x000fe20000000f00 */
[----:B------:R-:W4:Y:S04]  /*2e880*/  LDL.LU R110, [R1+0x145c] ;  /* 0x00145c00016e7983 */ /* 0x000f280000300800 */
[----:B------:R-:W4:Y:S01]  /*2e890*/  LDL.LU R22, [R1+0x1460] ;  /* 0x0014600001167983 */ /* 0x000f220000300800 */
[----:B------:R-:W-:Y:S01]  /*2e8a0*/  IADD3 R23, P2, R23, R2, RZ ;  /* 0x0000000217177210 */ /* 0x000fe20007f5e0ff */
[----:B------:R-:W-:-:S02]  /*2e8b0*/  UISETP.GT.AND UP1, UPT, UR16, 0x20, UPT ;  /* 0x000000201000788c */ /* 0x000fc4000bf24270 */
[----:B------:R1:W-:Y:S02]  /*2e8c0*/  LDGSTS.E [R5+0x800c], desc[UR8][R118.64], P0 ;  /* 0x0800c00076057fae */ /* 0x0003e40008121848 */
[----:B------:R-:W-:Y:S02]  /*2e8d0*/  IMAD.X R109, R109, 0x1, R0, P2 ;  /* 0x000000016d6d7824 */ /* 0x000fe400010e0600 */
[----:B------:R-:W-:Y:S04]  /*2e8e0*/  STL [R1+0x10c0], R23 ;  /* 0x0010c01701007387 */ /* 0x000fe80000100800 */
[----:B------:R3:W-:Y:S01]  /*2e8f0*/  STL [R1+0x10bc], R109 ;  /* 0x0010bc6d01007387 */ /* 0x0007e20000100800 */
[----:B-1----:R-:W-:Y:S02]  /*2e900*/  IMAD.MOV.U32 R119, RZ, RZ, R109 ;  /* 0x000000ffff777224 */ /* 0x002fe400078e006d */
[----:B------:R-:W-:Y:S01]  /*2e910*/  IMAD.MOV.U32 R118, RZ, RZ, R23 ;  /* 0x000000ffff767224 */ /* 0x000fe200078e0017 */
[----:B------:R-:W-:-:S04]  /*2e920*/  USEL UR12, URZ, 0x4, !UP1 ;  /* 0x000000043f0c7887 */ /* 0x000fc8000c800000 */
[----:B------:R-:W-:Y:S01]  /*2e930*/  USEL UR12, UR12, URZ, !UP0 ;  /* 0x0000003f0c0c7287 */ /* 0x000fe2000c000000 */
[----:B------:R-:W-:Y:S05]  /*2e940*/  LDGSTS.E [R5+0xc00c], desc[UR8][R118.64], P0 ;  /* 0x0c00c00076057fae */ /* 0x000fea0008121848 */
[----:B------:R-:W-:Y:S02]  /*2e950*/  ISETP.NE.U32.AND P1, PT, RZ, UR12, PT ;  /* 0x0000000cff007c0c */ /* 0x000fe4000bf25070 */
[----:B---3--:R-:W-:-:S05]  /*2e960*/  IADD3 R114, P3, R114, R2, RZ ;  /* 0x0000000272727210 */ /* 0x008fca0007f7e0ff */
[----:B------:R-:W-:Y:S01]  /*2e970*/  IMAD.X R116, R116, 0x1, R0, P3 ;  /* 0x0000000174747824 */ /* 0x000fe200018e0600 */
[----:B------:R-:W-:Y:S04]  /*2e980*/  STL [R1+0x1448], R114 ;  /* 0x0014487201007387 */ /* 0x000fe80000100800 */
[----:B------:R-:W3:Y:S01]  /*2e990*/  LDL.LU R109, [R1+0x1464] ;  /* 0x00146400016d7983 */ /* 0x000ee20000300800 */
[----:B------:R-:W-:-:S03]  /*2e9a0*/  IMAD.MOV.U32 R117, RZ, RZ, R116 ;  /* 0x000000ffff757224 */ /* 0x000fc600078e0074 */
[----:B------:R1:W-:Y:S04]  /*2e9b0*/  STL [R1+0x1444], R116 ;  /* 0x0014447401007387 */ /* 0x0003e80000100800 */
[----:B------:R-:W3:Y:S04]  /*2e9c0*/  LDL.LU R23, [R1+0x1468] ;  /* 0x0014680001177983 */ /* 0x000ee80000300800 */
[----:B------:R-:W3:Y:S01]  /*2e9d0*/  LDL.LU R115, [R1+0x146c] ;  /* 0x00146c0001737983 */ /* 0x000ee20000300800 */
[----:B-1----:R-:W-:-:S03]  /*2e9e0*/  IMAD.MOV.U32 R116, RZ, RZ, R114 ;  /* 0x000000ffff747224 */ /* 0x002fc600078e0072 */
[----:B------:R-:W3:Y:S04]  /*2e9f0*/  LDL.LU R114, [R1+0x1470] ;  /* 0x0014700001727983 */ /* 0x000ee80000300800 */
[----:B------:R1:W-:Y:S01]  /*2ea00*/  LDGSTS.E [R5+0x10000], desc[UR8][R116.64], P1 ;  /* 0x1000000074057fae */ /* 0x0003e20008921848 */
[----:B--2---:R-:W-:-:S05]  /*2ea10*/  IADD3 R108, P0, R108, R2, RZ ;  /* 0x000000026c6c7210 */ /* 0x004fca0007f1e0ff */
[----:B------:R-:W-:Y:S01]  /*2ea20*/  IMAD.X R113, R113, 0x1, R0, P0 ;  /* 0x0000000171717824 */ /* 0x000fe200000e0600 */
[----:B------:R2:W-:Y:S01]  /*2ea30*/  STL [R1+0x1450], R108 ;  /* 0x0014506c01007387 */ /* 0x0005e20000100800 */
[----:B-1----:R-:W-:-:S03]  /*2ea40*/  IMAD.MOV.U32 R116, RZ, RZ, R108 ;  /* 0x000000ffff747224 */ /* 0x002fc600078e006c */
[----:B------:R1:W-:Y:S01]  /*2ea50*/  STL [R1+0x144c], R113 ;  /* 0x00144c7101007387 */ /* 0x0003e20000100800 */
[----:B----4-:R-:W-:-:S05]  /*2ea60*/  IADD3 R111, P2, R111, R2, RZ ;  /* 0x000000026f6f7210 */ /* 0x010fca0007f5e0ff */
[----:B------:R-:W-:Y:S01]  /*2ea70*/  IMAD.X R112, R112, 0x1, R0, P2 ;  /* 0x0000000170707824 */ /* 0x000fe200010e0600 */
[----:B------:R-:W-:Y:S04]  /*2ea80*/  STL [R1+0x1458], R111 ;  /* 0x0014586f01007387 */ /* 0x000fe80000100800 */
[----:B--2---:R-:W2:Y:S01]  /*2ea90*/  LDL.LU R108, [R1+0x1478] ;  /* 0x00147800016c7983 */ /* 0x004ea20000300800 */
[----:B------:R-:W-:-:S03]  /*2eaa0*/  IMAD.MOV.U32 R117, RZ, RZ, R113 ;  /* 0x000000ffff757224 */ /* 0x000fc600078e0071 */
[----:B------:R4:W-:Y:S04]  /*2eab0*/  STL [R1+0x1454], R112 ;  /* 0x0014547001007387 */ /* 0x0009e80000100800 */
[----:B-1----:R-:W2:Y:S04]  /*2eac0*/  LDL.LU R113, [R1+0x1474] ;  /* 0x0014740001717983 */ /* 0x002ea80000300800 */
[----:B------:R1:W-:Y:S01]  /*2ead0*/  LDGSTS.E [R5+0x14000], desc[UR8][R116.64], P1 ;  /* 0x1400000074057fae */ /* 0x0003e20008921848 */
[----:B------:R-:W-:-:S05]  /*2eae0*/  IADD3 R22, P0, R22, R2, RZ ;  /* 0x0000000216167210 */ /* 0x000fca0007f1e0ff */
[----:B------:R-:W-:Y:S02]  /*2eaf0*/  IMAD.X R110, R110, 0x1, R0, P0 ;  /* 0x000000016e6e7824 */ /* 0x000fe400000e0600 */
[----:B-1----:R-:W-:Y:S02]  /*2eb00*/  IMAD.MOV.U32 R116, RZ, RZ, R111 ;  /* 0x000000ffff747224 */ /* 0x002fe400078e006f */
[----:B------:R-:W-:Y:S02]  /*2eb10*/  IMAD.MOV.U32 R117, RZ, RZ, R112 ;  /* 0x000000ffff757224 */ /* 0x000fe400078e0070 */
[----:B----4-:R-:W4:Y:S04]  /*2eb20*/  LDL.LU R112, [R1+0x147c] ;  /* 0x00147c0001707983 */ /* 0x010f280000300800 */
[----:B------:R-:W4:Y:S04]  /*2eb30*/  LDL.LU R111, [R1+0x1480] ;  /* 0x00148000016f7983 */ /* 0x000f280000300800 */
[----:B------:R1:W-:Y:S04]  /*2eb40*/  LDGSTS.E [R5+0x18000], desc[UR8][R116.64], P1 ;  /* 0x1800000074057fae */ /* 0x0003e80008921848 */
[----:B------:R-:W-:Y:S04]  /*2eb50*/  STL [R1+0x1460], R22 ;  /* 0x0014601601007387 */ /* 0x000fe80000100800 */
[----:B------:R1:W-:Y:S02]  /*2eb60*/  STL [R1+0x145c], R110 ;  /* 0x00145c6e01007387 */ /* 0x0003e40000100800 */
[----:B-1----:R-:W-:-:S02]  /*2eb70*/  IMAD.MOV.U32 R117, RZ, RZ, R110 ;  /* 0x000000ffff757224 */ /* 0x002fc400078e006e */
[----:B------:R-:W-:Y:S01]  /*2eb80*/  IMAD.MOV.U32 R116, RZ, RZ, R22 ;  /* 0x000000ffff747224 */ /* 0x000fe200078e0016 */
[----:B------:R-:W4:Y:S04]  /*2eb90*/  LDL.LU R110, [R1+0x1484] ;  /* 0x00148400016e7983 */ /* 0x000f280000300800 */
[----:B------:R-:W4:Y:S01]  /*2eba0*/  LDL.LU R22, [R1+0x1488] ;  /* 0x0014880001167983 */ /* 0x000f220000300800 */
[----:B------:R-:W-:-:S03]  /*2ebb0*/  UISETP.GT.AND UP1, UPT, UR16, 0x21, UPT ;  /* 0x000000211000788c */ /* 0x000fc6000bf24270 */
[----:B------:R1:W-:Y:S01]  /*2ebc0*/  LDGSTS.E [R5+0x1c000], desc[UR8][R116.64], P1 ;  /* 0x1c00000074057fae */ /* 0x0003e20008921848 */
[----:B------:R-:W-:-:S04]  /*2ebd0*/  USEL UR12, URZ, 0x4, !UP1 ;  /* 0x000000043f0c7887 */ /* 0x000fc8000c800000 */
[----:B------:R-:W-:-:S06]  /*2ebe0*/  USEL UR12, UR12, URZ, !UP0 ;  /* 0x0000003f0c0c7287 */ /* 0x000fcc000c000000 */
[----:B------:R-:W-:Y:S02]  /*2ebf0*/  ISETP.NE.U32.AND P0, PT, RZ, UR12, PT ;  /* 0x0000000cff007c0c */ /* 0x000fe4000bf05070 */
[----:B---3--:R-:W-:-:S05]  /*2ec00*/  IADD3 R23, P1, R23, R2, RZ ;  /* 0x0000000217177210 */ /* 0x008fca0007f3e0ff */
[--C-:B------:R-:W-:Y:S01]  /*2ec10*/  IMAD.X R109, R109, 0x1, R0.reuse, P1 ;  /* 0x000000016d6d7824 */ /* 0x100fe200008e0600 */
[-C--:B------:R-:W-:Y:S01]  /*2ec20*/  IADD3 R114, P2, R114, R2.reuse, RZ ;  /* 0x0000000272727210 */ /* 0x080fe20007f5e0ff */
[----:B------:R-:W-:Y:S01]  /*2ec30*/  STL [R1+0x1468], R23 ;  /* 0x0014681701007387 */ /* 0x000fe20000100800 */
[----:B-1----:R-:W-:Y:S01]  /*2ec40*/  MOV R116, R23 ;  /* 0x0000001700747202 */ /* 0x002fe20000000f00 */
[----:B------:R-:W-:Y:S02]  /*2ec50*/  IMAD.MOV.U32 R117, RZ, RZ, R109 ;  /* 0x000000ffff757224 */ /* 0x000fe400078e006d */
[----:B------:R-:W-:Y:S01]  /*2ec60*/  IMAD.X R115, R115, 0x1, R0, P2 ;  /* 0x0000000173737824 */ /* 0x000fe200010e0600 */
[----:B------:R1:W-:Y:S04]  /*2ec70*/  STL [R1+0x1464], R109 ;  /* 0x0014646d01007387 */ /* 0x0003e80000100800 */
[----:B------:R-:W-:Y:S04]  /*2ec80*/  STL [R1+0x1470], R114 ;  /* 0x0014707201007387 */ /* 0x000fe80000100800 */
[----:B------:R-:W-:Y:S04]  /*2ec90*/  LDGSTS.E [R5+0x10004], desc[UR8][R116.64], P0 ;  /* 0x1000400074057fae */ /* 0x000fe80008121848 */
[----:B-1----:R-:W3:Y:S04]  /*2eca0*/  LDL.LU R109, [R1+0x148c] ;  /* 0x00148c00016d7983 */ /* 0x002ee80000300800 */
[----:B------:R1:W-:Y:S04]  /*2ecb0*/  STL [R1+0x146c], R115 ;  /* 0x00146c7301007387 */ /* 0x0003e80000100800 */
[----:B------:R-:W3:Y:S04]  /*2ecc0*/  LDL.LU R23, [R1+0x1490] ;  /* 0x0014900001177983 */ /* 0x000ee80000300800 */
[----:B------:R-:W3:Y:S04]  /*2ecd0*/  LDL.LU R117, [R1+0x1494] ;  /* 0x0014940001757983 */ /* 0x000ee80000300800 */
[----:B------:R-:W3:Y:S04]  /*2ece0*/  LDL.LU R116, [R1+0x1498] ;  /* 0x0014980001747983 */ /* 0x000ee80000300800 */
[----:B------:R-:W-:Y:S01]  /*2ecf0*/  LDGSTS.E [R5+0x14004], desc[UR8][R114.64], P0 ;  /* 0x1400400072057fae */ /* 0x000fe20008121848 */
[----:B--2---:R-:W-:-:S05]  /*2ed00*/  IADD3 R108, P1, R108, R2, RZ ;  /* 0x000000026c6c7210 */ /* 0x004fca0007f3e0ff */
[----:B------:R-:W-:Y:S01]  /*2ed10*/  IMAD.X R113, R113, 0x1, R0, P1 ;  /* 0x0000000171717824 */ /* 0x000fe200008e0600 */
[----:B------:R2:W-:Y:S01]  /*2ed20*/  STL [R1+0x1478], R108 ;  /* 0x0014786c01007387 */ /* 0x0005e20000100800 */
[----:B------:R-:W-:-:S03]  /*2ed30*/  IMAD.MOV.U32 R118, RZ, RZ, R108 ;  /* 0x000000ffff767224 */ /* 0x000fc600078e006c */
[----:B------:R4:W-:Y:S04]  /*2ed40*/  STL [R1+0x1474], R113 ;  /* 0x0014747101007387 */ /* 0x0009e80000100800 */
[----:B-1----:R-:W3:Y:S04]  /*2ed50*/  LDL.LU R115, [R1+0x149c] ;  /* 0x00149c0001737983 */ /* 0x002ee80000300800 */
[----:B--2---:R-:W2:Y:S01]  /*2ed60*/  LDL.LU R108, [R1+0x14a0] ;  /* 0x0014a000016c7983 */ /* 0x004ea20000300800 */
[----:B----4-:R-:W-:-:S05]  /*2ed70*/  IADD3 R111, P2, R111, R2, RZ ;  /* 0x000000026f6f7210 */ /* 0x010fca0007f5e0ff */
[----:B------:R-:W-:Y:S01]  /*2ed80*/  IMAD.X R112, R112, 0x1, R0, P2 ;  /* 0x0000000170707824 */ /* 0x000fe200010e0600 */
[----:B------:R1:W-:Y:S01]  /*2ed90*/  STL [R1+0x1480], R111 ;  /* 0x0014806f01007387 */ /* 0x0003e20000100800 */
[----:B------:R-:W-:-:S03]  /*2eda0*/  IMAD.MOV.U32 R119, RZ, RZ, R113 ;  /* 0x000000ffff777224 */ /* 0x000fc600078e0071 */
[----:B------:R4:W-:Y:S04]  /*2edb0*/  STL [R1+0x147c], R112 ;  /* 0x00147c7001007387 */ /* 0x0009e80000100800 */
[----:B------:R1:W-:Y:S01]  /*2edc0*/  LDGSTS.E [R5+0x18004], desc[UR8][R118.64], P0 ;  /* 0x1800400076057fae */ /* 0x0003e20008121848 */
[----:B------:R-:W-:-:S05]  /*2edd0*/  IADD3 R22, P3, R22, R2, RZ ;  /* 0x0000000216167210 */ /* 0x000fca0007f7e0ff */
[----:B------:R-:W-:Y:S01]  /*2ede0*/  IMAD.X R110, R110, 0x1, R0, P3 ;  /* 0x000000016e6e7824 */ /* 0x000fe200018e0600 */
[----:B------:R-:W-:Y:S04]  /*2edf0*/  STL [R1+0x1488], R22 ;  /* 0x0014881601007387 */ /* 0x000fe80000100800 */
[----:B------:R-:W2:Y:S04]  /*2ee00*/  LDL.LU R114, [R1+0x14a4] ;  /* 0x0014a40001727983 */ /* 0x000ea80000300800 */
[----:B------:R4:W-:Y:S01]  /*2ee10*/  STL [R1+0x1484], R110 ;  /* 0x0014846e01007387 */ /* 0x0009e20000100800 */
[----:B-1----:R-:W-:-:S03]  /*2ee20*/  IMAD.MOV.U32 R118, RZ, RZ, R111 ;  /* 0x000000ffff767224 */ /* 0x002fc600078e006f */
[----:B------:R-:W2:Y:S01]  /*2ee30*/  LDL.LU R113, [R1+0x14a8] ;  /* 0x0014a80001717983 */ /* 0x000ea20000300800 */
[----:B------:R-:W-:Y:S02]  /*2ee40*/  IMAD.MOV.U32 R119, RZ, RZ, R112 ;  /* 0x000000ffff777224 */ /* 0x000fe400078e0070 */
[----:B------:R-:W-:Y:S01]  /*2ee50*/  IMAD.MOV.U32 R111, RZ, RZ, R110 ;  /* 0x000000ffff6f7224 */ /* 0x000fe200078e006e */
[----:B----4-:R-:W4:Y:S01]  /*2ee60*/  LDL.LU R112, [R1+0x14ac] ;  /* 0x0014ac0001707983 */ /* 0x010f220000300800 */
[----:B------:R-:W-:-:S03]  /*2ee70*/  IMAD.MOV.U32 R110, RZ, RZ, R22 ;  /* 0x000000ffff6e7224 */ /* 0x000fc600078e0016 */
[----:B------:R-:W4:Y:S01]  /*2ee80*/  LDL.LU R22, [R1+0x14b0] ;  /* 0x0014b00001167983 */ /* 0x000f220000300800 */
[----:B------:R-:W-:-:S03]  /*2ee90*/  UISETP.GT.AND UP1, UPT, UR16, 0x22, UPT ;  /* 0x000000221000788c */ /* 0x000fc6000bf24270 */
[----:B------:R1:W-:Y:S01]  /*2eea0*/  LDGSTS.E [R5+0x1c004], desc[UR8][R118.64], P0 ;  /* 0x1c00400076057fae */ /* 0x0003e20008121848 */
[----:B------:R-:W-:-:S04]  /*2eeb0*/  USEL UR12, URZ, 0x4, !UP1 ;  /* 0x000000043f0c7887 */ /* 0x000fc8000c800000 */
[----:B------:R-:W-:-:S06]  /*2eec0*/  USEL UR12, UR12, URZ, !UP0 ;  /* 0x0000003f0c0c7287 */ /* 0x000fcc000c000000 */
[----:B------:R-:W-:-:S13]  /*2eed0*/  ISETP.NE.U32.AND P1, PT, RZ, UR12, PT ;  /* 0x0000000cff007c0c */ /* 0x000fda000bf25070 */
[----:B------:R-:W-:Y:S01]  /*2eee0*/  LDGSTS.E [R5+0x10008], desc[UR8][R110.64], P1 ;  /* 0x100080006e057fae */ /* 0x000fe20008921848 */
[----:B------:R-:W-:-:S04]  /*2eef0*/  UISETP.GT.AND UP1, UPT, UR16, 0x23, UPT ;  /* 0x000000231000788c */ /* 0x000fc8000bf24270 */
[----:B------:R-:W-:-:S04]  /*2ef00*/  USEL UR12, URZ, 0x4, !UP1 ;  /* 0x000000043f0c7887 */ /* 0x000fc8000c800000 */
[----:B------:R-:W-:Y:S01]  /*2ef10*/  USEL UR12, UR12, URZ, !UP0 ;  /* 0x0000003f0c0c7287 */ /* 0x000fe2000c000000 */
[----:B---3--:R-:W-:-:S05]  /*2ef20*/  IADD3 R23, P0, R23, R2, RZ ;  /* 0x0000000217177210 */ /* 0x008fca0007f1e0ff */
[--C-:B------:R-:W-:Y:S01]  /*2ef30*/  IMAD.X R109, R109, 0x1, R0.reuse, P0 ;  /* 0x000000016d6d7824 */ /* 0x100fe200000e0600 */
[----:B------:R-:W-:Y:S01]  /*2ef40*/  IADD3 R116, P2, R116, R2, RZ ;  /* 0x0000000274747210 */ /* 0x000fe20007f5e0ff */
[----:B------:R-:W-:Y:S04]  /*2ef50*/  STL [R1+0x1490], R23 ;  /* 0x0014901701007387 */ /* 0x000fe80000100800 */
[----:B------:R-:W-:Y:S01]  /*2ef60*/  IMAD.X R117, R117, 0x1, R0, P2 ;  /* 0x0000000175757824 */ /* 0x000fe200010e0600 */
[----:B------:R3:W-:Y:S01]  /*2ef70*/  STL [R1+0x148c], R109 ;  /* 0x00148c6d01007387 */ /* 0x0007e20000100800 */
[----:B-1----:R-:W-:-:S03]  /*2ef80*/  IMAD.MOV.U32 R119, RZ, RZ, R109 ;  /* 0x000000ffff777224 */ /* 0x002fc600078e006d */
[----:B------:R-:W-:Y:S01]  /*2ef90*/  STL [R1+0x1498], R116 ;  /* 0x0014987401007387 */ /* 0x000fe20000100800 */
[----:B------:R-:W-:-:S03]  /*2efa0*/  IMAD.MOV.U32 R118, RZ, RZ, R23 ;  /* 0x000000ffff767224 */ /* 0x000fc600078e0017 */
[----:B------:R-:W4:Y:S04]  /*2efb0*/  LDL.LU R111, [R1+0x14b4] ;  /* 0x0014b400016f7983 */ /* 0x000f280000300800 */
[----:B------:R1:W-:Y:S04]  /*2efc0*/  STL [R1+0x1494], R117 ;  /* 0x0014947501007387 */ /* 0x0003e80000100800 */
[----:B------:R-:W4:Y:S04]  /*2efd0*/  LDL.LU R110, [R1+0x14b8] ;  /* 0x0014b800016e7983 */ /* 0x000f280000300800 */
[----:B---3--:R-:W3:Y:S04]  /*2efe0*/  LDL.LU R109, [R1+0x14bc] ;  /* 0x0014bc00016d7983 */ /* 0x008ee80000300800 */
[----:B------:R-:W3:Y:S04]  /*2eff0*/  LDL.LU R23, [R1+0x14c0] ;  /* 0x0014c00001177983 */ /* 0x000ee80000300800 */
[----:B------:R-:W-:Y:S04]  /*2f000*/  LDGSTS.E [R5+0x14008], desc[UR8][R118.64], P1 ;  /* 0x1400800076057fae */ /* 0x000fe80008921848 */
[----:B------:R1:W-:Y:S01]  /*2f010*/  LDGSTS.E [R5+0x18008], desc[UR8][R116.64], P1 ;  /* 0x1800800074057fae */ /* 0x0003e20008921848 */
[----:B--2---:R-:W-:-:S05]  /*2f020*/  IADD3 R108, P0, R108, R2, RZ ;  /* 0x000000026c6c7210 */ /* 0x004fca0007f1e0ff */
[----:B------:R-:W-:Y:S01]  /*2f030*/  IMAD.X R115, R115, 0x1, R0, P0 ;  /* 0x0000000173737824 */ /* 0x000fe200000e0600 */
[----:B------:R-:W-:Y:S04]  /*2f040*/  STL [R1+0x14a0], R108 ;  /* 0x0014a06c01007387 */ /* 0x000fe80000100800 */
[----:B------:R2:W-:Y:S01]  /*2f050*/  STL [R1+0x149c], R115 ;  /* 0x00149c7301007387 */ /* 0x0005e20000100800 */
[----:B-1----:R-:W-:Y:S02]  /*2f060*/  IMAD.MOV.U32 R117, RZ, RZ, R115 ;  /* 0x000000ffff757224 */ /* 0x002fe400078e0073 */
[----:B------:R-:W-:Y:S01]  /*2f070*/  IMAD.MOV.U32 R116, RZ, RZ, R108 ;  /* 0x000000ffff747224 */ /* 0x000fe200078e006c */
[----:B------:R-:W-:-:S04]  /*2f080*/  ISETP.NE.U32.AND P0, PT, RZ, UR12, PT ;  /* 0x0000000cff007c0c */ /* 0x000fc8000bf05070 */
[----:B------:R1:W-:Y:S04]  /*2f090*/  LDGSTS.E [R5+0x1c008], desc[UR8][R116.64], P1 ;  /* 0x1c00800074057fae */ /* 0x0003e80008921848 */
[----:B--2---:R-:W2:Y:S04]  /*2f0a0*/  LDL.LU R115, [R1+0x10c4] ;  /* 0x0010c40001737983 */ /* 0x004ea80000300800 */
[----:B------:R-:W2:Y:S01]  /*2f0b0*/  LDL.LU R108, [R1+0x10c8] ;  /* 0x0010c800016c7983 */ /* 0x000ea20000300800 */
[----:B------:R-:W-:-:S05]  /*2f0c0*/  IADD3 R113, P1, R113, R2, RZ ;  /* 0x0000000271717210 */ /* 0x000fca0007f3e0ff */
[----:B------:R-:W-:Y:S01]  /*2f0d0*/  IMAD.X R114, R114, 0x1, R0, P1 ;  /* 0x0000000172727824 */ /* 0x000fe200008e0600 */
[----:B----4-:R-:W-:Y:S01]  /*2f0e0*/  IADD3 R22, P2, R22, R2, RZ ;  /* 0x0000000216167210 */ /* 0x010fe20007f5e0ff */
[----:B------:R4:W-:Y:S01]  /*2f0f0*/  STL [R1+0x14a8], R113 ;  /* 0x0014a87101007387 */ /* 0x0009e20000100800 */
[----:B-1----:R-:W-:Y:S02]  /*2f100*/  IMAD.MOV.U32 R116, RZ, RZ, R113 ;  /* 0x000000ffff747224 */ /* 0x002fe400078e0071 */
[----:B------:R-:W-:Y:S01]  /*2f110*/  IADD3.X R112, R112, R0, RZ, P2, !PT ;  /* 0x0000000070707210 */ /* 0x000fe200017fe4ff */
[----:B------:R1:W-:Y:S01]  /*2f120*/  STL [R1+0x14a4], R114 ;  /* 0x0014a47201007387 */ /* 0x0003e20000100800 */
[----:B------:R-:W-:-:S03]  /*2f130*/  IMAD.MOV.U32 R117, RZ, RZ, R114 ;  /* 0x000000ffff757224 */ /* 0x000fc600078e0072 */
[----:B------:R-:W-:Y:S04]  /*2f140*/  STL [R1+0x14b0], R22 ;  /* 0x0014b01601007387 */ /* 0x000fe80000100800 */
[----:B----4-:R-:W4:Y:S04]  /*2f150*/  LDL.LU R113, [R1+0x10d0] ;  /* 0x0010d00001717983 */ /* 0x010f280000300800 */
[----:B------:R1:W-:Y:S04]  /*2f160*/  STL [R1+0x14ac], R112 ;  /* 0x0014ac7001007387 */ /* 0x0003e80000100800 */
[----:B------:R1:W-:Y:S04]  /*2f170*/  LDGSTS.E [R5+0x1000c], desc[UR8][R116.64], P0 ;  /* 0x1000c00074057fae */ /* 0x0003e80008121848 */
[----:B-1----:R-:W4:Y:S01]  /*2f180*/  LDL.LU R114, [R1+0x10cc] ;  /* 0x0010cc0001727983 */ /* 0x002f220000300800 */
[----:B------:R-:W-:-:S02]  /*2f190*/  IMAD.MOV.U32 R117, RZ, RZ, R112 ;  /* 0x000000ffff757224 */ /* 0x000fc400078e0070 */
[----:B------:R-:W-:Y:S01]  /*2f1a0*/  IMAD.MOV.U32 R116, RZ, RZ, R22 ;  /* 0x000000ffff747224 */ /* 0x000fe200078e0016 */
[----:B------:R-:W4:Y:S04]  /*2f1b0*/  LDL.LU R112, [R1+0x10d4] ;  /* 0x0010d40001707983 */ /* 0x000f280000300800 */
[----:B------:R-:W4:Y:S01]  /*2f1c0*/  LDL.LU R22, [R1+0x10d8] ;  /* 0x0010d80001167983 */ /* 0x000f220000300800 */
[----:B------:R-:W1:Y:S03]  /*2f1d0*/  S2R R153, SR_TID.X ;  /* 0x0000000000997919 */ /* 0x000e660000002100 */
[----:B------:R3:W-:Y:S01]  /*2f1e0*/  LDGSTS.E [R5+0x1400c], desc[UR8][R116.64], P0 ;  /* 0x1400c00074057fae */ /* 0x0007e20008121848 */
[----:B------:R-:W-:-:S04]  /*2f1f0*/  UISETP.GT.AND UP1, UPT, UR16, 0x4, UPT ;  /* 0x000000041000788c */ /* 0x000fc8000bf24270 */
[----:B------:R-:W-:Y:S01]  /*2f200*/  USEL UR12, URZ, 0x4, !UP1 ;  /* 0x000000043f0c7887 */ /* 0x000fe2000c800000 */
[C---:B-1----:R-:W-:Y:S01]  /*2f210*/  IMAD.SHL.U32 R152, R153.reuse, 0x10, RZ ;  /* 0x0000001099987824 */ /* 0x042fe200078e00ff */
[----:B------:R-:W-:Y:S02]  /*2f220*/  LOP3.LUT R153, R153, 0x7f, RZ, 0xc0, !PT ;  /* 0x0000007f99997812 */ /* 0x000fe400078ec0ff */
[----:B------:R-:W-:Y:S01]  /*2f230*/  USEL UR12, UR12, URZ, !UP0 ;  /* 0x0000003f0c0c7287 */ /* 0x000fe2000c000000 */
[-C--:B------:R-:W-:Y:S02]  /*2f240*/  IADD3 R110, P1, R110, R2.reuse, RZ ;  /* 0x000000026e6e7210 */ /* 0x080fe40007f3e0ff */
[----:B---3--:R-:W-:-:S03]  /*2f250*/  IADD3 R23, P2, R23, R2, RZ ;  /* 0x0000000217177210 */ /* 0x008fc60007f5e0ff */
[--C-:B------:R-:W-:Y:S02]  /*2f260*/  IMAD.X R111, R111, 0x1, R0.reuse, P1 ;  /* 0x000000016f6f7824 */ /* 0x100fe400008e0600 */
[----:B------:R-:W-:Y:S01]  /*2f270*/  IMAD.X R109, R109, 0x1, R0, P2 ;  /* 0x000000016d6d7824 */ /* 0x000fe200010e0600 */
[----:B------:R1:W-:Y:S01]  /*2f280*/  STL [R1+0x14b8], R110 ;  /* 0x0014b86e01007387 */ /* 0x0003e20000100800 */
[----:B------:R-:W-:Y:S02]  /*2f290*/  IMAD.MOV.U32 R116, RZ, RZ, R23 ;  /* 0x000000ffff747224 */ /* 0x000fe400078e0017 */
[----:B------:R-:W-:Y:S01]  /*2f2a0*/  IMAD.MOV.U32 R117, RZ, RZ, R109 ;  /* 0x000000ffff757224 */ /* 0x000fe200078e006d */
[----:B------:R3:W-:Y:S04]  /*2f2b0*/  STL [R1+0x14b4], R111 ;  /* 0x0014b46f01007387 */ /* 0x0007e80000100800 */
[----:B------:R-:W-:Y:S04]  /*2f2c0*/  STL [R1+0x14c0], R23 ;  /* 0x0014c01701007387 */ /* 0x000fe80000100800 */
[----:B------:R-:W-:Y:S04]  /*2f2d0*/  LDGSTS.E [R5+0x1800c], desc[UR8][R110.64], P0 ;  /* 0x1800c0006e057fae */ /* 0x000fe80008121848 */
[----:B------:R2:W-:Y:S04]  /*2f2e0*/  STL [R1+0x14bc], R109 ;  /* 0x0014bc6d01007387 */ /* 0x0005e80000100800 */
[----:B------:R2:W-:Y:S04]  /*2f2f0*/  LDGSTS.E [R5+0x1c00c], desc[UR8][R116.64], P0 ;  /* 0x1c00c00074057fae */ /* 0x0005e80008121848 */
[----:B-1----:R-:W4:Y:S04]  /*2f300*/  LDL.LU R110, [R1+0x10e0] ;  /* 0x0010e000016e7983 */ /* 0x002f280000300800 */
[----:B---3--:R-:W3:Y:S01]  /*2f310*/  LDL.LU R111, [R1+0x10dc] ;  /* 0x0010dc00016f7983 */ /* 0x008ee20000300800 */
[----:B--2---:R-:W-:-:S03]  /*2f320*/  LOP3.LUT R116, R152, 0x70, RZ, 0xc0, !PT ;  /* 0x0000007098747812 */ /* 0x004fc600078ec0ff */
[----:B------:R-:W2:Y:S01]  /*2f330*/  LDL.LU R109, [R1+0x10e4] ;  /* 0x0010e400016d7983 */ /* 0x000ea20000300800 */
[----:B------:R-:W-:Y:S01]  /*2f340*/  IADD3 R108, P1, R108, R2, RZ ;  /* 0x000000026c6c7210 */ /* 0x000fe20007f3e0ff */
[----:B------:R-:W-:Y:S02]  /*2f350*/  IMAD R116, R153, 0x80, R116 ;  /* 0x0000008099747824 */ /* 0x000fe400078e0274 */
[----:B------:R-:W2:Y:S02]  /*2f360*/  LDL.LU R23, [R1+0x10e8] ;  /* 0x0010e80001177983 */ /* 0x000ea40000300800 */
[----:B------:R-:W-:Y:S01]  /*2f370*/  IMAD.X R115, R115, 0x1, R0, P1 ;  /* 0x0000000173737824 */ /* 0x000fe200008e0600 */
[----:B------:R-:W-:Y:S01]  /*2f380*/  LOP3.LUT R116, R116, 0x10, RZ, 0x3c, !PT ;  /* 0x0000001074747812 */ /* 0x000fe200078e3cff */
[----:B------:R1:W-:Y:S01]  /*2f390*/  STL [R1+0x10c8], R108 ;  /* 0x0010c86c01007387 */ /* 0x0003e20000100800 */
[----:B------:R-:W-:-:S03]  /*2f3a0*/  IMAD.MOV.U32 R118, RZ, RZ, R108 ;  /* 0x000000ffff767224 */ /* 0x000fc600078e006c */
[----:B------:R-:W-:Y:S01]  /*2f3b0*/  VIADD R5, R116, UR17 ;  /* 0x0000001174057c36 */ /* 0x000fe20008000000 */
[----:B------:R4:W-:Y:S04]  /*2f3c0*/  STL [R1+0x10c4], R115 ;  /* 0x0010c47301007387 */ /* 0x0009e80000100800 */
[----:B------:R-:W2:Y:S04]  /*2f3d0*/  LDL.LU R116, [R1+0x10ec] ;  /* 0x0010ec0001747983 */ /* 0x000ea80000300800 */
[----:B-1----:R-:W2:Y:S01]  /*2f3e0*/  LDL.LU R108, [R1+0x10f0] ;  /* 0x0010f000016c7983 */ /* 0x002ea20000300800 */
[----:B------:R-:W-:Y:S01]  /*2f3f0*/  ISETP.NE.U32.AND P0, PT, RZ, UR12, PT ;  /* 0x0000000cff007c0c */ /* 0x000fe2000bf05070 */
[----:B------:R-:W-:-:S12]  /*2f400*/  IMAD.MOV.U32 R119, RZ, RZ, R115 ;  /* 0x000000ffff777224 */ /* 0x000fd800078e0073 */
[----:B------:R1:W-:Y:S01]  /*2f410*/  LDGSTS.E [R5], desc[UR8][R118.64], P0 ;  /* 0x0000000076057fae */ /* 0x0003e20008121848 */
[----:B----4-:R-:W-:-:S05]  /*2f420*/  IADD3 R113, P1, R113, R2, RZ ;  /* 0x0000000271717210 */ /* 0x010fca0007f3e0ff */
[----:B------:R-:W-:Y:S01]  /*2f430*/  STL [R1+0x10d0], R113 ;  /* 0x0010d07101007387 */ /* 0x000fe20000100800 */
[----:B------:R-:W-:-:S04]  /*2f440*/  IMAD.X R114, R114, 0x1, R0, P1 ;  /* 0x0000000172727824 */ /* 0x000fc800008e0600 */
[----:B------:R-:W-:Y:S01]  /*2f450*/  IMAD.MOV.U32 R115, RZ, RZ, R114 ;  /* 0x000000ffff737224 */ /* 0x000fe200078e0072 */
[----:B------:R4:W-:Y:S01]  /*2f460*/  STL [R1+0x10cc], R114 ;  /* 0x0010cc7201007387 */ /* 0x0009e20000100800 */
[----:B------:R-:W-:Y:S01]  /*2f470*/  IADD3 R22, P2, R22, R2, RZ ;  /* 0x0000000216167210 */ /* 0x000fe20007f5e0ff */
[----:B----4-:R-:W-:-:S04]  /*2f480*/  IMAD.MOV.U32 R114, RZ, RZ, R113 ;  /* 0x000000ffff727224 */ /* 0x010fc800078e0071 */
[----:B------:R-:W-:Y:S01]  /*2f490*/  IMAD.X R112, R112, 0x1, R0, P2 ;  /* 0x0000000170707824 */ /* 0x000fe200010e0600 */
[----:B------:R-:W-:Y:S04]  /*2f4a0*/  STL [R1+0x10d8], R22 ;  /* 0x0010d81601007387 */ /* 0x000fe80000100800 */
[----:B------:R-:W4:Y:S04]  /*2f4b0*/  LDL.LU R113, [R1+0x10f8] ;  /* 0x0010f80001717983 */ /* 0x000f280000300800 */
[----:B------:R1:W-:Y:S04]  /*2f4c0*/  STL [R1+0x10d4], R112 ;  /* 0x0010d47001007387 */ /* 0x0003e80000100800 */
[----:B------:R-:W-:Y:S04]  /*2f4d0*/  LDGSTS.E [R5+0x4000], desc[UR8][R114.64], P0 ;  /* 0x0400000072057fae */ /* 0x000fe80008121848 */
[----:B------:R-:W4:Y:S01]  /*2f4e0*/  LDL.LU R114, [R1+0x10f4] ;  /* 0x0010f40001727983 */ /* 0x000f220000300800 */
[----:B-1----:R-:W-:Y:S01]  /*2f4f0*/  MOV R118, R22 ;  /* 0x0000001600767202 */ /* 0x002fe20000000f00 */
[----:B------:R-:W-:-:S02]  /*2f500*/  IMAD.MOV.U32 R119, RZ, RZ, R112 ;  /* 0x000000ffff777224 */ /* 0x000fc400078e0070 */
[----:B------:R-:W4:Y:S04]  /*2f510*/  LDL.LU R112, [R1+0x10fc] ;  /* 0x0010fc0001707983 */ /* 0x000f280000300800 */
[----:B------:R-:W4:Y:S04]  /*2f520*/  LDL.LU R22, [R1+0x1100] ;  /* 0x0011000001167983 */ /* 0x000f280000300800 */
[----:B------:R-:W4:Y:S04]  /*2f530*/  LDL.LU R115, [R1+0x1104] ;  /* 0x0011040001737983 */ /* 0x000f280000300800 */
[----:B------:R1:W-:Y:S01]  /*2f540*/  LDGSTS.E [R5+0x8000], desc[UR8][R118.64], P0 ;  /* 0x0800000076057fae */ /* 0x0003e20008121848 */
[----:B------:R-:W-:-:S04]  /*2f550*/  UISETP.GT.AND UP1, UPT, UR16, 0x5, UPT ;  /* 0x000000051000788c */ /* 0x000fc8000bf24270 */
[----:B------:R-:W-:-:S04]  /*2f560*/  USEL UR12, URZ, 0x4, !UP1 ;  /* 0x000000043f0c7887 */ /* 0x000fc8000c800000 */
[----:B------:R-:W-:Y:S01]  /*2f570*/  USEL UR12, UR12, URZ, !UP0 ;  /* 0x0000003f0c0c7287 */ /* 0x000fe2000c000000 */
[----:B------:R-:W-:-:S05]  /*2f580*/  IADD3 R110, P1, R110, R2, RZ ;  /* 0x000000026e6e7210 */ /* 0x000fca0007f3e0ff */
[----:B---3--:R-:W-:Y:S01]  /*2f590*/  IMAD.X R111, R111, 0x1, R0, P1 ;  /* 0x000000016f6f7824 */ /* 0x008fe200008e0600 */
[----:B------:R-:W-:Y:S03]  /*2f5a0*/  STL [R1+0x10e0], R110 ;  /* 0x0010e06e01007387 */ /* 0x000fe60000100800 */
[----:B-1----:R-:W-:Y:S01]  /*2f5b0*/  IMAD.MOV.U32 R119, RZ, RZ, R111 ;  /* 0x000000ffff777224 */ /* 0x002fe200078e006f */
[----:B------:R1:W-:Y:S01]  /*2f5c0*/  STL [R1+0x10dc], R111 ;  /* 0x0010dc6f01007387 */ /* 0x0003e20000100800 */
[----:B--2---:R-:W-:-:S03]  /*2f5d0*/  IADD3 R23, P1, R23, R2, RZ ;  /* 0x0000000217177210 */ /* 0x004fc60007f3e0ff */
[----:B-1----:R-:W2:Y:S02]  /*2f5e0*/  LDL.LU R111, [R1+0x1108] ;  /* 0x00110800016f7983 */ /* 0x002ea40000300800 */
[----:B------:R-:W-:Y:S02]  /*2f5f0*/  IMAD.X R109, R109, 0x1, R0, P1 ;  /* 0x000000016d6d7824 */ /* 0x000fe400008e0600 */
[----:B------:R-:W-:Y:S01]  /*2f600*/  IMAD.MOV.U32 R118, RZ, RZ, R110 ;  /* 0x000000ffff767224 */ /* 0x000fe200078e006e */
[----:B------:R1:W-:Y:S01]  /*2f610*/  STL [R1+0x10e8], R23 ;  /* 0x0010e81701007387 */ /* 0x0003e20000100800 */
[----:B------:R-:W-:-:S03]  /*2f620*/  IADD3 R108, P2, R108, R2, RZ ;  /* 0x000000026c6c7210 */ /* 0x000fc60007f5e0ff */
[----:B------:R3:W-:Y:S02]  /*2f630*/  STL [R1+0x10e4], R109 ;  /* 0x0010e46d01007387 */ /* 0x0007e40000100800 */
[----:B------:R-:W-:Y:S02]  /*2f640*/  IMAD.X R116, R116, 0x1, R0, P2 ;  /* 0x0000000174747824 */ /* 0x000fe400010e0600 */
[----:B------:R-:W-:Y:S04]  /*2f650*/  STL [R1+0x10f0], R108 ;  /* 0x0010f06c01007387 */ /* 0x000fe80000100800 */
[----:B------:R1:W-:Y:S04]  /*2f660*/  LDGSTS.E [R5+0xc000], desc[UR8][R118.64], P0 ;  /* 0x0c00000076057fae */ /* 0x0003e80008121848 */
[----:B------:R-:W2:Y:S04]  /*2f670*/  LDL.LU R110, [R1+0x110c] ;  /* 0x00110c00016e7983 */ /* 0x000ea80000300800 */
[----:B------:R3:W-:Y:S01]  /*2f680*/  STL [R1+0x10ec], R116 ;  /* 0x0010ec7401007387 */ /* 0x0007e20000100800 */
[----:B-1----:R-:W-:-:S03]  /*2f690*/  IMAD.MOV.U32 R118, RZ, RZ, R23 ;  /* 0x000000ffff767224 */ /* 0x002fc600078e0017 */
[----:B------:R-:W2:Y:S01]  /*2f6a0*/  LDL.LU R23, [R1+0x1110] ;  /* 0x0011100001177983 */ /* 0x000ea20000300800 */
[----:B------:R-:W-:Y:S01]  /*2f6b0*/  IMAD.MOV.U32 R119, RZ, RZ, R109 ;  /* 0x000000ffff777224 */ /* 0x000fe200078e006d */
[----:B------:R-:W-:Y:S01]  /*2f6c0*/  ISETP.NE.U32.AND P0, PT, RZ, UR12, PT ;  /* 0x0000000cff007c0c */ /* 0x000fe2000bf05070 */
[----:B------:R-:W-:Y:S01]  /*2f6d0*/  IMAD.MOV.U32 R117, RZ, RZ, R116 ;  /* 0x000000ffff757224 */ /* 0x000fe200078e0074 */
[----:B---3--:R-:W3:Y:S01]  /*2f6e0*/  LDL.LU R109, [R1+0x1114] ;  /* 0x00111400016d7983 */ /* 0x008ee20000300800 */
[----:B------:R-:W-:-:S03]  /*2f6f0*/  IMAD.MOV.U32 R116, RZ, RZ, R108 ;  /* 0x000000ffff747224 */ /* 0x000fc600078e006c */
[----:B------:R-:W3:Y:S07]  /*2f700*/  LDL.LU R108, [R1+0x1118] ;  /* 0x00111800016c7983 */ /* 0x000eee0000300800 */
[----:B------:R-:W-:Y:S04]  /*2f710*/  LDGSTS.E [R5+0x4], desc[UR8][R118.64], P0 ;  /* 0x0000400076057fae */ /* 0x000fe80008121848 */
[----:B------:R1:W-:Y:S01]  /*2f720*/  LDGSTS.E [R5+0x4004], desc[UR8][R116.64], P0 ;  /* 0x0400400074057fae */ /* 0x0003e20008121848 */
[----:B----4-:R-:W-:-:S05]  /*2f730*/  IADD3 R113, P1, R113, R2, RZ ;  /* 0x0000000271717210 */ /* 0x010fca0007f3e0ff */
[----:B------:R-:W-:Y:S01]  /*2f740*/  STL [R1+0x10f8], R113 ;  /* 0x0010f87101007387 */ /* 0x000fe20000100800 */
[----:B-1----:R-:W-:Y:S02]  /*2f750*/  IMAD.MOV.U32 R116, RZ, RZ, R113 ;  /* 0x000000ffff747224 */ /* 0x002fe400078e0071 */
[----:B------:R-:W-:-:S04]  /*2f760*/  IMAD.X R114, R114, 0x1, R0, P1 ;  /* 0x0000000172727824 */ /* 0x000fc800008e0600 */
[----:B------:R-:W-:Y:S01]  /*2f770*/  IMAD.MOV.U32 R117, RZ, RZ, R114 ;  /* 0x000000ffff757224 */ /* 0x000fe200078e0072 */
[----:B------:R1:W-:Y:S01]  /*2f780*/  STL [R1+0x10f4], R114 ;  /* 0x0010f47201007387 */ /* 0x0003e20000100800 */
[----:B------:R-:W-:Y:S01]  /*2f790*/  IADD3 R22, P2, R22, R2, RZ ;  /* 0x0000000216167210 */ /* 0x000fe20007f5e0ff */
[----:B------:R-:W-:Y:S02]  /*2f7a0*/  UISETP.GT.AND UP1, UPT, UR16, 0x6, UPT ;  /* 0x000000061000788c */ /* 0x000fe4000bf24270 */
[----:B------:R4:W-:Y:S04]  /*2f7b0*/  LDGSTS.E [R5+0x8004], desc[UR8][R116.64], P0 ;  /* 0x0800400074057fae */ /* 0x0009e80008121848 */
[----:B-1----:R-:W3:Y:S04]  /*2f7c0*/  LDL.LU R114, [R1+0x111c] ;  /* 0x00111c0001727983 */ /* 0x002ee80000300800 */
[----:B------:R-:W3:Y:S01]  /*2f7d0*/  LDL.LU R113, [R1+0x1120] ;  /* 0x0011200001717983 */ /* 0x000ee20000300800 */
[----:B------:R-:W-:Y:S01]  /*2f7e0*/  IMAD.X R112, R112, 0x1, R0, P2 ;  /* 0x0000000170707824 */ /* 0x000fe200010e0600 */
[----:B------:R-:W-:Y:S01]  /*2f7f0*/  USEL UR12, URZ, 0x4, !UP1 ;  /* 0x000000043f0c7887 */ /* 0x000fe2000c800000 */
[----:B----4-:R-:W-:Y:S01]  /*2f800*/  IMAD.MOV.U32 R116, RZ, RZ, R22 ;  /* 0x000000ffff747224 */ /* 0x010fe200078e0016 */
[----:B------:R-:W-:Y:S01]  /*2f810*/  STL [R1+0x1100], R22 ;  /* 0x0011001601007387 */ /* 0x000fe20000100800 */
[----:B------:R-:W-:Y:S01]  /*2f820*/  IMAD.MOV.U32 R117, RZ, RZ, R112 ;  /* 0x000000ffff757224 */ /* 0x000fe200078e0070 */
[----:B------:R-:W-:-:S02]  /*2f830*/  USEL UR12, UR12, URZ, !UP0 ;  /* 0x0000003f0c0c7287 */ /* 0x000fc4000c000000 */
[----:B------:R1:W-:Y:S04]  /*2f840*/  STL [R1+0x10fc], R112 ;  /* 0x0010fc7001007387 */ /* 0x0003e80000100800 */
[----:B------:R4:W-:Y:S01]  /*2f850*/  LDGSTS.E [R5+0xc004], desc[UR8][R116.64], P0 ;  /* 0x0c00400074057fae */ /* 0x0009e20008121848 */
[----:B------:R-:W-:Y:S02]  /*2f860*/  ISETP.NE.U32.AND P1, PT, RZ, UR12, PT ;  /* 0x0000000cff007c0c */ /* 0x000fe4000bf25070 */
[----:B--2---:R-:W-:-:S05]  /*2f870*/  IADD3 R111, P3, R111, R2, RZ ;  /* 0x000000026f6f7210 */ /* 0x004fca0007f7e0ff */
[----:B------:R-:W-:Y:S01]  /*2f880*/  IMAD.X R115, R115, 0x1, R0, P3 ;  /* 0x0000000173737824 */ /* 0x000fe200018e0600 */
[----:B------:R-:W-:Y:S04]  /*2f890*/  STL [R1+0x1108], R111 ;  /* 0x0011086f01007387 */ /* 0x000fe80000100800 */
[----:B-1----:R-:W2:Y:S01]  /*2f8a0*/  LDL.LU R112, [R1+0x1124] ;  /* 0x0011240001707983 */ /* 0x002ea20000300800 */
[----:B----4-:R-:W-:-:S03]  /*2f8b0*/  MOV R117, R115 ;  /* 0x0000007300757202 */ /* 0x010fc60000000f00 */
[----:B------:R1:W-:Y:S01]  /*2f8c0*/  STL [R1+0x1104], R115 ;  /* 0x0011047301007387 */ /* 0x0003e20000100800 */
[----:B------:R-:W-:-:S03]  /*2f8d0*/  IMAD.MOV.U32 R116, RZ, RZ, R111 ;  /* 0x000000ffff747224 */ /* 0x000fc600078e006f */
[----:B------:R-:W4:Y:S04]  /*2f8e0*/  LDL.LU R22, [R1+0x1128] ;  /* 0x0011280001167983 */ /* 0x000f280000300800 */
[----:B------:R3:W-:Y:S04]  /*2f8f0*/  LDGSTS.E [R5+0x8], desc[UR8][R116.64], P1 ;  /* 0x0000800074057fae */ /* 0x0007e80008921848 */
[----:B-1----:R-:W2:Y:S04]  /*2f900*/  LDL.LU R115, [R1+0x112c] ;  /* 0x00112c0001737983 */ /* 0x002ea80000300800 */
[----:B------:R-:W2:Y:S01]  /*2f910*/  LDL.LU R111, [R1+0x1130] ;  /* 0x00113000016f7983 */ /* 0x000ea20000300800 */
[----:B------:R-:W-:-:S05]  /*2f920*/  IADD3 R23, P0, R23, R2, RZ ;  /* 0x0000000217177210 */ /* 0x000fca0007f1e0ff */
[----:B------:R-:W-:Y:S01]  /*2f930*/  IMAD.X R110, R110, 0x1, R0, P0 ;  /* 0x000000016e6e7824 */ /* 0x000fe200000e0600 */
[----:B---3--:R-:W-:Y:S01]  /*2f940*/  IADD3 R108, P2, R108, R2, RZ ;  /* 0x000000026c6c7210 */ /* 0x008fe20007f5e0ff */
[----:B------:R1:W-:Y:S01]  /*2f950*/  STL [R1+0x1110], R23 ;  /* 0x0011101701007387 */ /* 0x0003e20000100800 */
[----:B------:R-:W-:-:S03]  /*2f960*/  IMAD.MOV.U32 R116, RZ, RZ, R23 ;  /* 0x000000ffff747224 */ /* 0x000fc600078e0017 */
[----:B------:R3:W-:Y:S01]  /*2f970*/  STL [R1+0x110c], R110 ;  /* 0x00110c6e01007387 */ /* 0x0007e20000100800 */
[----:B------:R-:W-:-:S03]  /*2f980*/  IMAD.X R109, R109, 0x1, R0, P2 ;  /* 0x000000016d6d7824 */ /* 0x000fc600010e0600 */
[----:B------:R-:W-:Y:S04]  /*2f990*/  STL [R1+0x1118], R108 ;  /* 0x0011186c01007387 */ /* 0x000fe80000100800 */
[----:B-1----:R-:W2:Y:S01]  /*2f9a0*/  LDL.LU R23, [R1+0x1138] ;  /* 0x0011380001177983 */ /* 0x002ea20000300800 */
[----:B------:R-:W-:-:S03]  /*2f9b0*/  IMAD.MOV.U32 R117, RZ, RZ, R110 ;  /* 0x000000ffff757224 */ /* 0x000fc600078e006e */
[----:B------:R1:W-:Y:S04]  /*2f9c0*/  STL [R1+0x1114], R109 ;  /* 0x0011146d01007387 */ /* 0x0003e80000100800 */
[----:B---3--:R-:W3:Y:S04]  /*2f9d0*/  LDL.LU R110, [R1+0x1134] ;  /* 0x00113400016e7983 */ /* 0x008ee80000300800 */
[----:B------:R-:W-:Y:S04]  /*2f9e0*/  LDGSTS.E [R5+0x4008], desc[UR8][R116.64], P1 ;  /* 0x0400800074057fae */ /* 0x000fe80008921848 */
[----:B------:R-:W-:Y:S04]  /*2f9f0*/  LDGSTS.E [R5+0x8008], desc[UR8][R108.64], P1 ;  /* 0x080080006c057fae */ /* 0x000fe80008921848 */
[----:B-1----:R-:W3:Y:S04]  /*2fa00*/  LDL.LU R109, [R1+0x113c] ;  /* 0x00113c00016d7983 */ /* 0x002ee80000300800 */
[----:B------:R-:W3:Y:S01]  /*2fa10*/  LDL.LU R108, [R1+0x1140] ;  /* 0x00114000016c7983 */ /* 0x000ee20000300800 */
[----:B------:R-:W-:-:S05]  /*2fa20*/  IADD3 R113, P0, R113, R2, RZ ;  /* 0x0000000271717210 */ /* 0x000fca0007f1e0ff */
[----:B------:R-:W-:Y:S01]  /*2fa30*/  IMAD.X R114, R114, 0x1, R0, P0 ;  /* 0x0000000172727824 */ /* 0x000fe200000e0600 */
[----:B------:R-:W-:Y:S03]  /*2fa40*/  STL [R1+0x1120], R113 ;  /* 0x0011207101007387 */ /* 0x000fe60000100800 */
[----:B------:R-:W-:Y:S01]  /*2fa50*/  IMAD.MOV.U32 R119, RZ, RZ, R114 ;  /* 0x000000ffff777224 */ /* 0x000fe200078e0072 */
[----:B------:R1:W-:Y:S04]  /*2fa60*/  STL [R1+0x111c], R114 ;  /* 0x00111c7201007387 */ /* 0x0003e80000100800 */
[----:B------:R-:W3:Y:S04]  /*2fa70*/  LDL.LU R116, [R1+0x14c4] ;  /* 0x0014c40001747983 */ /* 0x000ee80000300800 */
[----:B-1----:R-:W3:Y:S01]  /*2fa80*/  LDL.LU R114, [R1+0x14c8] ;  /* 0x0014c80001727983 */ /* 0x002ee20000300800 */
[----:B------:R-:W-:Y:S01]  /*2fa90*/  UISETP.GT.AND UP1, UPT, UR16, 0x7, UPT ;  /* 0x000000071000788c */ /* 0x000fe2000bf24270 */
[----:B------:R-:W-:-:S03]  /*2faa0*/  IMAD.MOV.U32 R118, RZ, RZ, R113 ;  /* 0x000000ffff767224 */ /* 0x000fc600078e0071 */
[----:B------:R-:W-:Y:S02]  /*2fab0*/  USEL UR12, URZ, 0x4, !UP1 ;  /* 0x000000043f0c7887 */ /* 0x000fe4000c800000 */
[----:B------:R1:W-:Y:S02]  /*2fac0*/  LDGSTS.E [R5+0xc008], desc[UR8][R118.64], P1 ;  /* 0x0c00800076057fae */ /* 0x0003e40008921848 */
[----:B------:R-:W-:-:S06]  /*2fad0*/  USEL UR12, UR12, URZ, !UP0 ;  /* 0x0000003f0c0c7287 */ /* 0x000fcc000c000000 */
[----:B------:R-:W-:Y:S02]  /*2fae0*/  ISETP.NE.U32.AND P0, PT, RZ, UR12, PT ;  /* 0x0000000cff007c0c */ /* 0x000fe4000bf05070 */
[----:B----4-:R-:W-:-:S05]  /*2faf0*/  IADD3 R22, P1, R22, R2, RZ ;  /* 0x0000000216167210 */ /* 0x010fca0007f3e0ff */
[----:B--2---:R-:W-:Y:S01]  /*2fb00*/  IMAD.X R112, R112, 0x1, R0, P1 ;  /* 0x0000000170707824 */ /* 0x004fe200008e0600 */
[----:B------:R2:W-:Y:S01]  /*2fb10*/  STL [R1+0x1128], R22 ;  /* 0x0011281601007387 */ /* 0x0005e20000100800 */
[----:B------:R-:W-:-:S03]  /*2fb20*/  IADD3 R111, P2, R111, R2, RZ ;  /* 0x000000026f6f7210 */ /* 0x000fc60007f5e0ff */
[----:B------:R4:W-:Y:S02]  /*2fb30*/  STL [R1+0x1124], R112 ;  /* 0x0011247001007387 */ /* 0x0009e40000100800 */
[----:B------:R-:W-:Y:S02]  /*2fb40*/  IMAD.X R115, R115, 0x1, R0, P2 ;  /* 0x0000000173737824 */ /* 0x000fe400010e0600 */
[----:B------:R4:W-:Y:S01]  /*2fb50*/  STL [R1+0x1130], R111 ;  /* 0x0011306f01007387 */ /* 0x0009e20000100800 */
[----:B-1----:R-:W-:Y:S02]  /*2fb60*/  IMAD.MOV.U32 R118, RZ, RZ, R22 ;  /* 0x000000ffff767224 */ /* 0x002fe400078e0016 */
[----:B------:R-:W-:Y:S01]  /*2fb70*/  IMAD.MOV.U32 R119, RZ, RZ, R112 ;  /* 0x000000ffff777224 */ /* 0x000fe200078e0070 */
        /* <DEDUP_REMOVED lines=9> */
[----:B---3--:R-:W-:Y:S01]  /*2fc10*/  IMAD.X R110, R110, 0x1, R0, P1 ;  /* 0x000000016e6e7824 */ /* 0x008fe200008e0600 */
[----:B------:R-:W-:Y:S04]  /*2fc20*/  STL [R1+0x1138], R23 ;  /* 0x0011381701007387 */ /* 0x000fe80000100800 */
[----:B------:R1:W-:Y:S04]  /*2fc30*/  LDGSTS.E [R5+0x400c], desc[UR8][R118.64], P0 ;  /* 0x0400c00076057fae */ /* 0x0003e80008121848 */
[----:B------:R3:W-:Y:S01]  /*2fc40*/  STL [R1+0x1134], R110 ;  /* 0x0011346e01007387 */ /* 0x0007e20000100800 */
[----:B-1----:R-:W-:-:S02]  /*2fc50*/  IMAD.MOV.U32 R119, RZ, RZ, R110 ;  /* 0x000000ffff777224 */ /* 0x002fc400078e006e */
[----:B------:R-:W-:Y:S01]  /*2fc60*/  IMAD.MOV.U32 R118, RZ, RZ, R23 ;  /* 0x000000ffff767224 */ /* 0x000fe200078e0017 */
[----:B---3--:R-:W3:Y:S04]  /*2fc70*/  LDL.LU R110, [R1+0x14dc] ;  /* 0x0014dc00016e7983 */ /* 0x008ee80000300800 */
[----:B------:R-:W3:Y:S01]  /*2fc80*/  LDL.LU R23, [R1+0x14e0] ;  /* 0x0014e00001177983 */ /* 0x000ee20000300800 */
[----:B------:R-:W-:-:S03]  /*2fc90*/  IADD3 R108, P2, R108, R2, RZ ;  /* 0x000000026c6c7210 */ /* 0x000fc60007f5e0ff */
[----:B------:R1:W-:Y:S02]  /*2fca0*/  LDGSTS.E [R5+0x800c], desc[UR8][R118.64], P0 ;  /* 0x0800c00076057fae */ /* 0x0003e40008121848 */
[----:B------:R-:W-:Y:S02]  /*2fcb0*/  IMAD.X R109, R109, 0x1, R0, P2 ;  /* 0x000000016d6d7824 */ /* 0x000fe400010e0600 */
[----:B------:R-:W-:Y:S04]  /*2fcc0*/  STL [R1+0x1140], R108 ;  /* 0x0011406c01007387 */ /* 0x000fe80000100800 */
[----:B------:R1:W-:Y:S02]  /*2fcd0*/  STL [R1+0x113c], R109 ;  /* 0x00113c6d01007387 */ /* 0x0003e40000100800 */
[----:B-1----:R-:W-:Y:S01]  /*2fce0*/  IMAD.MOV.U32 R119, RZ, RZ, R109 ;  /* 0x000000ffff777224 */ /* 0x002fe200078e006d */
[----:B------:R-:W-:-:S02]  /*2fcf0*/  MOV R118, R108 ;  /* 0x0000006c00767202 */ /* 0x000fc40000000f00 */
[----:B------:R-:W-:Y:S01]  /*2fd00*/  IADD3 R114, P3, R114, R2, RZ ;  /* 0x0000000272727210 */ /* 0x000fe20007f7e0ff */
[----:B------:R-:W-:Y:S02]  /*2fd10*/  UISETP.GT.AND UP1, UPT, UR16, 0x24, UPT ;  /* 0x000000241000788c */ /* 0x000fe4000bf24270 */
[----:B------:R-:W-:Y:S02]  /*2fd20*/  LDGSTS.E [R5+0xc00c], desc[UR8][R118.64], P0 ;  /* 0x0c00c00076057fae */ /* 0x000fe40008121848 */
[----:B------:R-:W-:Y:S02]  /*2fd30*/  IMAD.X R116, R116, 0x1, R0, P3 ;  /* 0x0000000174747824 */ /* 0x000fe400018e0600 */
[----:B------:R-:W-:Y:S04]  /*2fd40*/  STL [R1+0x14c8], R114 ;  /* 0x0014c87201007387 */ /* 0x000fe80000100800 */
[----:B------:R-:W3:Y:S01]  /*2fd50*/  LDL.LU R109, [R1+0x14e4] ;  /* 0x0014e400016d7983 */ /* 0x000ee20000300800 */
[----:B------:R-:W-:-:S03]  /*2fd60*/  IMAD.MOV.U32 R117, RZ, RZ, R116 ;  /* 0x000000ffff757224 */ /* 0x000fc600078e0074 */
[----:B------:R1:W-:Y:S04]  /*2fd70*/  STL [R1+0x14c4], R116 ;  /* 0x0014c47401007387 */ /* 0x0003e80000100800 */
[----:B------:R-:W3:Y:S04]  /*2fd80*/  LDL.LU R108, [R1+0x14e8] ;  /* 0x0014e800016c7983 */ /* 0x000ee80000300800 */
[----:B------:R-:W3:Y:S01]  /*2fd90*/  LDL.LU R115, [R1+0x14ec] ;  /* 0x0014ec0001737983 */ /* 0x000ee20000300800 */
[----:B-1----:R-:W-:-:S03]  /*2fda0*/  IMAD.MOV.U32 R116, RZ, RZ, R114 ;  /* 0x000000ffff747224 */ /* 0x002fc600078e0072 */
[----:B------:R-:W3:Y:S01]  /*2fdb0*/  LDL.LU R114, [R1+0x14f0] ;  /* 0x0014f00001727983 */ /* 0x000ee20000300800 */
[----:B------:R-:W-:-:S04]  /*2fdc0*/  USEL UR12, URZ, 0x4, !UP1 ;  /* 0x000000043f0c7887 */ /* 0x000fc8000c800000 */
[----:B------:R-:W-:-:S06]  /*2fdd0*/  USEL UR12, UR12, URZ, !UP0 ;  /* 0x0000003f0c0c7287 */ /* 0x000fcc000c000000 */
[----:B------:R-:W-:-:S13]  /*2fde0*/  ISETP.NE.U32.AND P1, PT, RZ, UR12, PT ;  /* 0x0000000cff007c0c */ /* 0x000fda000bf25070 */
[----:B------:R1:W-:Y:S01]  /*2fdf0*/  LDGSTS.E [R5+0x10000], desc[UR8][R116.64], P1 ;  /* 0x1000000074057fae */ /* 0x0003e20008921848 */
[----:B------:R-:W-:-:S04]  /*2fe00*/  UISETP.GT.AND UP1, UPT, UR16, 0x25, UPT ;  /* 0x000000251000788c */ /* 0x000fc8000bf24270 */
[----:B------:R-:W-:-:S04]  /*2fe10*/  USEL UR12, URZ, 0x4, !UP1 ;  /* 0x000000043f0c7887 */ /* 0x000fc8000c800000 */
[----:B------:R-:W-:Y:S01]  /*2fe20*/  USEL UR12, UR12, URZ, !UP0 ;  /* 0x0000003f0c0c7287 */ /* 0x000fe2000c000000 */
[----:B--2---:R-:W-:-:S05]  /*2fe30*/  IADD3 R22, P0, R22, R2, RZ ;  /* 0x0000000216167210 */ /* 0x004fca0007f1e0ff */
[----:B------:R-:W-:Y:S01]  /*2fe40*/  IMAD.X R113, R113, 0x1, R0, P0 ;  /* 0x0000000171717824 */ /* 0x000fe200000e0600 */
[----:B------:R2:W-:Y:S01]  /*2fe50*/  STL [R1+0x14d0], R22 ;  /* 0x0014d01601007387 */ /* 0x0005e20000100800 */
[----:B-1----:R-:W-:-:S03]  /*2fe60*/  IMAD.MOV.U32 R116, RZ, RZ, R22 ;  /* 0x000000ffff747224 */ /* 0x002fc600078e0016 */
[----:B------:R1:W-:Y:S01]  /*2fe70*/  STL [R1+0x14cc], R113 ;  /* 0x0014cc7101007387 */ /* 0x0003e20000100800 */
[----:B----4-:R-:W-:Y:S01]  /*2fe80*/  IADD3 R111, P2, R111, R2, RZ ;  /* 0x000000026f6f7210 */ /* 0x010fe20007f5e0ff */
[----:B------:R-:W-:-:S04]  /*2fe90*/  IMAD.MOV.U32 R117, RZ, RZ, R113 ;  /* 0x000000ffff757224 */ /* 0x000fc800078e0071 */
[----:B------:R-:W-:Y:S01]  /*2fea0*/  IMAD.X R112, R112, 0x1, R0, P2 ;  /* 0x0000000170707824 */ /* 0x000fe200010e0600 */
[----:B------:R-:W-:Y:S04]  /*2feb0*/  STL [R1+0x14d8], R111 ;  /* 0x0014d86f01007387 */ /* 0x000fe80000100800 */
[----:B--2---:R-:W2:Y:S04]  /*2fec0*/  LDL.LU R22, [R1+0x14f8] ;  /* 0x0014f80001167983 */ /* 0x004ea80000300800 */
[----:B------:R4:W-:Y:S04]  /*2fed0*/  STL [R1+0x14d4], R112 ;  /* 0x0014d47001007387 */ /* 0x0009e80000100800 */
[----:B-1----:R-:W2:Y:S04]  /*2fee0*/  LDL.LU R113, [R1+0x14f4] ;  /* 0x0014f40001717983 */ /* 0x002ea80000300800 */
[----:B------:R1:W-:Y:S01]  /*2fef0*/  LDGSTS.E [R5+0x14000], desc[UR8][R116.64], P1 ;  /* 0x1400000074057fae */ /* 0x0003e20008921848 */
[----:B---3--:R-:W-:-:S05]  /*2ff00*/  IADD3 R23, P0, R23, R2, RZ ;  /* 0x0000000217177210 */ /* 0x008fca0007f1e0ff */
[----:B------:R-:W-:Y:S02]  /*2ff10*/  IMAD.X R110, R110, 0x1, R0, P0 ;  /* 0x000000016e6e7824 */ /* 0x000fe400000e0600 */
[----:B-1----:R-:W-:Y:S02]  /*2ff20*/  IMAD.MOV.U32 R116, RZ, RZ, R111 ;  /* 0x000000ffff747224 */ /* 0x002fe400078e006f */
[----:B------:R-:W-:Y:S02]  /*2ff30*/  IMAD.MOV.U32 R117, RZ, RZ, R112 ;  /* 0x000000ffff757224 */ /* 0x000fe400078e0070 */
[----:B----4-:R-:W3:Y:S04]  /*2ff40*/  LDL.LU R112, [R1+0x14fc] ;  /* 0x0014fc0001707983 */ /* 0x010ee80000300800 */
[----:B------:R-:W4:Y:S04]  /*2ff50*/  LDL.LU R111, [R1+0x1500] ;  /* 0x00150000016f7983 */ /* 0x000f280000300800 */
[----:B------:R1:W-:Y:S04]  /*2ff60*/  LDGSTS.E [R5+0x18000], desc[UR8][R116.64], P1 ;  /* 0x1800000074057fae */ /* 0x0003e80008921848 */
[----:B------:R-:W-:Y:S04]  /*2ff70*/  STL [R1+0x14e0], R23 ;  /* 0x0014e01701007387 */ /* 0x000fe80000100800 */
[----:B------:R1:W-:Y:S02]  /*2ff80*/  STL [R1+0x14dc], R110 ;  /* 0x0014dc6e01007387 */ /* 0x0003e40000100800 */
[----:B-1----:R-:W-:-:S02]  /*2ff90*/  IMAD.MOV.U32 R117, RZ, RZ, R110 ;  /* 0x000000ffff757224 */ /* 0x002fc400078e006e */
[----:B------:R-:W-:Y:S01]  /*2ffa0*/  IMAD.MOV.U32 R116, RZ, RZ, R23 ;  /* 0x000000ffff747224 */ /* 0x000fe200078e0017 */
[----:B------:R-:W3:Y:S04]  /*2ffb0*/  LDL.LU R110, [R1+0x1504] ;  /* 0x00150400016e7983 */ /* 0x000ee80000300800 */
[----:B------:R-:W3:Y:S01]  /*2ffc0*/  LDL.LU R23, [R1+0x1508] ;  /* 0x0015080001177983 */ /* 0x000ee20000300800 */
[----:B------:R-:W-:-:S03]  /*2ffd0*/  ISETP.NE.U32.AND P0, PT, RZ, UR12, PT ;  /* 0x0000000cff007c0c */ /* 0x000fc6000bf05070 */
[----:B------:R1:W-:Y:S01]  /*2ffe0*/  LDGSTS.E [R5+0x1c000], desc[UR8][R116.64], P1 ;  /* 0x1c00000074057fae */ /* 0x0003e20008921848 */
[----:B------:R-:W-:-:S05]  /*2fff0*/  IADD3 R108, P1, R108, R2, RZ ;  /* 0x000000026c6c7210 */ /* 0x000fca0007f3e0ff */
[----:B------:R-:W-:Y:S01]  /*30000*/  IMAD.X R109, R109, 0x1, R0, P1 ;  /* 0x000000016d6d7824 */ /* 0x000fe200008e0600 */
[----:B------:R-:W-:Y:S01]  /*30010*/  IADD3 R114, P2, R114, R2, RZ ;  /* 0x0000000272727210 */ /* 0x000fe20007f5e0ff */
[----:B------:R-:W-:Y:S01]  /*30020*/  STL [R1+0x14e8], R108 ;  /* 0x0014e86c01007387 */ /* 0x000fe20000100800 */
[----:B-1----:R-:W-:-:S03]  /*30030*/  IMAD.MOV.U32 R116, RZ, RZ, R108 ;  /* 0x000000ffff747224 */ /* 0x002fc600078e006c */
[----:B------:R-:W-:Y:S01]  /*30040*/  IMAD.X R115, R115, 0x1, R0, P2 ;  /* 0x0000000173737824 */ /* 0x000fe200010e0600 */
[----:B------:R1:W-:Y:S01]  /*30050*/  STL [R1+0x14e4], R109 ;  /* 0x0014e46d01007387 */ /* 0x0003e20000100800 */
[----:B------:R-:W-:-:S03]  /*30060*/  IMAD.MOV.U32 R117, RZ, RZ, R109 ;  /* 0x000000ffff757224 */ /* 0x000fc600078e006d */
        /* <DEDUP_REMOVED lines=8> */
[----:B------:R-:W-:-:S04]  /*300f0*/  UISETP.GT.AND UP1, UPT, UR16, 0x26, UPT ;  /* 0x000000261000788c */ /* 0x000fc8000bf24270 */
[----:B------:R-:W-:-:S04]  /*30100*/  USEL UR12, URZ, 0x4, !UP1 ;  /* 0x000000043f0c7887 */ /* 0x000fc8000c800000 */
[----:B------:R-:W-:Y:S01]  /*30110*/  USEL UR12, UR12, URZ, !UP0 ;  /* 0x0000003f0c0c7287 */ /* 0x000fe2000c000000 */
[----:B--2---:R-:W-:-:S05]  /*30120*/  IADD3 R22, P1, R22, R2, RZ ;  /* 0x0000000216167210 */ /* 0x004fca0007f3e0ff */
[----:B------:R-:W-:Y:S01]  /*30130*/  IMAD.X R113, R113, 0x1, R0, P1 ;  /* 0x0000000171717824 */ /* 0x000fe200008e0600 */
[----:B------:R2:W-:Y:S01]  /*30140*/  STL [R1+0x14f8], R22 ;  /* 0x0014f81601007387 */ /* 0x0005e20000100800 */
[----:B------:R-:W-:-:S03]  /*30150*/  IMAD.MOV.U32 R118, RZ, RZ, R22 ;  /* 0x000000ffff767224 */ /* 0x000fc600078e0016 */
[----:B------:R3:W-:Y:S04]  /*30160*/  STL [R1+0x14f4], R113 ;  /* 0x0014f47101007387 */ /* 0x0007e80000100800 */
[----:B-1----:R-:W3:Y:S04]  /*30170*/  LDL.LU R115, [R1+0x151c] ;  /* 0x00151c0001737983 */ /* 0x002ee80000300800 */
[----:B--2---:R-:W2:Y:S01]  /*30180*/  LDL.LU R22, [R1+0x1520] ;  /* 0x0015200001167983 */ /* 0x004ea20000300800 */
[----:B------:R-:W-:-:S05]  /*30190*/  MOV R119, R113 ;  /* 0x0000007100777202 */ /* 0x000fca0000000f00 */
[----:B------:R1:W-:Y:S01]  /*301a0*/  LDGSTS.E [R5+0x18004], desc[UR8][R118.64], P0 ;  /* 0x1800400076057fae */ /* 0x0003e20008121848 */
[----:B----4-:R-:W-:-:S05]  /*301b0*/  IADD3 R111, P2, R111, R2, RZ ;  /* 0x000000026f6f7210 */ /* 0x010fca0007f5e0ff */
[----:B---3--:R-:W-:Y:S01]  /*301c0*/  IMAD.X R112, R112, 0x1, R0, P2 ;  /* 0x0000000170707824 */ /* 0x008fe200010e0600 */
[----:B------:R3:W-:Y:S04]  /*301d0*/  STL [R1+0x1500], R111 ;  /* 0x0015006f01007387 */ /* 0x0007e80000100800 */
[----:B------:R4:W-:Y:S01]  /*301e0*/  STL [R1+0x14fc], R112 ;  /* 0x0014fc7001007387 */ /* 0x0009e20000100800 */
[----:B-1----:R-:W-:Y:S01]  /*301f0*/  IMAD.MOV.U32 R118, RZ, RZ, R111 ;  /* 0x000000ffff767224 */ /* 0x002fe200078e006f */
[----:B------:R-:W-:-:S05]  /*30200*/  IADD3 R23, P3, R23, R2, RZ ;  /* 0x0000000217177210 */ /* 0x000fca0007f7e0ff */
[----:B------:R-:W-:Y:S01]  /*30210*/  IMAD.X R110, R110, 0x1, R0, P3 ;  /* 0x000000016e6e7824 */ /* 0x000fe200018e0600 */
[----:B------:R-:W-:Y:S04]  /*30220*/  STL [R1+0x1508], R23 ;  /* 0x0015081701007387 */ /* 0x000fe80000100800 */
[----:B------:R-:W2:Y:S04]  /*30230*/  LDL.LU R114, [R1+0x1524] ;  /* 0x0015240001727983 */ /* 0x000ea80000300800 */
[----:B------:R1:W-:Y:S01]  /*30240*/  STL [R1+0x1504], R110 ;  /* 0x0015046e01007387 */ /* 0x0003e20000100800 */
[----:B------:R-:W-:-:S03]  /*30250*/  IMAD.MOV.U32 R119, RZ, RZ, R112 ;  /* 0x000000ffff777224 */ /* 0x000fc600078e0070 */
[----:B------:R-:W2:Y:S01]  /*30260*/  LDL.LU R113, [R1+0x1528] ;  /* 0x0015280001717983 */ /* 0x000ea20000300800 */
[----:B---3--:R-:W-:-:S03]  /*30270*/  IMAD.MOV.U32 R111, RZ, RZ, R110 ;  /* 0x000000ffff6f7224 */ /* 0x008fc600078e006e */
[----:B----4-:R-:W3:Y:S01]  /*30280*/  LDL.LU R112, [R1+0x152c] ;  /* 0x00152c0001707983 */ /* 0x010ee20000300800 */
[----:B-1----:R-:W-:-:S03]  /*30290*/  IMAD.MOV.U32 R110, RZ, RZ, R23 ;  /* 0x000000ffff6e7224 */ /* 0x002fc600078e0017 */
[----:B------:R-:W4:Y:S01]  /*302a0*/  LDL.LU R23, [R1+0x1530] ;  /* 0x0015300001177983 */ /* 0x000f220000300800 */
[----:B------:R-:W-:-:S03]  /*302b0*/  ISETP.NE.U32.AND P1, PT, RZ, UR12, PT ;  /* 0x0000000cff007c0c */ /* 0x000fc6000bf25070 */
[----:B------:R1:W-:Y:S10]  /*302c0*/  LDGSTS.E [R5+0x1c004], desc[UR8][R118.64], P0 ;  /* 0x1c00400076057fae */ /* 0x0003f40008121848 */
[----:B------:R-:W-:Y:S01]  /*302d0*/  LDGSTS.E [R5+0x10008], desc[UR8][R110.64], P1 ;  /* 0x100080006e057fae */ /* 0x000fe20008921848 */
[----:B------:R-:W-:-:S05]  /*302e0*/  IADD3 R108, P0, R108, R2, RZ ;  /* 0x000000026c6c7210 */ /* 0x000fca0007f1e0ff */
[--C-:B------:R-:W-:Y:S01]  /*302f0*/  IMAD.X R109, R109, 0x1, R0.reuse, P0 ;  /* 0x000000016d6d7824 */ /* 0x100fe200000e0600 */
[----:B------:R-:W-:Y:S01]  /*30300*/  IADD3 R116, P2, R116, R2, RZ ;  /* 0x0000000274747210 */ /* 0x000fe20007f5e0ff */
[----:B------:R-:W-:Y:S04]  /*30310*/  STL [R1+0x1510], R108 ;  /* 0x0015106c01007387 */ /* 0x000fe80000100800 */
[----:B------:R-:W-:Y:S01]  /*30320*/  IMAD.X R117, R117, 0x1, R0, P2 ;  /* 0x0000000175757824 */ /* 0x000fe200010e0600 */
[----:B------:R1:W-:Y:S02]  /*30330*/  STL [R1+0x150c], R109 ;  /* 0x00150c6d01007387 */ /* 0x0003e40000100800 */
[----:B-1----:R-:W-:Y:S02]  /*30340*/  IMAD.MOV.U32 R119, RZ, RZ, R109 ;  /* 0x000000ffff777224 */ /* 0x002fe400078e006d */
[----:B------:R1:W-:Y:S01]  /*30350*/  STL [R1+0x1518], R116 ;  /* 0x0015187401007387 */ /* 0x0003e20000100800 */
[----:B------:R-:W-:-:S03]  /*30360*/  IMAD.MOV.U32 R118, RZ, RZ, R108 ;  /* 0x000000ffff767224 */ /* 0x000fc600078e006c */
[----:B------:R-:W3:Y:S04]  /*30370*/  LDL.LU R111, [R1+0x1534] ;  /* 0x00153400016f7983 */ /* 0x000ee80000300800 */
[----:B------:R1:W-:Y:S04]  /*30380*/  STL [R1+0x1514], R117 ;  /* 0x0015147501007387 */ /* 0x0003e80000100800 */
[----:B------:R-:W3:Y:S04]  /*30390*/  LDL.LU R110, [R1+0x1538] ;  /* 0x00153800016e7983 */ /* 0x000ee80000300800 */
[----:B------:R-:W3:Y:S04]  /*303a0*/  LDL.LU R109, [R1+0x153c] ;  /* 0x00153c00016d7983 */ /* 0x000ee80000300800 */
[----:B------:R-:W3:Y:S01]  /*303b0*/  LDL.LU R108, [R1+0x1540] ;  /* 0x00154000016c7983 */ /* 0x000ee20000300800 */
[----:B------:R-:W-:-:S03]  /*303c0*/  UISETP.GT.AND UP1, UPT, UR16, 0x27, UPT ;  /* 0x000000271000788c */ /* 0x000fc6000bf24270 */
[----:B------:R-:W-:Y:S01]  /*303d0*/  LDGSTS.E [R5+0x14008], desc[UR8][R118.64], P1 ;  /* 0x1400800076057fae */ /* 0x000fe20008921848 */
[----:B------:R-:W-:-:S03]  /*303e0*/  USEL UR12, URZ, 0x4, !UP1 ;  /* 0x000000043f0c7887 */ /* 0x000fc6000c800000 */
[----:B------:R1:W-:Y:S01]  /*303f0*/  LDGSTS.E [R5+0x18008], desc[UR8][R116.64], P1 ;  /* 0x1800800074057fae */ /* 0x0003e20008921848 */
[----:B------:R-:W-:Y:S01]  /*30400*/  USEL UR12, UR12, URZ, !UP0 ;  /* 0x0000003f0c0c7287 */ /* 0x000fe2000c000000 */
[----:B--2---:R-:W-:-:S05]  /*30410*/  IADD3 R22, P0, R22, R2, RZ ;  /* 0x0000000216167210 */ /* 0x004fca0007f1e0ff */
[----:B------:R-:W-:Y:S01]  /*30420*/  IMAD.X R115, R115, 0x1, R0, P0 ;  /* 0x0000000173737824 */ /* 0x000fe200000e0600 */
[----:B------:R-:W-:Y:S01]  /*30430*/  STL [R1+0x1520], R22 ;  /* 0x0015201601007387 */ /* 0x000fe20000100800 */
[----:B-1----:R-:W-:Y:S02]  /*30440*/  IMAD.MOV.U32 R116, RZ, RZ, R22 ;  /* 0x000000ffff747224 */ /* 0x002fe400078e0016 */
[----:B------:R-:W-:Y:S01]  /*30450*/  IMAD.MOV.U32 R117, RZ, RZ, R115 ;  /* 0x000000ffff757224 */ /* 0x000fe200078e0073 */
[----:B------:R1:W-:Y:S01]  /*30460*/  STL [R1+0x151c], R115 ;  /* 0x00151c7301007387 */ /* 0x0003e20000100800 */
[----:B------:R-:W-:-:S03]  /*30470*/  ISETP.NE.U32.AND P0, PT, RZ, UR12, PT ;  /* 0x0000000cff007c0c */ /* 0x000fc6000bf05070 */
[----:B------:R2:W-:Y:S04]  /*30480*/  LDGSTS.E [R5+0x1c008], desc[UR8][R116.64], P1 ;  /* 0x1c00800074057fae */ /* 0x0005e80008921848 */
[----:B-1----:R-:W3:Y:S04]  /*30490*/  LDL.LU R115, [R1+0x1144] ;  /* 0x0011440001737983 */ /* 0x002ee80000300800 */
[----:B------:R-:W3:Y:S01]  /*304a0*/  LDL.LU R22, [R1+0x1148] ;  /* 0x0011480001167983 */ /* 0x000ee20000300800 */
[----:B------:R-:W-:-:S05]  /*304b0*/  IADD3 R113, P1, R113, R2, RZ ;  /* 0x0000000271717210 */ /* 0x000fca0007f3e0ff */
[----:B------:R-:W-:Y:S01]  /*304c0*/  IMAD.X R114, R114, 0x1, R0, P1 ;  /* 0x0000000172727824 */ /* 0x000fe200008e0600 */
[----:B----4-:R-:W-:Y:S01]  /*304d0*/  IADD3 R23, P2, R23, R2, RZ ;  /* 0x0000000217177210 */ /* 0x010fe20007f5e0ff */
[----:B------:R1:W-:Y:S01]  /*304e0*/  STL [R1+0x1528], R113 ;  /* 0x0015287101007387 */ /* 0x0003e20000100800 */
[----:B--2---:R-:W-:Y:S02]  /*304f0*/  IMAD.MOV.U32 R116, RZ, RZ, R113 ;  /* 0x000000ffff747224 */ /* 0x004fe400078e0071 */
[----:B------:R-:W-:Y:S01]  /*30500*/  IMAD.MOV.U32 R117, RZ, RZ, R114 ;  /* 0x000000ffff757224 */ /* 0x000fe200078e0072 */
[----:B------:R2:W-:Y:S01]  /*30510*/  STL [R1+0x1524], R114 ;  /* 0x0015247201007387 */ /* 0x0005e20000100800 */
[----:B---3--:R-:W-:-:S03]  /*30520*/  IMAD.X R112, R112, 0x1, R0, P2 ;  /* 0x0000000170707824 */ /* 0x008fc600010e0600 */
[----:B------:R-:W-:Y:S04]  /*30530*/  STL [R1+0x1530], R23 ;  /* 0x0015301701007387 */ /* 0x000fe80000100800 */
[----:B-1----:R-:W3:Y:S04]  /*30540*/  LDL.LU R113, [R1+0x1150] ;  /* 0x0011500001717983 */ /* 0x002ee80000300800 */
[----:B------:R1:W-:Y:S04]  /*30550*/  STL [R1+0x152c], R112 ;  /* 0x00152c7001007387 */ /* 0x0003e80000100800 */
[----:B------:R4:W-:Y:S04]  /*30560*/  LDGSTS.E [R5+0x1000c], desc[UR8][R116.64], P0 ;  /* 0x1000c00074057fae */ /* 0x0009e80008121848 */
[----:B--2---:R-:W2:Y:S01]  /*30570*/  LDL.LU R114, [R1+0x114c] ;  /* 0x00114c0001727983 */ /* 0x004ea20000300800 */
[----:B----4-:R-:W-:Y:S01]  /*30580*/  MOV R117, R112 ;  /* 0x0000007000757202 */ /* 0x010fe20000000f00 */
[----:B------:R-:W-:-:S02]  /*30590*/  IMAD.MOV.U32 R116, RZ, RZ, R23 ;  /* 0x000000ffff747224 */ /* 0x000fc400078e0017 */
[----:B-1----:R-:W4:Y:S04]  /*305a0*/  LDL.LU R112, [R1+0x1154] ;  /* 0x0011540001707983 */ /* 0x002f280000300800 */
[----:B------:R-:W4:Y:S04]  /*305b0*/  LDL.LU R23, [R1+0x1158] ;  /* 0x0011580001177983 */ /* 0x000f280000300800 */
[----:B------:R1:W-:Y:S01]  /*305c0*/  LDGSTS.E [R5+0x1400c], desc[UR8][R116.64], P0 ;  /* 0x1400c00074057fae */ /* 0x0003e20008121848 */
[----:B------:R-:W-:-:S05]  /*305d0*/  IADD3 R110, P1, R110, R2, RZ ;  /* 0x000000026e6e7210 */ /* 0x000fca0007f3e0ff */
[--C-:B------:R-:W-:Y:S01]  /*305e0*/  IMAD.X R111, R111, 0x1, R0.reuse, P1 ;  /* 0x000000016f6f7824 */ /* 0x100fe200008e0600 */
[----:B------:R-:W-:Y:S01]  /*305f0*/  IADD3 R108, P2, R108, R2, RZ ;  /* 0x000000026c6c7210 */ /* 0x000fe20007f5e0ff */
[----:B------:R1:W-:Y:S04]  /*30600*/  STL [R1+0x1538], R110 ;  /* 0x0015386e01007387 */ /* 0x0003e80000100800 */
[----:B------:R-:W-:Y:S01]  /*30610*/  IMAD.X R109, R109, 0x1, R0, P2 ;  /* 0x000000016d6d7824 */ /* 0x000fe200010e0600 */
[----:B------:R1:W-:Y:S04]  /*30620*/  STL [R1+0x1534], R111 ;  /* 0x0015346f01007387 */ /* 0x0003e80000100800 */
[----:B------:R-:W-:Y:S04]  /*30630*/  STL [R1+0x1540], R108 ;  /* 0x0015406c01007387 */ /* 0x000fe80000100800 */
[----:B------:R-:W-:Y:S04]  /*30640*/  LDGSTS.E [R5+0x1800c], desc[UR8][R110.64], P0 ;  /* 0x1800c0006e057fae */ /* 0x000fe80008121848 */
[----:B------:R1:W-:Y:S01]  /*30650*/  STL [R1+0x153c], R109 ;  /* 0x00153c6d01007387 */ /* 0x0003e20000100800 */
[----:B------:R-:W1:Y:S03]  /*30660*/  S2R R153, SR_TID.X ;  /* 0x0000000000997919 */ /* 0x000e660000002100 */
[----:B-1----:R-:W4:Y:S04]  /*30670*/  LDL.LU R110, [R1+0x1160] ;  /* 0x00116000016e7983 */ /* 0x002f280000300800 */
[----:B------:R-:W4:Y:S01]  /*30680*/  LDL.LU R111, [R1+0x115c] ;  /* 0x00115c00016f7983 */ /* 0x000f220000300800 */
[----:B------:R-:W-:-:S03]  /*30690*/  UISETP.GT.AND UP1, UPT, UR16, 0x8, UPT ;  /* 0x000000081000788c */ /* 0x000fc6000bf24270 */
[----:B------:R1:W-:Y:S01]  /*306a0*/  LDGSTS.E [R5+0x1c00c], desc[UR8][R108.64], P0 ;  /* 0x1c00c0006c057fae */ /* 0x0003e20008121848 */
[----:B------:R-:W-:Y:S01]  /*306b0*/  USEL UR12, URZ, 0x4, !UP1 ;  /* 0x000000043f0c7887 */ /* 0x000fe2000c800000 */
[C---:B------:R-:W-:Y:S01]  /*306c0*/  IMAD.SHL.U32 R152, R153.reuse, 0x10, RZ ;  /* 0x0000001099987824 */ /* 0x040fe200078e00ff */
[----:B------:R-:W-:Y:S01]  /*306d0*/  LOP3.LUT R153, R153, 0x7f, RZ, 0xc0, !PT ;  /* 0x0000007f99997812 */ /* 0x000fe200078ec0ff */
[----:B------:R-:W4:Y:S03]  /*306e0*/  LDL.LU R109, [R1+0x1164] ;  /* 0x00116400016d7983 */ /* 0x000f260000300800 */
[----:B------:R-:W-:Y:S01]  /*306f0*/  LOP3.LUT R116, R152, 0x70, RZ, 0xc0, !PT ;  /* 0x0000007098747812 */ /* 0x000fe200078ec0ff */
[----:B------:R-:W4:Y:S04]  /*30700*/  LDL.LU R108, [R1+0x1168] ;  /* 0x00116800016c7983 */ /* 0x000f280000300800 */
[----:B------:R-:W-:-:S05]  /*30710*/  IMAD R116, R153, 0x80, R116 ;  /* 0x0000008099747824 */ /* 0x000fca00078e0274 */
[----:B------:R-:W-:Y:S01]  /*30720*/  LOP3.LUT R116, R116, 0x20, RZ, 0x3c, !PT ;  /* 0x0000002074747812 */ /* 0x000fe200078e3cff */
[----:B------:R-:W-:-:S04]  /*30730*/  USEL UR12, UR12, URZ, !UP0 ;  /* 0x0000003f0c0c7287 */ /* 0x000fc8000c000000 */
[----:B-1----:R-:W-:Y:S02]  /*30740*/  VIADD R5, R116, UR17 ;  /* 0x0000001174057c36 */ /* 0x002fe40008000000 */
[----:B------:R-:W-:Y:S02]  /*30750*/  ISETP.NE.U32.AND P0, PT, RZ, UR12, PT ;  /* 0x0000000cff007c0c */ /* 0x000fe4000bf05070 */
[----:B------:R-:W-:-:S05]  /*30760*/  IADD3 R22, P1, R22, R2, RZ ;  /* 0x0000000216167210 */ /* 0x000fca0007f3e0ff */
[----:B------:R-:W-:Y:S01]  /*30770*/  IMAD.X R115, R115, 0x1, R0, P1 ;  /* 0x0000000173737824 */ /* 0x000fe200008e0600 */
[----:B------:R1:W-:Y:S01]  /*30780*/  STL [R1+0x1148], R22 ;  /* 0x0011481601007387 */ /* 0x0003e20000100800 */
[----:B------:R-:W-:-:S03]  /*30790*/  IMAD.MOV.U32 R118, RZ, RZ, R22 ;  /* 0x000000ffff767224 */ /* 0x000fc600078e0016 */
[----:B------:R2:W-:Y:S04]  /*307a0*/  STL [R1+0x1144], R115 ;  /* 0x0011447301007387 */ /* 0x0005e80000100800 */
[----:B------:R-:W4:Y:S04]  /*307b0*/  LDL.LU R116, [R1+0x116c] ;  /* 0x00116c0001747983 */ /* 0x000f280000300800 */
[----:B-1----:R-:W4:Y:S01]  /*307c0*/  LDL.LU R22, [R1+0x1170] ;  /* 0x0011700001167983 */ /* 0x002f220000300800 */
[----:B------:R-:W-:-:S05]  /*307d0*/  IMAD.MOV.U32 R119, RZ, RZ, R115 ;  /* 0x000000ffff777224 */ /* 0x000fca00078e0073 */
[----:B------:R1:W-:Y:S01]  /*307e0*/  LDGSTS.E [R5], desc[UR8][R118.64], P0 ;  /* 0x0000000076057fae */ /* 0x0003e20008121848 */
[----:B---3--:R-:W-:-:S05]  /*307f0*/  IADD3 R113, P1, R113, R2, RZ ;  /* 0x0000000271717210 */ /* 0x008fca0007f3e0ff */
[----:B------:R-:W-:Y:S01]  /*30800*/  STL [R1+0x1150], R113 ;  /* 0x0011507101007387 */ /* 0x000fe20000100800 */
[----:B--2---:R-:W-:-:S04]  /*30810*/  IMAD.X R114, R114, 0x1, R0, P1 ;  /* 0x0000000172727824 */ /* 0x004fc800008e0600 */
[----:B------:R-:W-:Y:S01]  /*30820*/  IMAD.MOV.U32 R115, RZ, RZ, R114 ;  /* 0x000000ffff737224 */ /* 0x000fe200078e0072 */
[----:B------:R2:W-:Y:S01]  /*30830*/  STL [R1+0x114c], R114 ;  /* 0x00114c7201007387 */ /* 0x0005e20000100800 */
[----:B----4-:R-:W-:Y:S01]  /*30840*/  IADD3 R23, P2, R23, R2, RZ ;  /* 0x0000000217177210 */ /* 0x010fe20007f5e0ff */
[----:B--2---:R-:W-:-:S04]  /*30850*/  IMAD.MOV.U32 R114, RZ, RZ, R113 ;  /* 0x000000ffff727224 */ /* 0x004fc800078e0071 */
[----:B------:R-:W-:Y:S01]  /*30860*/  IMAD.X R112, R112, 0x1, R0, P2 ;  /* 0x0000000170707824 */ /* 0x000fe200010e0600 */
[----:B------:R-:W-:Y:S04]  /*30870*/  STL [R1+0x1158], R23 ;  /* 0x0011581701007387 */ /* 0x000fe80000100800 */
[----:B------:R-:W2:Y:S04]  /*30880*/  LDL.LU R113, [R1+0x1178] ;  /* 0x0011780001717983 */ /* 0x000ea80000300800 */
[----:B------:R3:W-:Y:S04]  /*30890*/  STL [R1+0x1154], R112 ;  /* 0x0011547001007387 */ /* 0x0007e80000100800 */
[----:B------:R-:W-:Y:S04]  /*308a0*/  LDGSTS.E [R5+0x4000], desc[UR8][R114.64], P0 ;  /* 0x0400000072057fae */ /* 0x000fe80008121848 */
[----:B------:R-:W4:Y:S01]  /*308b0*/  LDL.LU R114, [R1+0x1174] ;  /* 0x0011740001727983 */ /* 0x000f220000300800 */
[----:B-1----:R-:W-:-:S02]  /*308c0*/  IMAD.MOV.U32 R118, RZ, RZ, R23 ;  /* 0x000000ffff767224 */ /* 0x002fc400078e0017 */
[----:B------:R-:W-:Y:S02]  /*308d0*/  IMAD.MOV.U32 R119, RZ, RZ, R112 ;  /* 0x000000ffff777224 */ /* 0x000fe400078e0070 */
[----:B---3--:R-:W3:Y:S04]  /*308e0*/  LDL.LU R112, [R1+0x117c] ;  /* 0x00117c0001707983 */ /* 0x008ee80000300800 */
[----:B------:R-:W3:Y:S04]  /*308f0*/  LDL.LU R23, [R1+0x1180] ;  /* 0x0011800001177983 */ /* 0x000ee80000300800 */
[----:B------:R-:W3:Y:S04]  /*30900*/  LDL.LU R115, [R1+0x1184] ;  /* 0x0011840001737983 */ /* 0x000ee80000300800 */
[----:B------:R1:W-:Y:S01]  /*30910*/  LDGSTS.E [R5+0x8000], desc[UR8][R118.64], P0 ;  /* 0x0800000076057fae */ /* 0x0003e20008121848 */
[----:B------:R-:W-:-:S05]  /*30920*/  IADD3 R110, P1, R110, R2, RZ ;  /* 0x000000026e6e7210 */ /* 0x000fca0007f3e0ff */
[----:B------:R-:W-:Y:S01]  /*30930*/  IMAD.X R111, R111, 0x1, R0, P1 ;  /* 0x000000016f6f7824 */ /* 0x000fe200008e0600 */
[----:B------:R-:W-:Y:S04]  /*30940*/  STL [R1+0x1160], R110 ;  /* 0x0011606e01007387 */ /* 0x000fe80000100800 */
[----:B------:R1:W-:Y:S02]  /*30950*/  STL [R1+0x115c], R111 ;  /* 0x00115c6f01007387 */ /* 0x0003e40000100800 */
[----:B-1----:R-:W-:Y:S02]  /*30960*/  IMAD.MOV.U32 R119, RZ, RZ, R111 ;  /* 0x000000ffff777224 */ /* 0x002fe400078e006f */
[----:B------:R-:W3:Y:S01]  /*30970*/  LDL.LU R111, [R1+0x1188] ;  /* 0x00118800016f7983 */ /* 0x000ee20000300800 */
[----:B------:R-:W-:-:S04]  /*30980*/  UISETP.GT.AND UP1, UPT, UR16, 0x9, UPT ;  /* 0x000000091000788c */ /* 0x000fc8000bf24270 */
[----:B------:R-:W-:Y:S01]  /*30990*/  USEL UR12, URZ, 0x4, !UP1 ;  /* 0x000000043f0c7887 */ /* 0x000fe2000c800000 */
[----:B------:R-:W-:Y:S01]  /*309a0*/  IMAD.MOV.U32 R118, RZ, RZ, R110 ;  /* 0x000000ffff767224 */ /* 0x000fe200078e006e */
[----:B------:R-:W-:Y:S02]  /*309b0*/  IADD3 R108, P1, R108, R2, RZ ;  /* 0x000000026c6c7210 */ /* 0x000fe40007f3e0ff */
[----:B------:R-:W-:Y:S02]  /*309c0*/  USEL UR12, UR12, URZ, !UP0 ;  /* 0x0000003f0c0c7287 */ /* 0x000fe4000c000000 */
[----:B------:R1:W-:Y:S01]  /*309d0*/  LDGSTS.E [R5+0xc000], desc[UR8][R118.64], P0 ;  /* 0x0c00000076057fae */ /* 0x0003e20008121848 */
[----:B------:R-:W-:-:S03]  /*309e0*/  IMAD.X R109, R109, 0x1, R0, P1 ;  /* 0x000000016d6d7824 */ /* 0x000fc600008e0600 */
[----:B------:R1:W-:Y:S01]  /*309f0*/  STL [R1+0x1168], R108 ;  /* 0x0011686c01007387 */ /* 0x0003e20000100800 */
[----:B------:R-:W-:-:S03]  /*30a00*/  ISETP.NE.U32.AND P0, PT, RZ, UR12, PT ;  /* 0x0000000cff007c0c */ /* 0x000fc6000bf05070 */
[----:B------:R1:W-:Y:S02]  /*30a10*/  STL [R1+0x1164], R109 ;  /* 0x0011646d01007387 */ /* 0x0003e40000100800 */
[----:B-1----:R-:W-:Y:S02]  /*30a20*/  IMAD.MOV.U32 R118, RZ, RZ, R108 ;  /* 0x000000ffff767224 */ /* 0x002fe400078e006c */
[----:B------:R-:W-:-:S06]  /*30a30*/  IMAD.MOV.U32 R119, RZ, RZ, R109 ;  /* 0x000000ffff777224 */ /* 0x000fcc00078e006d */
[----:B------:R-:W-:Y:S01]  /*30a40*/  LDGSTS.E [R5+0x4], desc[UR8][R118.64], P0 ;  /* 0x0000400076057fae */ /* 0x000fe20008121848 */
[----:B------:R-:W-:-:S04]  /*30a50*/  IADD3 R22, P2, R22, R2, RZ ;  /* 0x0000000216167210 */ /* 0x000fc80007f5e0ff */
[----:B------:R-:W-:Y:S01]  /*30a60*/  IADD3.X R116, R116, R0, RZ, P2, !PT ;  /* 0x0000000074747210 */ /* 0x000fe200017fe4ff */
[----:B------:R-:W-:Y:S04]  /*30a70*/  STL [R1+0x1170], R22 ;  /* 0x0011701601007387 */ /* 0x000fe80000100800 */
[----:B------:R-:W3:Y:S04]  /*30a80*/  LDL.LU R110, [R1+0x118c] ;  /* 0x00118c00016e7983 */ /* 0x000ee80000300800 */
[----:B------:R1:W-:Y:S04]  /*30a90*/  STL [R1+0x116c], R116 ;  /* 0x00116c7401007387 */ /* 0x0003e80000100800 */
[----:B------:R-:W3:Y:S01]  /*30aa0*/  LDL.LU R108, [R1+0x1190] ;  /* 0x00119000016c7983 */ /* 0x000ee20000300800 */
[----:B------:R-:W-:-:S03]  /*30ab0*/  IMAD.MOV.U32 R117, RZ, RZ, R116 ;  /* 0x000000ffff757224 */ /* 0x000fc600078e0074 */
[----:B------:R-:W3:Y:S01]  /*30ac0*/  LDL.LU R109, [R1+0x1194] ;  /* 0x00119400016d7983 */ /* 0x000ee20000300800 */
[----:B-1----:R-:W-:-:S03]  /*30ad0*/  IMAD.MOV.U32 R116, RZ, RZ, R22 ;  /* 0x000000ffff747224 */ /* 0x002fc600078e0016 */
[----:B------:R-:W3:Y:S04]  /*30ae0*/  LDL.LU R22, [R1+0x1198] ;  /* 0x0011980001167983 */ /* 0x000ee80000300800 */
[----:B------:R1:W-:Y:S01]  /*30af0*/  LDGSTS.E [R5+0x4004], desc[UR8][R116.64], P0 ;  /* 0x0400400074057fae */ /* 0x0003e20008121848 */
[----:B--2---:R-:W-:-:S05]  /*30b00*/  IADD3 R113, P1, R113, R2, RZ ;  /* 0x0000000271717210 */ /* 0x004fca0007f3e0ff */
[----:B------:R-:W-:Y:S01]  /*30b10*/  STL [R1+0x1178], R113 ;  /* 0x0011787101007387 */ /* 0x000fe20000100800 */
[----:B-1----:R-:W-:Y:S02]  /*30b20*/  IMAD.MOV.U32 R116, RZ, RZ, R113 ;  /* 0x000000ffff747224 */ /* 0x002fe400078e0071 */
[----:B----4-:R-:W-:-:S04]  /*30b30*/  IMAD.X R114, R114, 0x1, R0, P1 ;  /* 0x0000000172727824 */ /* 0x010fc800008e0600 */
[----:B------:R-:W-:Y:S01]  /*30b40*/  IMAD.MOV.U32 R117, RZ, RZ, R114 ;  /* 0x000000ffff757224 */ /* 0x000fe200078e0072 */
[----:B------:R1:W-:Y:S01]  /*30b50*/  STL [R1+0x1174], R114 ;  /* 0x0011747201007387 */ /* 0x0003e20000100800 */
[----:B---3--:R-:W-:-:S03]  /*30b60*/  IADD3 R23, P2, R23, R2, RZ ;  /* 0x0000000217177210 */ /* 0x008fc60007f5e0ff */
[----:B------:R2:W-:Y:S04]  /*30b70*/  LDGSTS.E [R5+0x8004], desc[UR8][R116.64], P0 ;  /* 0x0800400074057fae */ /* 0x0005e80008121848 */
[----:B-1----:R-:W3:Y:S04]  /*30b80*/  LDL.LU R114, [R1+0x119c] ;  /* 0x00119c0001727983 */ /* 0x002ee80000300800 */
[----:B------:R-:W4:Y:S01]  /*30b90*/  LDL.LU R113, [R1+0x11a0] ;  /* 0x0011a00001717983 */ /* 0x000f220000300800 */
[----:B------:R-:W-:Y:S02]  /*30ba0*/  IMAD.X R112, R112, 0x1, R0, P2 ;  /* 0x0000000170707824 */ /* 0x000fe400010e0600 */
[----:B--2---:R-:W-:Y:S01]  /*30bb0*/  IMAD.MOV.U32 R116, RZ, RZ, R23 ;  /* 0x000000ffff747224 */ /* 0x004fe200078e0017 */
[----:B------:R-:W-:Y:S01]  /*30bc0*/  STL [R1+0x1180], R23 ;  /* 0x0011801701007387 */ /* 0x000fe20000100800 */
[----:B------:R-:W-:-:S03]  /*30bd0*/  IMAD.MOV.U32 R117, RZ, RZ, R112 ;  /* 0x000000ffff757224 */ /* 0x000fc600078e0070 */
[----:B------:R1:W-:Y:S04]  /*30be0*/  STL [R1+0x117c], R112 ;  /* 0x00117c7001007387 */ /* 0x0003e80000100800 */
[----:B------:R2:W-:Y:S01]  /*30bf0*/  LDGSTS.E [R5+0xc004], desc[UR8][R116.64], P0 ;  /* 0x0c00400074057fae */ /* 0x0005e20008121848 */
[----:B------:R-:W-:-:S05]  /*30c00*/  IADD3 R111, P3, R111, R2, RZ ;  /* 0x000000026f6f7210 */ /* 0x000fca0007f7e0ff */
[----:B------:R-:W-:Y:S01]  /*30c10*/  IMAD.X R115, R115, 0x1, R0, P3 ;  /* 0x0000000173737824 */ /* 0x000fe200018e0600 */
[----:B------:R-:W-:Y:S04]  /*30c20*/  STL [R1+0x1188], R111 ;  /* 0x0011886f01007387 */ /* 0x000fe80000100800 */
[----:B-1----:R-:W3:Y:S01]  /*30c30*/  LDL.LU R112, [R1+0x11a4] ;  /* 0x0011a40001707983 */ /* 0x002ee20000300800 */
[----:B--2---:R-:W-:-:S03]  /*30c40*/  IMAD.MOV.U32 R117, RZ, RZ, R115 ;  /* 0x000000ffff757224 */ /* 0x004fc600078e0073 */
[----:B------:R1:W-:Y:S01]  /*30c50*/  STL [R1+0x1184], R115 ;  /* 0x0011847301007387 */ /* 0x0003e20000100800 */
[----:B------:R-:W-:-:S03]  /*30c60*/  IMAD.MOV.U32 R116, RZ, RZ, R111 ;  /* 0x000000ffff747224 */ /* 0x000fc600078e006f */
[----:B------:R-:W2:Y:S04]  /*30c70*/  LDL.LU R23, [R1+0x11a8] ;  /* 0x0011a80001177983 */ /* 0x000ea80000300800 */
[----:B-1----:R-:W2:Y:S04]  /*30c80*/  LDL.LU R115, [R1+0x11ac] ;  /* 0x0011ac0001737983 */ /* 0x002ea80000300800 */
[----:B------:R-:W2:Y:S01]  /*30c90*/  LDL.LU R111, [R1+0x11b0] ;  /* 0x0011b000016f7983 */ /* 0x000ea20000300800 */
[----:B------:R-:W-:-:S04]  /*30ca0*/  UISETP.GT.AND UP1, UPT, UR16, 0xa, UPT ;  /* 0x0000000a1000788c */ /* 0x000fc8000bf24270 */
[----:B------:R-:W-:-:S04]  /*30cb0*/  USEL UR12, URZ, 0x4, !UP1 ;  /* 0x000000043f0c7887 */ /* 0x000fc8000c800000 */
[----:B------:R-:W-:-:S06]  /*30cc0*/  USEL UR12, UR12, URZ, !UP0 ;  /* 0x0000003f0c0c7287 */ /* 0x000fcc000c000000 */
[----:B------:R-:W-:-:S13]  /*30cd0*/  ISETP.NE.U32.AND P1, PT, RZ, UR12, PT ;  /* 0x0000000cff007c0c */ /* 0x000fda000bf25070 */
[----:B------:R1:W-:Y:S01]  /*30ce0*/  LDGSTS.E [R5+0x8], desc[UR8][R116.64], P1 ;  /* 0x0000800074057fae */ /* 0x0003e20008921848 */
[----:B------:R-:W-:-:S04]  /*30cf0*/  UISETP.GT.AND UP1, UPT, UR16, 0xb, UPT ;  /* 0x0000000b1000788c */ /* 0x000fc8000bf24270 */
[----:B------:R-:W-:-:S04]  /*30d00*/  USEL UR12, URZ, 0x4, !UP1 ;  /* 0x000000043f0c7887 */ /* 0x000fc8000c800000 */
[----:B------:R-:W-:Y:S01]  /*30d10*/  USEL UR12, UR12, URZ, !UP0 ;  /* 0x0000003f0c0c7287 */ /* 0x000fe2000c000000 */
[----:B------:R-:W-:-:S05]  /*30d20*/  IADD3 R108, P0, R108, R2, RZ ;  /* 0x000000026c6c7210 */ /* 0x000fca0007f1e0ff */
[----:B------:R-:W-:Y:S01]  /*30d30*/  IMAD.X R110, R110, 0x1, R0, P0 ;  /* 0x000000016e6e7824 */ /* 0x000fe200000e0600 */
[----:B------:R-:W-:Y:S01]  /*30d40*/  IADD3 R22, P2, R22, R2, RZ ;  /* 0x0000000216167210 */ /* 0x000fe20007f5e0ff */
[----:B------:R1:W-:Y:S02]  /*30d50*/  STL [R1+0x1190], R108 ;  /* 0x0011906c01007387 */ /* 0x0003e40000100800 */
[----:B-1----:R-:W-:Y:S02]  /*30d60*/  IMAD.MOV.U32 R116, RZ, RZ, R108 ;  /* 0x000000ffff747224 */ /* 0x002fe400078e006c */
[----:B------:R1:W-:Y:S01]  /*30d70*/  STL [R1+0x118c], R110 ;  /* 0x00118c6e01007387 */ /* 0x0003e20000100800 */
[----:B------:R-:W-:-:S03]  /*30d80*/  IMAD.X R109, R109, 0x1, R0, P2 ;  /* 0x000000016d6d7824 */ /* 0x000fc600010e0600 */
[----:B------:R-:W-:Y:S01]  /*30d90*/  STL [R1+0x1198], R22 ;  /* 0x0011981601007387 */ /* 0x000fe20000100800 */
[----:B------:R-:W-:-:S03]  /*30da0*/  IMAD.MOV.U32 R117, RZ, RZ, R110 ;  /* 0x000000ffff757224 */ /* 0x000fc600078e006e */
[----:B------:R-:W2:Y:S04]  /*30db0*/  LDL.LU R108, [R1+0x11b8] ;  /* 0x0011b800016c7983 */ /* 0x000ea80000300800 */
[----:B------:R1:W-:Y:S04]  /*30dc0*/  STL [R1+0x1194], R109 ;  /* 0x0011946d01007387 */ /* 0x0003e80000100800 */
[----:B-1----:R-:W2:Y:S04]  /*30dd0*/  LDL.LU R110, [R1+0x11b4] ;  /* 0x0011b400016e7983 */ /* 0x002ea80000300800 */
[----:B------:R1:W-:Y:S02]  /*30de0*/  LDGSTS.E [R5+0x4008], desc[UR8][R116.64], P1 ;  /* 0x0400800074057fae */ /* 0x0003e40008921848 */
[----:B-1----:R-:W-:Y:S01]  /*30df0*/  IMAD.MOV.U32 R116, RZ, RZ, R22 ;  /* 0x000000ffff747224 */ /* 0x002fe200078e0016 */
[----:B------:R-:W-:-:S02]  /*30e00*/  MOV R117, R109 ;  /* 0x0000006d00757202 */ /* 0x000fc40000000f00 */
[----:B------:R-:W2:Y:S04]  /*30e10*/  LDL.LU R109, [R1+0x11bc] ;  /* 0x0011bc00016d7983 */ /* 0x000ea80000300800 */
[----:B------:R-:W2:Y:S04]  /*30e20*/  LDL.LU R22, [R1+0x11c0] ;  /* 0x0011c00001167983 */ /* 0x000ea80000300800 */
[----:B------:R-:W-:Y:S01]  /*30e30*/  LDGSTS.E [R5+0x8008], desc[UR8][R116.64], P1 ;  /* 0x0800800074057fae */ /* 0x000fe20008921848 */
[----:B----4-:R-:W-:-:S05]  /*30e40*/  IADD3 R113, P0, R113, R2, RZ ;  /* 0x0000000271717210 */ /* 0x010fca0007f1e0ff */
[----:B---3--:R-:W-:Y:S01]  /*30e50*/  IMAD.X R114, R114, 0x1, R0, P0 ;  /* 0x0000000172727824 */ /* 0x008fe200000e0600 */
[----:B------:R-:W-:Y:S03]  /*30e60*/  STL [R1+0x11a0], R113 ;  /* 0x0011a07101007387 */ /* 0x000fe60000100800 */
[----:B------:R-:W-:Y:S01]  /*30e70*/  IMAD.MOV.U32 R119, RZ, RZ, R114 ;  /* 0x000000ffff777224 */ /* 0x000fe200078e0072 */
[----:B------:R1:W-:Y:S04]  /*30e80*/  STL [R1+0x119c], R114 ;  /* 0x00119c7201007387 */ /* 0x0003e80000100800 */
[----:B------:R-:W3:Y:S04]  /*30e90*/  LDL.LU R116, [R1+0x1544] ;  /* 0x0015440001747983 */ /* 0x000ee80000300800 */
[----:B-1----:R-:W4:Y:S01]  /*30ea0*/  LDL.LU R114, [R1+0x1548] ;  /* 0x0015480001727983 */ /* 0x002f220000300800 */
[----:B------:R-:W-:-:S05]  /*30eb0*/  IMAD.MOV.U32 R118, RZ, RZ, R113 ;  /* 0x000000ffff767224 */ /* 0x000fca00078e0071 */
[----:B------:R1:W-:Y:S01]  /*30ec0*/  LDGSTS.E [R5+0xc008], desc[UR8][R118.64], P1 ;  /* 0x0c00800076057fae */ /* 0x0003e20008921848 */
[----:B------:R-:W-:Y:S02]  /*30ed0*/  ISETP.NE.U32.AND P0, PT, RZ, UR12, PT ;  /* 0x0000000cff007c0c */ /* 0x000fe4000bf05070 */
[----:B--2---:R-:W-:-:S05]  /*30ee0*/  IADD3 R23, P1, R23, R2, RZ ;  /* 0x0000000217177210 */ /* 0x004fca0007f3e0ff */
[--C-:B------:R-:W-:Y:S01]  /*30ef0*/  IMAD.X R112, R112, 0x1, R0.reuse, P1 ;  /* 0x0000000170707824 */ /* 0x100fe200008e0600 */
[----:B------:R-:W-:Y:S01]  /*30f00*/  IADD3 R111, P2, R111, R2, RZ ;  /* 0x000000026f6f7210 */ /* 0x000fe20007f5e0ff */
[----:B------:R2:W-:Y:S04]  /*30f10*/  STL [R1+0x11a8], R23 ;  /* 0x0011a81701007387 */ /* 0x0005e80000100800 */
[----:B------:R-:W-:Y:S01]  /*30f20*/  IMAD.X R115, R115, 0x1, R0, P2 ;  /* 0x0000000173737824 */ /* 0x000fe200010e0600 */
[----:B------:R2:W-:Y:S01]  /*30f30*/  STL [R1+0x11a4], R112 ;  /* 0x0011a47001007387 */ /* 0x0005e20000100800 */
[----:B-1----:R-:W-:Y:S02]  /*30f40*/  IMAD.MOV.U32 R118, RZ, RZ, R23 ;  /* 0x000000ffff767224 */ /* 0x002fe400078e0017 */
[----:B------:R-:W-:Y:S01]  /*30f50*/  IMAD.MOV.U32 R119, RZ, RZ, R112 ;  /* 0x000000ffff777224 */ /* 0x000fe200078e0070 */
[----:B------:R1:W-:Y:S04]  /*30f60*/  STL [R1+0x11b0], R111 ;  /* 0x0011b06f01007387 */ /* 0x0003e80000100800 */
[----:B------:R-:W3:Y:S04]  /*30f70*/  LDL.LU R113, [R1+0x154c] ;  /* 0x00154c0001717983 */ /* 0x000ee80000300800 */
[----:B------:R-:W-:Y:S04]  /*30f80*/  STL [R1+0x11ac], R115 ;  /* 0x0011ac7301007387 */ /* 0x000fe80000100800 */
[----:B--2---:R-:W2:Y:S04]  /*30f90*/  LDL.LU R23, [R1+0x1550] ;  /* 0x0015500001177983 */ /* 0x004ea80000300800 */
[----:B------:R1:W-:Y:S04]  /*30fa0*/  LDGSTS.E [R5+0xc], desc[UR8][R118.64], P0 ;  /* 0x0000c00076057fae */ /* 0x0003e80008121848 */
[----:B------:R-:W2:Y:S01]  /*30fb0*/  LDL.LU R112, [R1+0x1554] ;  /* 0x0015540001707983 */ /* 0x000ea20000300800 */
[----:B-1----:R-:W-:-:S03]  /*30fc0*/  IMAD.MOV.U32 R118, RZ, RZ, R111 ;  /* 0x000000ffff767224 */ /* 0x002fc600078e006f */
[----:B------:R-:W2:Y:S01]  /*30fd0*/  LDL.LU R111, [R1+0x1558] ;  /* 0x00155800016f7983 */ /* 0x000ea20000300800 */
[----:B------:R-:W-:-:S05]  /*30fe0*/  IMAD.MOV.U32 R119, RZ, RZ, R115 ;  /* 0x000000ffff777224 */ /* 0x000fca00078e0073 */
[----:B------:R1:W-:Y:S01]  /*30ff0*/  LDGSTS.E [R5+0x400c], desc[UR8][R118.64], P0 ;  /* 0x0400c00076057fae */ /* 0x0003e20008121848 */
[----:B------:R-:W-:-:S04]  /*31000*/  UISETP.GT.AND UP1, UPT, UR16, 0x28, UPT ;  /* 0x000000281000788c */ /* 0x000fc8000bf24270 */
[----:B------:R-:W-:-:S04]  /*31010*/  USEL UR12, URZ, 0x4, !UP1 ;  /* 0x000000043f0c7887 */ /* 0x000fc8000c800000 */
[----:B------:R-:W-:Y:S01]  /*31020*/  USEL UR12, UR12, URZ, !UP0 ;  /* 0x0000003f0c0c7287 */ /* 0x000fe2000c000000 */
[----:B------:R-:W-:-:S05]  /*31030*/  IADD3 R108, P1, R108, R2, RZ ;  /* 0x000000026c6c7210 */ /* 0x000fca0007f3e0ff */
[----:B------:R-:W-:Y:S01]  /*31040*/  IMAD.X R110, R110, 0x1, R0, P1 ;  /* 0x000000016e6e7824 */ /* 0x000fe200008e0600 */
[----:B------:R-:W-:Y:S01]  /*31050*/  STL [R1+0x11b8], R108 ;  /* 0x0011b86c01007387 */ /* 0x000fe20000100800 */
[----:B-1----:R-:W-:Y:S02]  /*31060*/  IMAD.MOV.U32 R118, RZ, RZ, R108 ;  /* 0x000000ffff767224 */ /* 0x002fe400078e006c */
[----:B------:R-:W-:Y:S01]  /*31070*/  IMAD.MOV.U32 R119, RZ, RZ, R110 ;  /* 0x000000ffff777224 */ /* 0x000fe200078e006e */
[----:B------:R1:W-:Y:S04]  /*31080*/  STL [R1+0x11b4], R110 ;  /* 0x0011b46e01007387 */ /* 0x0003e80000100800 */
[----:B------:R1:W-:Y:S04]  /*31090*/  LDGSTS.E [R5+0x800c], desc[UR8][R118.64], P0 ;  /* 0x0800c00076057fae */ /* 0x0003e80008121848 */
[----:B-1----:R-:W2:Y:S04]  /*310a0*/  LDL.LU R110, [R1+0x155c] ;  /* 0x00155c00016e7983 */ /* 0x002ea80000300800 */
[----:B------:R-:W2:Y:S01]  /*310b0*/  LDL.LU R108, [R1+0x1560] ;  /* 0x00156000016c7983 */ /* 0x000ea20000300800 */
[----:B------:R-:W-:-:S05]  /*310c0*/  IADD3 R22, P2, R22, R2, RZ ;  /* 0x0000000216167210 */ /* 0x000fca0007f5e0ff */
[----:B------:R-:W-:Y:S01]  /*310d0*/  IMAD.X R109, R109, 0x1, R0, P2 ;  /* 0x000000016d6d7824 */ /* 0x000fe200010e0600 */
[----:B------:R-:W-:Y:S01]  /*310e0*/  STL [R1+0x11c0], R22 ;  /* 0x0011c01601007387 */ /* 0x000fe20000100800 */
[----:B------:R-:W-:Y:S02]  /*310f0*/  IMAD.MOV.U32 R118, RZ, RZ, R22 ;  /* 0x000000ffff767224 */ /* 0x000fe400078e0016 */
[----:B------:R-:W-:Y:S01]  /*31100*/  IMAD.MOV.U32 R119, RZ, RZ, R109 ;  /* 0x000000ffff777224 */ /* 0x000fe200078e006d */
[----:B------:R1:W-:Y:S01]  /*31110*/  STL [R1+0x11bc], R109 ;  /* 0x0011bc6d01007387 */ /* 0x0003e20000100800 */
[----:B------:R-:W-:-:S03]  /*31120*/  ISETP.NE.U32.AND P1, PT, RZ, UR12, PT ;  /* 0x0000000cff007c0c */ /* 0x000fc6000bf25070 */
[----:B------:R-:W-:Y:S01]  /*31130*/  LDGSTS.E [R5+0xc00c], desc[UR8][R118.64], P0 ;  /* 0x0c00c00076057fae */ /* 0x000fe20008121848 */
[----:B----4-:R-:W-:-:S05]  /*31140*/  IADD3 R114, P3, R114, R2, RZ ;  /* 0x0000000272727210 */ /* 0x010fca0007f7e0ff */
[----:B---3--:R-:W-:Y:S01]  /*31150*/  IMAD.X R116, R116, 0x1, R0, P3 ;  /* 0x0000000174747824 */ /* 0x008fe200018e0600 */
[----:B------:R-:W-:Y:S04]  /*31160*/  STL [R1+0x1548], R114 ;  /* 0x0015487201007387 */ /* 0x000fe80000100800 */
[----:B-1----:R-:W3:Y:S01]  /*31170*/  LDL.LU R109, [R1+0x1564] ;  /* 0x00156400016d7983 */ /* 0x002ee20000300800 */
[----:B------:R-:W-:-:S03]  /*31180*/  IMAD.MOV.U32 R117, RZ, RZ, R116 ;  /* 0x000000ffff757224 */ /* 0x000fc600078e0074 */
[----:B------:R1:W-:Y:S04]  /*31190*/  STL [R1+0x1544], R116 ;  /* 0x0015447401007387 */ /* 0x0003e80000100800 */
[----:B------:R-:W4:Y:S04]  /*311a0*/  LDL.LU R22, [R1+0x1568] ;  /* 0x0015680001167983 */ /* 0x000f280000300800 */
[----:B------:R-:W3:Y:S01]  /*311b0*/  LDL.LU R115, [R1+0x156c] ;  /* 0x00156c0001737983 */ /* 0x000ee20000300800 */
[----:B-1----:R-:W-:-:S03]  /*311c0*/  IMAD.MOV.U32 R116, RZ, RZ, R114 ;  /* 0x000000ffff747224 */ /* 0x002fc600078e0072 */
[----:B------:R-:W3:Y:S04]  /*311d0*/  LDL.LU R114, [R1+0x1570] ;  /* 0x0015700001727983 */ /* 0x000ee80000300800 */
[----:B------:R1:W-:Y:S01]  /*311e0*/  LDGSTS.E [R5+0x10000], desc[UR8][R116.64], P1 ;  /* 0x1000000074057fae */ /* 0x0003e20008921848 */
[----:B--2---:R-:W-:-:S04]  /*311f0*/  IADD3 R23, P0, R23, R2, RZ ;  /* 0x0000000217177210 */ /* 0x004fc80007f1e0ff */
[----:B------:R-:W-:Y:S01]  /*31200*/  IADD3.X R113, R113, R0, RZ, P0, !PT ;  /* 0x0000000071717210 */ /* 0x000fe200007fe4ff */
[----:B------:R2:W-:Y:S01]  /*31210*/  STL [R1+0x1550], R23 ;  /* 0x0015501701007387 */ /* 0x0005e20000100800 */
[----:B-1----:R-:W-:-:S03]  /*31220*/  IMAD.MOV.U32 R116, RZ, RZ, R23 ;  /* 0x000000ffff747224 */ /* 0x002fc600078e0017 */
[----:B------:R1:W-:Y:S01]  /*31230*/  STL [R1+0x154c], R113 ;  /* 0x00154c7101007387 */ /* 0x0003e20000100800 */
[----:B------:R-:W-:-:S05]  /*31240*/  IADD3 R111, P2, R111, R2, RZ ;  /* 0x000000026f6f7210 */ /* 0x000fca0007f5e0ff */
[----:B------:R-:W-:Y:S01]  /*31250*/  IMAD.X R112, R112, 0x1, R0, P2 ;  /* 0x0000000170707824 */ /* 0x000fe200010e0600 */
[----:B------:R-:W-:Y:S04]  /*31260*/  STL [R1+0x1558], R111 ;  /* 0x0015586f01007387 */ /* 0x000fe80000100800 */
[----:B--2---:R-:W2:Y:S01]  /*31270*/  LDL.LU R23, [R1+0x1578] ;  /* 0x0015780001177983 */ /* 0x004ea20000300800 */
[----:B------:R-:W-:-:S03]  /*31280*/  IMAD.MOV.U32 R117, RZ, RZ, R113 ;  /* 0x000000ffff757224 */ /* 0x000fc600078e0071 */
[----:B------:R1:W-:Y:S04]  /*31290*/  STL [R1+0x1554], R112 ;  /* 0x0015547001007387 */ /* 0x0003e80000100800 */
[----:B-1----:R-:W2:Y:S01]  /*312a0*/  LDL.LU R113, [R1+0x1574] ;  /* 0x0015740001717983 */ /* 0x002ea20000300800 */
[----:B------:R-:W-:-:S03]  /*312b0*/  UISETP.GT.AND UP1, UPT, UR16, 0x29, UPT ;  /* 0x000000291000788c */ /* 0x000fc6000bf24270 */
[----:B------:R1:W-:Y:S01]  /*312c0*/  LDGSTS.E [R5+0x14000], desc[UR8][R116.64], P1 ;  /* 0x1400000074057fae */ /* 0x0003e20008921848 */
[----:B------:R-:W-:Y:S01]  /*312d0*/  USEL UR12, URZ, 0x4, !UP1 ;  /* 0x000000043f0c7887 */ /* 0x000fe2000c800000 */
[----:B-1----:R-:W-:Y:S02]  /*312e0*/  IMAD.MOV.U32 R116, RZ, RZ, R111 ;  /* 0x000000ffff747224 */ /* 0x002fe400078e006f */
[----:B------:R-:W-:Y:S02]  /*312f0*/  IMAD.MOV.U32 R117, RZ, RZ, R112 ;  /* 0x000000ffff757224 */ /* 0x000fe400078e0070 */
[----:B------:R-:W2:Y:S01]  /*31300*/  LDL.LU R112, [R1+0x157c] ;  /* 0x00157c0001707983 */ /* 0x000ea20000300800 */
[----:B------:R-:W-:-:S03]  /*31310*/  USEL UR12, UR12, URZ, !UP0 ;  /* 0x0000003f0c0c7287 */ /* 0x000fc6000c000000 */
[----:B------:R1:W-:Y:S04]  /*31320*/  LDGSTS.E [R5+0x18000], desc[UR8][R116.64], P1 ;  /* 0x1800000074057fae */ /* 0x0003e80008921848 */
[----:B------:R-:W2:Y:S01]  /*31330*/  LDL.LU R111, [R1+0x1580] ;  /* 0x00158000016f7983 */ /* 0x000ea20000300800 */
[----:B------:R-:W-:-:S05]  /*31340*/  IADD3 R108, P0, R108, R2, RZ ;  /* 0x000000026c6c7210 */ /* 0x000fca0007f1e0ff */
[----:B------:R-:W-:Y:S02]  /*31350*/  IMAD.X R110, R110, 0x1, R0, P0 ;  /* 0x000000016e6e7824 */ /* 0x000fe400000e0600 */
[----:B-1----:R-:W-:Y:S02]  /*31360*/  IMAD.MOV.U32 R116, RZ, RZ, R108 ;  /* 0x000000ffff747224 */ /* 0x002fe400078e006c */
[----:B------:R-:W-:Y:S01]  /*31370*/  IMAD.MOV.U32 R117, RZ, RZ, R110 ;  /* 0x000000ffff757224 */ /* 0x000fe200078e006e */
[----:B------:R-:W-:Y:S04]  /*31380*/  STL [R1+0x1560], R108 ;  /* 0x0015606c01007387 */ /* 0x000fe80000100800 */
[----:B------:R1:W-:Y:S01]  /*31390*/  STL [R1+0x155c], R110 ;  /* 0x00155c6e01007387 */ /* 0x0003e20000100800 */
[----:B------:R-:W-:-:S03]  /*313a0*/  ISETP.NE.U32.AND P0, PT, RZ, UR12, PT ;  /* 0x0000000cff007c0c */ /* 0x000fc6000bf05070 */
[----:B------:R3:W-:Y:S04]  /*313b0*/  LDGSTS.E [R5+0x1c000], desc[UR8][R116.64], P1 ;  /* 0x1c00000074057fae */ /* 0x0007e80008921848 */
[----:B-1----:R-:W2:Y:S04]  /*313c0*/  LDL.LU R110, [R1+0x1584] ;  /* 0x00158400016e7983 */ /* 0x002ea80000300800 */
[----:B------:R-:W2:Y:S01]  /*313d0*/  LDL.LU R108, [R1+0x1588] ;  /* 0x00158800016c7983 */ /* 0x000ea20000300800 */
[----:B----4-:R-:W-:-:S05]  /*313e0*/  IADD3 R22, P1, R22, R2, RZ ;  /* 0x0000000216167210 */ /* 0x010fca0007f3e0ff */
[----:B---3--:R-:W-:Y:S01]  /*313f0*/  IMAD.X R109, R109, 0x1, R0, P1 ;  /* 0x000000016d6d7824 */ /* 0x008fe200008e0600 */
[----:B------:R-:W-:Y:S01]  /*31400*/  IADD3 R114, P2, R114, R2, RZ ;  /* 0x0000000272727210 */ /* 0x000fe20007f5e0ff */
[----:B------:R-:W-:Y:S01]  /*31410*/  STL [R1+0x1568], R22 ;  /* 0x0015681601007387 */ /* 0x000fe20000100800 */
[----:B------:R-:W-:-:S03]  /*31420*/  IMAD.MOV.U32 R116, RZ, RZ, R22 ;  /* 0x000000ffff747224 */ /* 0x000fc600078e0016 */
[----:B------:R-:W-:Y:S01]  /*31430*/  IMAD.X R115, R115, 0x1, R0, P2 ;  /* 0x0000000173737824 */ /* 0x000fe200010e0600 */
[----:B------:R1:W-:Y:S01]  /*31440*/  STL [R1+0x1564], R109 ;  /* 0x0015646d01007387 */ /* 0x0003e20000100800 */
[----:B------:R-:W-:-:S03]  /*31450*/  IMAD.MOV.U32 R117, RZ, RZ, R109 ;  /* 0x000000ffff757224 */ /* 0x000fc600078e006d */
[----:B------:R-:W-:Y:S04]  /*31460*/  STL [R1+0x1570], R114 ;  /* 0x0015707201007387 */ /* 0x000fe80000100800 */
[----:B------:R-:W-:Y:S04]  /*31470*/  LDGSTS.E [R5+0x10004], desc[UR8][R116.64], P0 ;  /* 0x1000400074057fae */ /* 0x000fe80008121848 */
[----:B-1----:R-:W3:Y:S04]  /*31480*/  LDL.LU R109, [R1+0x158c] ;  /* 0x00158c00016d7983 */ /* 0x002ee80000300800 */
[----:B------:R1:W-:Y:S04]  /*31490*/  STL [R1+0x156c], R115 ;  /* 0x00156c7301007387 */ /* 0x0003e80000100800 */
[----:B------:R-:W4:Y:S04]  /*314a0*/  LDL.LU R22, [R1+0x1590] ;  /* 0x0015900001167983 */ /* 0x000f280000300800 */
[----:B------:R-:W3:Y:S04]  /*314b0*/  LDL.LU R117, [R1+0x1594] ;  /* 0x0015940001757983 */ /* 0x000ee80000300800 */
[----:B------:R-:W3:Y:S04]  /*314c0*/  LDL.LU R116, [R1+0x1598] ;  /* 0x0015980001747983 */ /* 0x000ee80000300800 */
[----:B------:R-:W-:Y:S01]  /*314d0*/  LDGSTS.E [R5+0x14004], desc[UR8][R114.64], P0 ;  /* 0x1400400072057fae */ /* 0x000fe20008121848 */
[----:B--2---:R-:W-:-:S05]  /*314e0*/  IADD3 R23, P1, R23, R2, RZ ;  /* 0x0000000217177210 */ /* 0x004fca0007f3e0ff */
[----:B------:R-:W-:Y:S01]  /*314f0*/  IMAD.X R113, R113, 0x1, R0, P1 ;  /* 0x0000000171717824 */ /* 0x000fe200008e0600 */
[----:B------:R2:W-:Y:S01]  /*31500*/  STL [R1+0x1578], R23 ;  /* 0x0015781701007387 */ /* 0x0005e20000100800 */
[----:B------:R-:W-:-:S03]  /*31510*/  IMAD.MOV.U32 R118, RZ, RZ, R23 ;  /* 0x000000ffff767224 */ /* 0x000fc600078e0017 */
[----:B------:R-:W-:Y:S04]  /*31520*/  STL [R1+0x1574], R113 ;  /* 0x0015747101007387 */ /* 0x000fe80000100800 */
[----:B-1----:R-:W3:Y:S04]  /*31530*/  LDL.LU R115, [R1+0x159c] ;  /* 0x00159c0001737983 */ /* 0x002ee80000300800 */
[----:B--2---:R-:W2:Y:S01]  /*31540*/  LDL.LU R23, [R1+0x15a0] ;  /* 0x0015a00001177983 */ /* 0x004ea20000300800 */
[----:B------:R-:W-:Y:S01]  /*31550*/  UISETP.GT.AND UP1, UPT, UR16, 0x2a, UPT ;  /* 0x0000002a1000788c */ /* 0x000fe2000bf24270 */
[----:B------:R-:W-:-:S03]  /*31560*/  IMAD.MOV.U32 R119, RZ, RZ, R113 ;  /* 0x000000ffff777224 */ /* 0x000fc600078e0071 */
[----:B------:R-:W-:Y:S02]  /*31570*/  USEL UR12, URZ, 0x4, !UP1 ;  /* 0x000000043f0c7887 */ /* 0x000fe4000c800000 */
[----:B------:R1:W-:Y:S01]  /*31580*/  LDGSTS.E [R5+0x18004], desc[UR8][R118.64], P0 ;  /* 0x1800400076057fae */ /* 0x0003e20008121848 */
[----:B------:R-:W-:-:S05]  /*31590*/  IADD3 R111, P2, R111, R2, RZ ;  /* 0x000000026f6f7210 */ /* 0x000fca0007f5e0ff */
[----:B------:R-:W-:Y:S01]  /*315a0*/  IMAD.X R112, R112, 0x1, R0, P2 ;  /* 0x0000000170707824 */ /* 0x000fe200010e0600 */
[----:B------:R1:W-:Y:S01]  /*315b0*/  STL [R1+0x1580], R111 ;  /* 0x0015806f01007387 */ /* 0x0003e20000100800 */
[----:B------:R-:W-:Y:S01]  /*315c0*/  USEL UR12, UR12, URZ, !UP0 ;  /* 0x0000003f0c0c7287 */ /* 0x000fe2000c000000 */
[----:B-1----:R-:W-:Y:S02]  /*315d0*/  IMAD.MOV.U32 R118, RZ, RZ, R111 ;  /* 0x000000ffff767224 */ /* 0x002fe400078e006f */
[----:B------:R1:W-:Y:S01]  /*315e0*/  STL [R1+0x157c], R112 ;  /* 0x00157c7001007387 */ /* 0x0003e20000100800 */
[----:B------:R-:W-:Y:S02]  /*315f0*/  MOV R119, R112 ;  /* 0x0000007000777202 */ /* 0x000fe40000000f00 */
[----:B------:R-:W-:-:S03]  /*31600*/  ISETP.NE.U32.AND P1, PT, RZ, UR12, PT ;  /* 0x0000000cff007c0c */ /* 0x000fc6000bf25070 */
[----:B------:R3:W-:Y:S01]  /*31610*/  LDGSTS.E [R5+0x1c004], desc[UR8][R118.64], P0 ;  /* 0x1c00400076057fae */ /* 0x0007e20008121848 */
[----:B------:R-:W-:-:S05]  /*31620*/  IADD3 R108, P3, R108, R2, RZ ;  /* 0x000000026c6c7210 */ /* 0x000fca0007f7e0ff */
[----:B------:R-:W-:Y:S01]  /*31630*/  IMAD.X R110, R110, 0x1, R0, P3 ;  /* 0x000000016e6e7824 */ /* 0x000fe200018e0600 */
[----:B------:R-:W-:Y:S04]  /*31640*/  STL [R1+0x1588], R108 ;  /* 0x0015886c01007387 */ /* 0x000fe80000100800 */
[----:B------:R-:W2:Y:S04]  /*31650*/  LDL.LU R114, [R1+0x15a4] ;  /* 0x0015a40001727983 */ /* 0x000ea80000300800 */
[----:B------:R1:W-:Y:S01]  /*31660*/  STL [R1+0x1584], R110 ;  /* 0x0015846e01007387 */ /* 0x0003e20000100800 */
[----:B------:R-:W-:-:S03]  /*31670*/  IMAD.MOV.U32 R111, RZ, RZ, R110 ;  /* 0x000000ffff6f7224 */ /* 0x000fc600078e006e */
[----:B------:R-:W2:Y:S04]  /*31680*/  LDL.LU R113, [R1+0x15a8] ;  /* 0x0015a80001717983 */ /* 0x000ea80000300800 */
[----:B-1----:R-:W2:Y:S01]  /*31690*/  LDL.LU R112, [R1+0x15ac] ;  /* 0x0015ac0001707983 */ /* 0x002ea20000300800 */
[----:B------:R-:W-:-:S03]  /*316a0*/  IMAD.MOV.U32 R110, RZ, RZ, R108 ;  /* 0x000000ffff6e7224 */ /* 0x000fc600078e006c */
[----:B------:R-:W2:Y:S04]  /*316b0*/  LDL.LU R108, [R1+0x15b0] ;  /* 0x0015b000016c7983 */ /* 0x000ea80000300800 */
[----:B------:R-:W-:Y:S01]  /*316c0*/  LDGSTS.E [R5+0x10008], desc[UR8][R110.64], P1 ;  /* 0x100080006e057fae */ /* 0x000fe20008921848 */
[----:B----4-:R-:W-:-:S05]  /*316d0*/  IADD3 R22, P0, R22, R2, RZ ;  /* 0x0000000216167210 */ /* 0x010fca0007f1e0ff */
[--C-:B---3--:R-:W-:Y:S01]  /*316e0*/  IMAD.X R109, R109, 0x1, R0.reuse, P0 ;  /* 0x000000016d6d7824 */ /* 0x108fe200000e0600 */
[----:B------:R-:W-:Y:S01]  /*316f0*/  IADD3 R116, P2, R116, R2, RZ ;  /* 0x0000000274747210 */ /* 0x000fe20007f5e0ff */
[----:B------:R-:W-:Y:S04]  /*31700*/  STL [R1+0x1590], R22 ;  /* 0x0015901601007387 */ /* 0x000fe80000100800 */
[----:B------:R-:W-:Y:S01]  /*31710*/  IMAD.X R117, R117, 0x1, R0, P2 ;  /* 0x0000000175757824 */ /* 0x000fe200010e0600 */
[----:B------:R1:W-:Y:S01]  /*31720*/  STL [R1+0x158c], R109 ;  /* 0x00158c6d01007387 */ /* 0x0003e20000100800 */
[----:B------:R-:W-:-:S03]  /*31730*/  IMAD.MOV.U32 R119, RZ, RZ, R109 ;  /* 0x000000ffff777224 */ /* 0x000fc600078e006d */
[----:B------:R-:W-:Y:S01]  /*31740*/  STL [R1+0x1598], R116 ;  /* 0x0015987401007387 */ /* 0x000fe20000100800 */
[----:B------:R-:W-:-:S03]  /*31750*/  IMAD.MOV.U32 R118, RZ, RZ, R22 ;  /* 0x000000ffff767224 */ /* 0x000fc600078e0016 */
[----:B------:R-:W3:Y:S04]  /*31760*/  LDL.LU R111, [R1+0x15b4] ;  /* 0x0015b400016f7983 */ /* 0x000ee80000300800 */
[----:B------:R4:W-:Y:S04]  /*31770*/  STL [R1+0x1594], R117 ;  /* 0x0015947501007387 */ /* 0x0009e80000100800 */
[----:B------:R-:W3:Y:S04]  /*31780*/  LDL.LU R110, [R1+0x15b8] ;  /* 0x0015b800016e7983 */ /* 0x000ee80000300800 */
[----:B-1----:R-:W3:Y:S04]  /*31790*/  LDL.LU R109, [R1+0x15bc] ;  /* 0x0015bc00016d7983 */ /* 0x002ee80000300800 */
[----:B------:R-:W3:Y:S04]  /*317a0*/  LDL.LU R22, [R1+0x15c0] ;  /* 0x0015c00001167983 */ /* 0x000ee80000300800 */
[----:B------:R-:W-:Y:S04]  /*317b0*/  LDGSTS.E [R5+0x14008], desc[UR8][R118.64], P1 ;  /* 0x1400800076057fae */ /* 0x000fe80008921848 */
[----:B------:R4:W-:Y:S01]  /*317c0*/  LDGSTS.E [R5+0x18008], desc[UR8][R116.64], P1 ;  /* 0x1800800074057fae */ /* 0x0009e20008921848 */
[----:B--2---:R-:W-:-:S05]  /*317d0*/  IADD3 R23, P0, R23, R2, RZ ;  /* 0x0000000217177210 */ /* 0x004fca0007f1e0ff */
[----:B------:R-:W-:Y:S01]  /*317e0*/  IMAD.X R115, R115, 0x1, R0, P0 ;  /* 0x0000000173737824 */ /* 0x000fe200000e0600 */
[----:B------:R-:W-:Y:S04]  /*317f0*/  STL [R1+0x15a0], R23 ;  /* 0x0015a01701007387 */ /* 0x000fe80000100800 */
[----:B------:R1:W-:Y:S01]  /*31800*/  STL [R1+0x159c], R115 ;  /* 0x00159c7301007387 */ /* 0x0003e20000100800 */
[----:B----4-:R-:W-:Y:S02]  /*31810*/  IMAD.MOV.U32 R117, RZ, RZ, R115 ;  /* 0x000000ffff757224 */ /* 0x010fe400078e0073 */
[----:B------:R-:W-:Y:S01]  /*31820*/  IMAD.MOV.U32 R116, RZ, RZ, R23 ;  /* 0x000000ffff747224 */ /* 0x000fe200078e0017 */
[----:B------:R-:W-:Y:S01]  /*31830*/  UISETP.GT.AND UP1, UPT, UR16, 0x2b, UPT ;  /* 0x0000002b1000788c */ /* 0x000fe2000bf24270 */
[----:B-1----:R-:W2:Y:S04]  /*31840*/  LDL.LU R115, [R1+0x11c4] ;  /* 0x0011c40001737983 */ /* 0x002ea80000300800 */
[----:B------:R-:W4:Y:S01]  /*31850*/  LDL.LU R23, [R1+0x11c8] ;  /* 0x0011c80001177983 */ /* 0x000f220000300800 */
[----:B------:R-:W-:-:S03]  /*31860*/  USEL UR12, URZ, 0x4, !UP1 ;  /* 0x000000043f0c7887 */ /* 0x000fc6000c800000 */
[----:B------:R1:W-:Y:S01]  /*31870*/  LDGSTS.E [R5+0x1c008], desc[UR8][R116.64], P1 ;  /* 0x1c00800074057fae */ /* 0x0003e20008921848 */
[----:B------:R-:W-:Y:S01]  /*31880*/  USEL UR12, UR12, URZ, !UP0 ;  /* 0x0000003f0c0c7287 */ /* 0x000fe2000c000000 */
[----:B------:R-:W1:Y:S05]  /*31890*/  S2R R153, SR_TID.X ;  /* 0x0000000000997919 */ /* 0x000e6a0000002100 */
[----:B------:R-:W-:Y:S01]  /*318a0*/  ISETP.NE.U32.AND P0, PT, RZ, UR12, PT ;  /* 0x0000000cff007c0c */ /* 0x000fe2000bf05070 */
[C---:B-1----:R-:W-:Y:S01]  /*318b0*/  IMAD.SHL.U32 R152, R153.reuse, 0x10, RZ ;  /* 0x0000001099987824 */ /* 0x042fe200078e00ff */
[----:B------:R-:W-:Y:S02]  /*318c0*/  LOP3.LUT R153, R153, 0x7f, RZ, 0xc0, !PT ;  /* 0x0000007f99997812 */ /* 0x000fe400078ec0ff */
[----:B------:R-:W-:-:S05]  /*318d0*/  IADD3 R113, P1, R113, R2, RZ ;  /* 0x0000000271717210 */ /* 0x000fca0007f3e0ff */
[----:B------:R-:W-:Y:S01]  /*318e0*/  IMAD.X R114, R114, 0x1, R0, P1 ;  /* 0x0000000172727824 */ /* 0x000fe200008e0600 */
[----:B------:R-:W-:Y:S01]  /*318f0*/  IADD3 R108, P2, R108, R2, RZ ;  /* 0x000000026c6c7210 */ /* 0x000fe20007f5e0ff */
[----:B------:R1:W-:Y:S01]  /*31900*/  STL [R1+0x15a8], R113 ;  /* 0x0015a87101007387 */ /* 0x0003e20000100800 */
[----:B------:R-:W-:Y:S02]  /*31910*/  IMAD.MOV.U32 R116, RZ, RZ, R113 ;  /* 0x000000ffff747224 */ /* 0x000fe400078e0071 */
[----:B------:R-:W-:Y:S01]  /*31920*/  IMAD.MOV.U32 R117, RZ, RZ, R114 ;  /* 0x000000ffff757224 */ /* 0x000fe200078e0072 */
[----:B------:R1:W-:Y:S01]  /*31930*/  STL [R1+0x15a4], R114 ;  /* 0x0015a47201007387 */ /* 0x0003e20000100800 */
[----:B------:R-:W-:-:S03]  /*31940*/  IMAD.X R112, R112, 0x1, R0, P2 ;  /* 0x0000000170707824 */ /* 0x000fc600010e0600 */
[----:B------:R-:W-:Y:S04]  /*31950*/  STL [R1+0x15b0], R108 ;  /* 0x0015b06c01007387 */ /* 0x000fe80000100800 */
[----:B-1----:R-:W2:Y:S04]  /*31960*/  LDL.LU R113, [R1+0x11d0] ;  /* 0x0011d00001717983 */ /* 0x002ea80000300800 */
[----:B------:R1:W-:Y:S04]  /*31970*/  STL [R1+0x15ac], R112 ;  /* 0x0015ac7001007387 */ /* 0x0003e80000100800 */
[----:B------:R1:W-:Y:S04]  /*31980*/  LDGSTS.E [R5+0x1000c], desc[UR8][R116.64], P0 ;  /* 0x1000c00074057fae */ /* 0x0003e80008121848 */
[----:B------:R-:W2:Y:S01]  /*31990*/  LDL.LU R114, [R1+0x11cc] ;  /* 0x0011cc0001727983 */ /* 0x000ea20000300800 */
[----:B-1----:R-:W-:-:S02]  /*319a0*/  IMAD.MOV.U32 R117, RZ, RZ, R112 ;  /* 0x000000ffff757224 */ /* 0x002fc400078e0070 */
[----:B------:R-:W-:Y:S01]  /*319b0*/  IMAD.MOV.U32 R116, RZ, RZ, R108 ;  /* 0x000000ffff747224 */ /* 0x000fe200078e006c */
[----:B------:R-:W2:Y:S04]  /*319c0*/  LDL.LU R112, [R1+0x11d4] ;  /* 0x0011d40001707983 */ /* 0x000ea80000300800 */
[----:B------:R-:W2:Y:S04]  /*319d0*/  LDL.LU R108, [R1+0x11d8] ;  /* 0x0011d800016c7983 */ /* 0x000ea80000300800 */
[----:B------:R1:W-:Y:S01]  /*319e0*/  LDGSTS.E [R5+0x1400c], desc[UR8][R116.64], P0 ;  /* 0x1400c00074057fae */ /* 0x0003e20008121848 */
[----:B---3--:R-:W-:-:S02]  /*319f0*/  IADD3 R110, P1, R110, R2, RZ ;  /* 0x000000026e6e7210 */ /* 0x008fc40007f3e0ff */
[----:B------:R-:W-:-:S03]  /*31a00*/  IADD3 R22, P2, R22, R2, RZ ;  /* 0x0000000216167210 */ /* 0x000fc60007f5e0ff */
[--C-:B------:R-:W-:Y:S02]  /*31a10*/  IMAD.X R111, R111, 0x1, R0.reuse, P1 ;  /* 0x000000016f6f7824 */ /* 0x100fe400008e0600 */
[----:B------:R-:W-:Y:S01]  /*31a20*/  IMAD.X R109, R109, 0x1, R0, P2 ;  /* 0x000000016d6d7824 */ /* 0x000fe200010e0600 */
[----:B------:R3:W-:Y:S01]  /*31a30*/  STL [R1+0x15b8], R110 ;  /* 0x0015b86e01007387 */ /* 0x0007e20000100800 */
[----:B-1----:R-:W-:-:S03]  /*31a40*/  IMAD.MOV.U32 R116, RZ, RZ, R22 ;  /* 0x000000ffff747224 */ /* 0x002fc600078e0016 */
[----:B------:R-:W-:Y:S01]  /*31a50*/  MOV R117, R109 ;  /* 0x0000006d00757202 */ /* 0x000fe20000000f00 */
[----:B------:R1:W-:Y:S04]  /*31a60*/  STL [R1+0x15b4], R111 ;  /* 0x0015b46f01007387 */ /* 0x0003e80000100800 */
[----:B------:R-:W-:Y:S04]  /*31a70*/  STL [R1+0x15c0], R22 ;  /* 0x0015c01601007387 */ /* 0x000fe80000100800 */
[----:B------:R-:W-:Y:S04]  /*31a80*/  LDGSTS.E [R5+0x1800c], desc[UR8][R110.64], P0 ;  /* 0x1800c0006e057fae */ /* 0x000fe80008121848 */
[----:B------:R2:W-:Y:S04]  /*31a90*/  STL [R1+0x15bc], R109 ;  /* 0x0015bc6d01007387 */ /* 0x0005e80000100800 */
[----:B------:R2:W-:Y:S04]  /*31aa0*/  LDGSTS.E [R5+0x1c00c], desc[UR8][R116.64], P0 ;  /* 0x1c00c00074057fae */ /* 0x0005e80008121848 */
[----:B---3--:R-:W3:Y:S01]  /*31ab0*/  LDL.LU R110, [R1+0x11e0] ;  /* 0x0011e000016e7983 */ /* 0x008ee20000300800 */
[----:B----4-:R-:W-:-:S03]  /*31ac0*/  IADD3 R23, P1, R23, R2, RZ ;  /* 0x0000000217177210 */ /* 0x010fc60007f3e0ff */
[----:B-1----:R-:W4:Y:S01]  /*31ad0*/  LDL.LU R111, [R1+0x11dc] ;  /* 0x0011dc00016f7983 */ /* 0x002f220000300800 */
[----:B--2---:R-:W-:Y:S01]  /*31ae0*/  LOP3.LUT R116, R152, 0x70, RZ, 0xc0, !PT ;  /* 0x0000007098747812 */ /* 0x004fe200078ec0ff */
[----:B------:R-:W-:Y:S02]  /*31af0*/  IMAD.X R115, R115, 0x1, R0, P1 ;  /* 0x0000000173737824 */ /* 0x000fe400008e0600 */
[----:B------:R-:W2:Y:S02]  /*31b00*/  LDL.LU R109, [R1+0x11e4] ;  /* 0x0011e400016d7983 */ /* 0x000ea40000300800 */
[----:B------:R-:W-:Y:S02]  /*31b10*/  IMAD R116, R153, 0x80, R116 ;  /* 0x0000008099747824 */ /* 0x000fe400078e0274 */
[----:B------:R-:W2:Y:S03]  /*31b20*/  LDL.LU R22, [R1+0x11e8] ;  /* 0x0011e80001167983 */ /* 0x000ea60000300800 */
[----:B------:R-:W-:Y:S01]  /*31b30*/  LOP3.LUT R116, R116, 0x30, RZ, 0x3c, !PT ;  /* 0x0000003074747812 */ /* 0x000fe200078e3cff */
[----:B------:R1:W-:Y:S01]  /*31b40*/  STL [R1+0x11c8], R23 ;  /* 0x0011c81701007387 */ /* 0x0003e20000100800 */
[----:B------:R-:W-:-:S03]  /*31b50*/  IMAD.MOV.U32 R118, RZ, RZ, R23 ;  /* 0x000000ffff767224 */ /* 0x000fc600078e0017 */
[----:B------:R-:W-:Y:S01]  /*31b60*/  VIADD R5, R116, UR17 ;  /* 0x0000001174057c36 */ /* 0x000fe20008000000 */
[----:B------:R1:W-:Y:S04]  /*31b70*/  STL [R1+0x11c4], R115 ;  /* 0x0011c47301007387 */ /* 0x0003e80000100800 */
[----:B------:R-:W2:Y:S04]  /*31b80*/  LDL.LU R116, [R1+0x11ec] ;  /* 0x0011ec0001747983 */ /* 0x000ea80000300800 */
[----:B-1----:R-:W2:Y:S01]  /*31b90*/  LDL.LU R23, [R1+0x11f0] ;  /* 0x0011f00001177983 */ /* 0x002ea20000300800 */
[----:B------:R-:W-:-:S04]  /*31ba0*/  UISETP.GT.AND UP1, UPT, UR16, 0xc, UPT ;  /* 0x0000000c1000788c */ /* 0x000fc8000bf24270 */
[----:B------:R-:W-:-:S04]  /*31bb0*/  USEL UR12, URZ, 0x4, !UP1 ;  /* 0x000000043f0c7887 */ /* 0x000fc8000c800000 */
[----:B------:R-:W-:-:S06]  /*31bc0*/  USEL UR12, UR12, URZ, !UP0 ;  /* 0x0000003f0c0c7287 */ /* 0x000fcc000c000000 */
[----:B------:R-:W-:Y:S01]  /*31bd0*/  ISETP.NE.U32.AND P0, PT, RZ, UR12, PT ;  /* 0x0000000cff007c0c */ /* 0x000fe2000bf05070 */
[----:B------:R-:W-:-:S12]  /*31be0*/  IMAD.MOV.U32 R119, RZ, RZ, R115 ;  /* 0x000000ffff777224 */ /* 0x000fd800078e0073 */
[----:B------:R1:W-:Y:S01]  /*31bf0*/  LDGSTS.E [R5], desc[UR8][R118.64], P0 ;  /* 0x0000000076057fae */ /* 0x0003e20008121848 */
[----:B------:R-:W-:-:S05]  /*31c00*/  IADD3 R113, P1, R113, R2, RZ ;  /* 0x0000000271717210 */ /* 0x000fca0007f3e0ff */
[----:B------:R-:W-:Y:S01]  /*31c10*/  STL [R1+0x11d0], R113 ;  /* 0x0011d07101007387 */ /* 0x000fe20000100800 */
[----:B------:R-:W-:-:S04]  /*31c20*/  IMAD.X R114, R114, 0x1, R0, P1 ;  /* 0x0000000172727824 */ /* 0x000fc800008e0600 */
[----:B------:R-:W-:Y:S01]  /*31c30*/  IMAD.MOV.U32 R115, RZ, RZ, R114 ;  /* 0x000000ffff737224 */ /* 0x000fe200078e0072 */
[----:B------:R1:W-:Y:S01]  /*31c40*/  STL [R1+0x11cc], R114 ;  /* 0x0011cc7201007387 */ /* 0x0003e20000100800 */
[----:B------:R-:W-:Y:S01]  /*31c50*/  IADD3 R108, P2, R108, R2, RZ ;  /* 0x000000026c6c7210 */ /* 0x000fe20007f5e0ff */
[----:B-1----:R-:W-:-:S04]  /*31c60*/  IMAD.MOV.U32 R114, RZ, RZ, R113 ;  /* 0x000000ffff727224 */ /* 0x002fc800078e0071 */
[----:B------:R-:W-:Y:S01]  /*31c70*/  IMAD.X R112, R112, 0x1, R0, P2 ;  /* 0x0000000170707824 */ /* 0x000fe200010e0600 */
[----:B------:R-:W-:Y:S04]  /*31c80*/  STL [R1+0x11d8], R108 ;  /* 0x0011d86c01007387 */ /* 0x000fe80000100800 */
[----:B------:R-:W2:Y:S04]  /*31c90*/  LDL.LU R113, [R1+0x11f8] ;  /* 0x0011f80001717983 */ /* 0x000ea80000300800 */
[----:B------:R1:W-:Y:S04]  /*31ca0*/  STL [R1+0x11d4], R112 ;  /* 0x0011d47001007387 */ /* 0x0003e80000100800 */
[----:B------:R-:W-:Y:S01]  /*31cb0*/  LDGSTS.E [R5+0x4000], desc[UR8][R114.64], P0 ;  /* 0x0400000072057fae */ /* 0x000fe20008121848 */
[----:B------:R-:W-:-:S03]  /*31cc0*/  IMAD.MOV.U32 R118, RZ, RZ, R108 ;  /* 0x000000ffff767224 */ /* 0x000fc600078e006c */
[----:B------:R-:W2:Y:S01]  /*31cd0*/  LDL.LU R114, [R1+0x11f4] ;  /* 0x0011f40001727983 */ /* 0x000ea20000300800 */
[----:B------:R-:W-:-:S03]  /*31ce0*/  IMAD.MOV.U32 R119, RZ, RZ, R112 ;  /* 0x000000ffff777224 */ /* 0x000fc600078e0070 */
[----:B-1----:R-:W2:Y:S04]  /*31cf0*/  LDL.LU R112, [R1+0x11fc] ;  /* 0x0011fc0001707983 */ /* 0x002ea80000300800 */
[----:B------:R-:W2:Y:S04]  /*31d00*/  LDL.LU R108, [R1+0x1200] ;  /* 0x00120000016c7983 */ /* 0x000ea80000300800 */
[----:B------:R-:W2:Y:S04]  /*31d10*/  LDL.LU R115, [R1+0x1204] ;  /* 0x0012040001737983 */ /* 0x000ea80000300800 */
[----:B------:R1:W-:Y:S01]  /*31d20*/  LDGSTS.E [R5+0x8000], desc[UR8][R118.64], P0 ;  /* 0x0800000076057fae */ /* 0x0003e20008121848 */
[----:B---3--:R-:W-:-:S05]  /*31d30*/  IADD3 R110, P1, R110, R2, RZ ;  /* 0x000000026e6e7210 */ /* 0x008fca0007f3e0ff */
[----:B----4-:R-:W-:Y:S01]  /*31d40*/  IMAD.X R111, R111, 0x1, R0, P1 ;  /* 0x000000016f6f7824 */ /* 0x010fe200008e0600 */
        /* <DEDUP_REMOVED lines=15> */
[----:B----4-:R-:W-:-:S03]  /*31e40*/  IMAD.MOV.U32 R118, RZ, RZ, R22 ;  /* 0x000000ffff767224 */ /* 0x010fc600078e0016 */
[----:B-1----:R-:W4:Y:S01]  /*31e50*/  LDL.LU R22, [R1+0x1210] ;  /* 0x0012100001167983 */ /* 0x002f220000300800 */
[----:B------:R-:W-:Y:S01]  /*31e60*/  MOV R119, R109 ;  /* 0x0000006d00777202 */ /* 0x000fe20000000f00 */
[----:B------:R-:W-:Y:S02]  /*31e70*/  IMAD.MOV.U32 R117, RZ, RZ, R116 ;  /* 0x000000ffff757224 */ /* 0x000fe400078e0074 */
[----:B---3--:R-:W3:Y:S01]  /*31e80*/  LDL.LU R109, [R1+0x1214] ;  /* 0x00121400016d7983 */ /* 0x008ee20000300800 */
[----:B------:R-:W-:-:S03]  /*31e90*/  IMAD.MOV.U32 R116, RZ, RZ, R23 ;  /* 0x000000ffff747224 */ /* 0x000fc600078e0017 */
[----:B------:R-:W3:Y:S01]  /*31ea0*/  LDL.LU R23, [R1+0x1218] ;  /* 0x0012180001177983 */ /* 0x000ee20000300800 */
[----:B------:R-:W-:-:S04]  /*31eb0*/  UISETP.GT.AND UP1, UPT, UR16, 0xd, UPT ;  /* 0x0000000d1000788c */ /* 0x000fc8000bf24270 */
[----:B------:R-:W-:-:S04]  /*31ec0*/  USEL UR12, URZ, 0x4, !UP1 ;  /* 0x000000043f0c7887 */ /* 0x000fc8000c800000 */
[----:B------:R-:W-:-:S06]  /*31ed0*/  USEL UR12, UR12, URZ, !UP0 ;  /* 0x0000003f0c0c7287 */ /* 0x000fcc000c000000 */
[----:B------:R-:W-:-:S13]  /*31ee0*/  ISETP.NE.U32.AND P0, PT, RZ, UR12, PT ;  /* 0x0000000cff007c0c */ /* 0x000fda000bf05070 */
[----:B------:R-:W-:Y:S04]  /*31ef0*/  LDGSTS.E [R5+0x4], desc[UR8][R118.64], P0 ;  /* 0x0000400076057fae */ /* 0x000fe80008121848 */
[----:B------:R1:W-:Y:S01]  /*31f00*/  LDGSTS.E [R5+0x4004], desc[UR8][R116.64], P0 ;  /* 0x0400400074057fae */ /* 0x0003e20008121848 */
[----:B------:R-:W-:-:S04]  /*31f10*/  UISETP.GT.AND UP1, UPT, UR16, 0xe, UPT ;  /* 0x0000000e1000788c */ /* 0x000fc8000bf24270 */
[----:B------:R-:W-:-:S04]  /*31f20*/  USEL UR12, URZ, 0x4, !UP1 ;  /* 0x000000043f0c7887 */ /* 0x000fc8000c800000 */
[----:B------:R-:W-:Y:S01]  /*31f30*/  USEL UR12, UR12, URZ, !UP0 ;  /* 0x0000003f0c0c7287 */ /* 0x000fe2000c000000 */
[----:B------:R-:W-:-:S05]  /*31f40*/  IADD3 R113, P1, R113, R2, RZ ;  /* 0x0000000271717210 */ /* 0x000fca0007f3e0ff */
[----:B------:R-:W-:Y:S01]  /*31f50*/  STL [R1+0x11f8], R113 ;  /* 0x0011f87101007387 */ /* 0x000fe20000100800 */
[----:B-1----:R-:W-:Y:S02]  /*31f60*/  IMAD.MOV.U32 R116, RZ, RZ, R113 ;  /* 0x000000ffff747224 */ /* 0x002fe400078e0071 */
[----:B------:R-:W-:-:S04]  /*31f70*/  IMAD.X R114, R114, 0x1, R0, P1 ;  /* 0x0000000172727824 */ /* 0x000fc800008e0600 */
[----:B------:R-:W-:Y:S01]  /*31f80*/  IMAD.MOV.U32 R117, RZ, RZ, R114 ;  /* 0x000000ffff757224 */ /* 0x000fe200078e0072 */
[----:B------:R1:W-:Y:S01]  /*31f90*/  STL [R1+0x11f4], R114 ;  /* 0x0011f47201007387 */ /* 0x0003e20000100800 */
[----:B------:R-:W-:-:S03]  /*31fa0*/  IADD3 R108, P2, R108, R2, RZ ;  /* 0x000000026c6c7210 */ /* 0x000fc60007f5e0ff */
[----:B------:R1:W-:Y:S04]  /*31fb0*/  LDGSTS.E [R5+0x8004], desc[UR8][R116.64], P0 ;  /* 0x0800400074057fae */ /* 0x0003e80008121848 */
[----:B-1----:R-:W3:Y:S04]  /*31fc0*/  LDL.LU R114, [R1+0x121c] ;  /* 0x00121c0001727983 */ /* 0x002ee80000300800 */
[----:B------:R-:W3:Y:S01]  /*31fd0*/  LDL.LU R113, [R1+0x1220] ;  /* 0x0012200001717983 */ /* 0x000ee20000300800 */
[----:B------:R-:W-:Y:S02]  /*31fe0*/  IMAD.X R112, R112, 0x1, R0, P2 ;  /* 0x0000000170707824 */ /* 0x000fe400010e0600 */
[----:B------:R-:W-:Y:S01]  /*31ff0*/  IMAD.MOV.U32 R116, RZ, RZ, R108 ;  /* 0x000000ffff747224 */ /* 0x000fe200078e006c */
[----:B------:R-:W-:Y:S01]  /*32000*/  STL [R1+0x1200], R108 ;  /* 0x0012006c01007387 */ /* 0x000fe20000100800 */
[----:B------:R-:W-:-:S03]  /*32010*/  IMAD.MOV.U32 R117, RZ, RZ, R112 ;  /* 0x000000ffff757224 */ /* 0x000fc600078e0070 */
[----:B------:R1:W-:Y:S04]  /*32020*/  STL [R1+0x11fc], R112 ;  /* 0x0011fc7001007387 */ /* 0x0003e80000100800 */
[----:B------:R1:W-:Y:S01]  /*32030*/  LDGSTS.E [R5+0xc004], desc[UR8][R116.64], P0 ;  /* 0x0c00400074057fae */ /* 0x0003e20008121848 */
[----:B------:R-:W-:Y:S02]  /*32040*/  ISETP.NE.U32.AND P1, PT, RZ, UR12, PT ;  /* 0x0000000cff007c0c */ /* 0x000fe4000bf25070 */
[----:B--2---:R-:W-:-:S05]  /*32050*/  IADD3 R111, P3, R111, R2, RZ ;  /* 0x000000026f6f7210 */ /* 0x004fca0007f7e0ff */
[----:B------:R-:W-:Y:S01]  /*32060*/  IMAD.X R115, R115, 0x1, R0, P3 ;  /* 0x0000000173737824 */ /* 0x000fe200018e0600 */
[----:B------:R-:W-:Y:S04]  /*32070*/  STL [R1+0x1208], R111 ;  /* 0x0012086f01007387 */ /* 0x000fe80000100800 */
[----:B-1----:R-:W2:Y:S01]  /*32080*/  LDL.LU R112, [R1+0x1224] ;  /* 0x0012240001707983 */ /* 0x002ea20000300800 */
[----:B------:R-:W-:-:S03]  /*32090*/  IMAD.MOV.U32 R117, RZ, RZ, R115 ;  /* 0x000000ffff757224 */ /* 0x000fc600078e0073 */
[----:B------:R1:W-:Y:S01]  /*320a0*/  STL [R1+0x1204], R115 ;  /* 0x0012047301007387 */ /* 0x0003e20000100800 */
[----:B------:R-:W-:-:S03]  /*320b0*/  IMAD.MOV.U32 R116, RZ, RZ, R111 ;  /* 0x000000ffff747224 */ /* 0x000fc600078e006f */
[----:B------:R-:W2:Y:S04]  /*320c0*/  LDL.LU R108, [R1+0x1228] ;  /* 0x00122800016c7983 */ /* 0x000ea80000300800 */
[----:B------:R3:W-:Y:S04]  /*320d0*/  LDGSTS.E [R5+0x8], desc[UR8][R116.64], P1 ;  /* 0x0000800074057fae */ /* 0x0007e80008921848 */
[----:B-1----:R-:W2:Y:S04]  /*320e0*/  LDL.LU R115, [R1+0x122c] ;  /* 0x00122c0001737983 */ /* 0x002ea80000300800 */
[----:B------:R-:W2:Y:S01]  /*320f0*/  LDL.LU R111, [R1+0x1230] ;  /* 0x00123000016f7983 */ /* 0x000ea20000300800 */
[----:B----4-:R-:W-:-:S05]  /*32100*/  IADD3 R22, P0, R22, R2, RZ ;  /* 0x0000000216167210 */ /* 0x010fca0007f1e0ff */
[----:B------:R-:W-:Y:S01]  /*32110*/  IMAD.X R110, R110, 0x1, R0, P0 ;  /* 0x000000016e6e7824 */ /* 0x000fe200000e0600 */
[----:B---3--:R-:W-:Y:S01]  /*32120*/  IADD3 R23, P2, R23, R2, RZ ;  /* 0x0000000217177210 */ /* 0x008fe20007f5e0ff */
[----:B------:R1:W-:Y:S01]  /*32130*/  STL [R1+0x1210], R22 ;  /* 0x0012101601007387 */ /* 0x0003e20000100800 */
[----:B------:R-:W-:-:S03]  /*32140*/  IMAD.MOV.U32 R116, RZ, RZ, R22 ;  /* 0x000000ffff747224 */ /* 0x000fc600078e0016 */
[----:B------:R3:W-:Y:S01]  /*32150*/  STL [R1+0x120c], R110 ;  /* 0x00120c6e01007387 */ /* 0x0007e20000100800 */
[----:B------:R-:W-:-:S03]  /*32160*/  IMAD.X R109, R109, 0x1, R0, P2 ;  /* 0x000000016d6d7824 */ /* 0x000fc600010e0600 */
[----:B------:R-:W-:Y:S04]  /*32170*/  STL [R1+0x1218], R23 ;  /* 0x0012181701007387 */ /* 0x000fe80000100800 */
[----:B-1----:R-:W4:Y:S01]  /*32180*/  LDL.LU R22, [R1+0x1238] ;  /* 0x0012380001167983 */ /* 0x002f220000300800 */
[----:B------:R-:W-:-:S03]  /*32190*/  IMAD.MOV.U32 R117, RZ, RZ, R110 ;  /* 0x000000ffff757224 */ /* 0x000fc600078e006e */
[----:B------:R1:W-:Y:S04]  /*321a0*/  STL [R1+0x1214], R109 ;  /* 0x0012146d01007387 */ /* 0x0003e80000100800 */
[----:B---3--:R-:W3:Y:S04]  /*321b0*/  LDL.LU R110, [R1+0x1234] ;  /* 0x00123400016e7983 */ /* 0x008ee80000300800 */
[----:B------:R1:W-:Y:S01]  /*321c0*/  LDGSTS.E [R5+0x4008], desc[UR8][R116.64], P1 ;  /* 0x0400800074057fae */ /* 0x0003e20008921848 */
[----:B------:R-:W-:Y:S01]  /*321d0*/  UISETP.GT.AND UP1, UPT, UR16, 0xf, UPT ;  /* 0x0000000f1000788c */ /* 0x000fe2000bf24270 */
[----:B-1----:R-:W-:-:S02]  /*321e0*/  IMAD.MOV.U32 R116, RZ, RZ, R23 ;  /* 0x000000ffff747224 */ /* 0x002fc400078e0017 */
[----:B------:R-:W-:Y:S02]  /*321f0*/  IMAD.MOV.U32 R117, RZ, RZ, R109 ;  /* 0x000000ffff757224 */ /* 0x000fe400078e006d */
[----:B------:R-:W3:Y:S04]  /*32200*/  LDL.LU R109, [R1+0x123c] ;  /* 0x00123c00016d7983 */ /* 0x000ee80000300800 */
[----:B------:R-:W3:Y:S04]  /*32210*/  LDL.LU R23, [R1+0x1240] ;  /* 0x0012400001177983 */ /* 0x000ee80000300800 */
[----:B------:R-:W-:Y:S01]  /*32220*/  LDGSTS.E [R5+0x8008], desc[UR8][R116.64], P1 ;  /* 0x0800800074057fae */ /* 0x000fe20008921848 */
[----:B------:R-:W-:-:S04]  /*32230*/  USEL UR12, URZ, 0x4, !UP1 ;  /* 0x000000043f0c7887 */ /* 0x000fc8000c800000 */
[----:B------:R-:W-:Y:S01]  /*32240*/  USEL UR12, UR12, URZ, !UP0 ;  /* 0x0000003f0c0c7287 */ /* 0x000fe2000c000000 */
[----:B------:R-:W-:-:S05]  /*32250*/  IADD3 R113, P0, R113, R2, RZ ;  /* 0x0000000271717210 */ /* 0x000fca0007f1e0ff */
[----:B------:R-:W-:Y:S01]  /*32260*/  IMAD.X R114, R114, 0x1, R0, P0 ;  /* 0x0000000172727824 */ /* 0x000fe200000e0600 */
[----:B------:R-:W-:Y:S03]  /*32270*/  STL [R1+0x1220], R113 ;  /* 0x0012207101007387 */ /* 0x000fe60000100800 */
[----:B------:R-:W-:Y:S01]  /*32280*/  IMAD.MOV.U32 R119, RZ, RZ, R114 ;  /* 0x000000ffff777224 */ /* 0x000fe200078e0072 */
[----:B------:R1:W-:Y:S04]  /*32290*/  STL [R1+0x121c], R114 ;  /* 0x00121c7201007387 */ /* 0x0003e80000100800 */
[----:B------:R-:W3:Y:S01]  /*322a0*/  LDL.LU R116, [R1+0x15c4] ;  /* 0x0015c40001747983 */ /* 0x000ee20000300800 */
[----:B------:R-:W-:-:S03]  /*322b0*/  MOV R118, R113 ;  /* 0x0000007100767202 */ /* 0x000fc60000000f00 */
[----:B-1----:R-:W3:Y:S04]  /*322c0*/  LDL.LU R114, [R1+0x15c8] ;  /* 0x0015c80001727983 */ /* 0x002ee80000300800 */
[----:B------:R1:W-:Y:S01]  /*322d0*/  LDGSTS.E [R5+0xc008], desc[UR8][R118.64], P1 ;  /* 0x0c00800076057fae */ /* 0x0003e20008921848 */
[----:B------:R-:W-:Y:S02]  /*322e0*/  ISETP.NE.U32.AND P0, PT, RZ, UR12, PT ;  /* 0x0000000cff007c0c */ /* 0x000fe4000bf05070 */
[----:B--2---:R-:W-:-:S05]  /*322f0*/  IADD3 R108, P1, R108, R2, RZ ;  /* 0x000000026c6c7210 */ /* 0x004fca0007f3e0ff */
[----:B------:R-:W-:Y:S01]  /*32300*/  IMAD.X R112, R112, 0x1, R0, P1 ;  /* 0x0000000170707824 */ /* 0x000fe200008e0600 */
        /* <DEDUP_REMOVED lines=11> */
[----:B------:R-:W2:Y:S01]  /*323c0*/  LDL.LU R112, [R1+0x15d4] ;  /* 0x0015d40001707983 */ /* 0x000ea20000300800 */
[----:B----4-:R-:W-:Y:S01]  /*323d0*/  IADD3 R22, P1, R22, R2, RZ ;  /* 0x0000000216167210 */ /* 0x010fe20007f3e0ff */
        /* <DEDUP_REMOVED lines=11> */
[----:B------:R-:W-:Y:S01]  /*32490*/  IADD3 R23, P2, R23, R2, RZ ;  /* 0x0000000217177210 */ /* 0x000fe20007f5e0ff */
[----:B------:R-:W-:Y:S02]  /*324a0*/  UISETP.GT.AND UP1, UPT, UR16, 0x2c, UPT ;  /* 0x0000002c1000788c */ /* 0x000fe4000bf24270 */
[----:B------:R1:W-:Y:S02]  /*324b0*/  LDGSTS.E [R5+0x800c], desc[UR8][R118.64], P0 ;  /* 0x0800c00076057fae */ /* 0x0003e40008121848 */
[----:B------:R-:W-:-:S02]  /*324c0*/  IMAD.X R109, R109, 0x1, R0, P2 ;  /* 0x000000016d6d7824 */ /* 0x000fc400010e0600 */
[----:B------:R-:W-:Y:S01]  /*324d0*/  STL [R1+0x1240], R23 ;  /* 0x0012401701007387 */ /* 0x000fe20000100800 */
[----:B------:R-:W-:-:S03]  /*324e0*/  USEL UR12, URZ, 0x4, !UP1 ;  /* 0x000000043f0c7887 */ /* 0x000fc6000c800000 */
[----:B------:R1:W-:Y:S02]  /*324f0*/  STL [R1+0x123c], R109 ;  /* 0x00123c6d01007387 */ /* 0x0003e40000100800 */
[----:B-1----:R-:W-:Y:S02]  /*32500*/  IMAD.MOV.U32 R119, RZ, RZ, R109 ;  /* 0x000000ffff777224 */ /* 0x002fe400078e006d */
[----:B------:R-:W-:Y:S01]  /*32510*/  IMAD.MOV.U32 R118, RZ, RZ, R23 ;  /* 0x000000ffff767224 */ /* 0x000fe200078e0017 */
[----:B------:R-:W-:-:S04]  /*32520*/  USEL UR12, UR12, URZ, !UP0 ;  /* 0x0000003f0c0c7287 */ /* 0x000fc8000c000000 */
[----:B------:R-:W-:Y:S02]  /*32530*/  LDGSTS.E [R5+0xc00c], desc[UR8][R118.64], P0 ;  /* 0x0c00c00076057fae */ /* 0x000fe40008121848 */
[----:B------:R-:W-:Y:S02]  /*32540*/  ISETP.NE.U32.AND P1, PT, RZ, UR12, PT ;  /* 0x0000000cff007c0c */ /* 0x000fe4000bf25070 */
[----:B------:R-:W-:-:S05]  /*32550*/  IADD3 R114, P3, R114, R2, RZ ;  /* 0x0000000272727210 */ /* 0x000fca0007f7e0ff */
        /* <DEDUP_REMOVED lines=13> */
[----:B-1----:R-:W-:-:S03]  /*32630*/  MOV R116, R108 ;  /* 0x0000006c00747202 */ /* 0x002fc60000000f00 */
        /* <DEDUP_REMOVED lines=22> */
[----:B------:R-:W-:-:S03]  /*327a0*/  UISETP.GT.AND UP1, UPT, UR16, 0x2d, UPT ;  /* 0x0000002d1000788c */ /* 0x000fc6000bf24270 */
[----:B------:R1:W-:Y:S01]  /*327b0*/  LDGSTS.E [R5+0x1c000], desc[UR8][R116.64], P1 ;  /* 0x1c00000074057fae */ /* 0x0003e20008921848 */
[----:B------:R-:W-:-:S04]  /*327c0*/  USEL UR12, URZ, 0x4, !UP1 ;  /* 0x000000043f0c7887 */ /* 0x000fc8000c800000 */
[----:B------:R-:W-:-:S06]  /*327d0*/  USEL UR12, UR12, URZ, !UP0 ;  /* 0x0000003f0c0c7287 */ /* 0x000fcc000c000000 */
[----:B------:R-:W-:Y:S02]  /*327e0*/  ISETP.NE.U32.AND P0, PT, RZ, UR12, PT ;  /* 0x0000000cff007c0c */ /* 0x000fe4000bf05070 */
        /* <DEDUP_REMOVED lines=23> */
[----:B------:R-:W-:-:S05]  /*32960*/  IMAD.MOV.U32 R119, RZ, RZ, R113 ;  /* 0x000000ffff777224 */ /* 0x000fca00078e0071 */
        /* <DEDUP_REMOVED lines=15> */
[----:B-1----:R-:W-:-:S03]  /*32a60*/  MOV R110, R22 ;  /* 0x00000016006e7202 */ /* 0x002fc60000000f00 */
        /* <DEDUP_REMOVED lines=23> */
[----:B------:R-:W3:Y:S04]  /*32be0*/  LDL.LU R23, [R1+0x1640] ;  /* 0x0016400001177983 */ /* 0x000ee80000300800 */
[----:B------:R-:W-:Y:S04]  /*32bf0*/  LDGSTS.E [R5+0x14008], desc[UR8][R118.64], P1 ;  /* 0x1400800076057fae */ /* 0x000fe80008921848 */
[----:B------:R1:W-:Y:S01]  /*32c00*/  LDGSTS.E [R5+0x18008], desc[UR8][R116.64], P1 ;  /* 0x1800800074057fae */ /* 0x0003e20008921848 */
        /* <DEDUP_REMOVED lines=23> */
[----:B----4-:R-:W-:-:S02]  /*32d80*/  IMAD.MOV.U32 R117, RZ, RZ, R112 ;  /* 0x000000ffff757224 */ /* 0x010fc400078e0070 */
[----:B------:R-:W-:Y:S01]  /*32d90*/  IMAD.MOV.U32 R116, RZ, RZ, R22 ;  /* 0x000000ffff747224 */ /* 0x000fe200078e0016 */
[----:B-1----:R-:W4:Y:S04]  /*32da0*/  LDL.LU R112, [R1+0x1254] ;  /* 0x0012540001707983 */ /* 0x002f280000300800 */
        /* <DEDUP_REMOVED lines=9> */
[----:B------:R-:W-:-:S03]  /*32e40*/  IADD3 R23, P2, R23, R2, RZ ;  /* 0x0000000217177210 */ /* 0x000fc60007f5e0ff */
[--C-:B------:R-:W-:Y:S01]  /*32e50*/  IMAD.X R111, R111, 0x1, R0.reuse, P1 ;  /* 0x000000016f6f7824 */ /* 0x100fe200008e0600 */
[----:B------:R1:W-:Y:S01]  /*32e60*/  STL [R1+0x1638], R110 ;  /* 0x0016386e01007387 */ /* 0x0003e20000100800 */
[----:B------:R-:W-:-:S03]  /*32e70*/  IMAD.X R109, R109, 0x1, R0, P2 ;  /* 0x000000016d6d7824 */ /* 0x000fc600010e0600 */
[----:B------:R1:W-:Y:S01]  /*32e80*/  STL [R1+0x1634], R111 ;  /* 0x0016346f01007387 */ /* 0x0003e20000100800 */
[----:B------:R-:W-:Y:S02]  /*32e90*/  IMAD.MOV.U32 R116, RZ, RZ, R23 ;  /* 0x000000ffff747224 */ /* 0x000fe400078e0017 */
[----:B------:R-:W-:Y:S01]  /*32ea0*/  IMAD.MOV.U32 R117, RZ, RZ, R109 ;  /* 0x000000ffff757224 */ /* 0x000fe200078e006d */
[----:B------:R-:W-:Y:S04]  /*32eb0*/  STL [R1+0x1640], R23 ;  /* 0x0016401701007387 */ /* 0x000fe80000100800 */
[----:B------:R-:W-:Y:S04]  /*32ec0*/  LDGSTS.E [R5+0x1800c], desc[UR8][R110.64], P0 ;  /* 0x1800c0006e057fae */ /* 0x000fe80008121848 */
[----:B------:R1:W-:Y:S04]  /*32ed0*/  STL [R1+0x163c], R109 ;  /* 0x00163c6d01007387 */ /* 0x0003e80000100800 */
[----:B------:R1:W-:Y:S04]  /*32ee0*/  LDGSTS.E [R5+0x1c00c], desc[UR8][R116.64], P0 ;  /* 0x1c00c00074057fae */ /* 0x0003e80008121848 */
[----:B-1----:R-:W4:Y:S04]  /*32ef0*/  LDL.LU R110, [R1+0x1260] ;  /* 0x00126000016e7983 */ /* 0x002f280000300800 */
[----:B------:R-:W4:Y:S01]  /*32f00*/  LDL.LU R111, [R1+0x125c] ;  /* 0x00125c00016f7983 */ /* 0x000f220000300800 */
[----:B------:R-:W-:-:S03]  /*32f10*/  LOP3.LUT R116, R152, 0x70, RZ, 0xc0, !PT ;  /* 0x0000007098747812 */ /* 0x000fc600078ec0ff */
[----:B------:R-:W4:Y:S01]  /*32f20*/  LDL.LU R109, [R1+0x1264] ;  /* 0x00126400016d7983 */ /* 0x000f220000300800 */
[----:B------:R-:W-:-:S03]  /*32f30*/  LEA R116, R153, R116, 0x7 ;  /* 0x0000007499747211 */ /* 0x000fc600078e38ff */
[----:B------:R-:W4:Y:S01]  /*32f40*/  LDL.LU R23, [R1+0x1268] ;  /* 0x0012680001177983 */ /* 0x000f220000300800 */
[----:B------:R-:W-:-:S05]  /*32f50*/  LOP3.LUT R116, R116, 0x40, RZ, 0x3c, !PT ;  /* 0x0000004074747812 */ /* 0x000fca00078e3cff */
[----:B------:R-:W-:Y:S01]  /*32f60*/  VIADD R5, R116, UR17 ;  /* 0x0000001174057c36 */ /* 0x000fe20008000000 */
        /* <DEDUP_REMOVED lines=29> */
[----:B------:R-:W-:-:S04]  /*33140*/  UISETP.GT.AND UP1, UPT, UR16, 0x11, UPT ;  /* 0x000000111000788c */ /* 0x000fc8000bf24270 */
[----:B------:R-:W-:-:S04]  /*33150*/  USEL UR12, URZ, 0x4, !UP1 ;  /* 0x000000043f0c7887 */ /* 0x000fc8000c800000 */
[----:B------:R-:W-:Y:S01]  /*33160*/  USEL UR12, UR12, URZ, !UP0 ;  /* 0x0000003f0c0c7287 */ /* 0x000fe2000c000000 */
[----:B------:R-:W-:-:S05]  /*33170*/  IADD3 R110, P1, R110, R2, RZ ;  /* 0x000000026e6e7210 */ /* 0x000fca0007f3e0ff */
[----:B------:R-:W-:Y:S01]  /*33180*/  IMAD.X R111, R111, 0x1, R0, P1 ;  /* 0x000000016f6f7824 */ /* 0x000fe200008e0600 */
[----:B------:R-:W-:Y:S03]  /*33190*/  STL [R1+0x1260], R110 ;  /* 0x0012606e01007387 */ /* 0x000fe60000100800 */
[----:B-1----:R-:W-:Y:S01]  /*331a0*/  IMAD.MOV.U32 R119, RZ, RZ, R111 ;  /* 0x000000ffff777224 */ /* 0x002fe200078e006f */
[----:B------:R1:W-:Y:S01]  /*331b0*/  STL [R1+0x125c], R111 ;  /* 0x00125c6f01007387 */ /* 0x0003e20000100800 */
[----:B------:R-:W-:-:S03]  /*331c0*/  IADD3 R23, P1, R23, R2, RZ ;  /* 0x0000000217177210 */ /* 0x000fc60007f3e0ff */
[----:B-1----:R-:W3:Y:S02]  /*331d0*/  LDL.LU R111, [R1+0x1288] ;  /* 0x00128800016f7983 */ /* 0x002ee40000300800 */
[----:B------:R-:W-:Y:S02]  /*331e0*/  IMAD.X R109, R109, 0x1, R0, P1 ;  /* 0x000000016d6d7824 */ /* 0x000fe400008e0600 */
[----:B------:R-:W-:Y:S01]  /*331f0*/  IMAD.MOV.U32 R118, RZ, RZ, R110 ;  /* 0x000000ffff767224 */ /* 0x000fe200078e006e */
[----:B------:R1:W-:Y:S04]  /*33200*/  STL [R1+0x1268], R23 ;  /* 0x0012681701007387 */ /* 0x0003e80000100800 */
[----:B------:R1:W-:Y:S04]  /*33210*/  STL [R1+0x1264], R109 ;  /* 0x0012646d01007387 */ /* 0x0003e80000100800 */
[----:B------:R1:W-:Y:S01]  /*33220*/  LDGSTS.E [R5+0xc000], desc[UR8][R118.64], P0 ;  /* 0x0c00000076057fae */ /* 0x0003e20008121848 */
[----:B------:R-:W-:Y:S01]  /*33230*/  ISETP.NE.U32.AND P0, PT, RZ, UR12, PT ;  /* 0x0000000cff007c0c */ /* 0x000fe2000bf05070 */
[----:B-1----:R-:W-:-:S02]  /*33240*/  IMAD.MOV.U32 R118, RZ, RZ, R23 ;  /* 0x000000ffff767224 */ /* 0x002fc400078e0017 */
[----:B------:R-:W-:-:S10]  /*33250*/  IMAD.MOV.U32 R119, RZ, RZ, R109 ;  /* 0x000000ffff777224 */ /* 0x000fd400078e006d */
[----:B------:R-:W-:Y:S01]  /*33260*/  LDGSTS.E [R5+0x4], desc[UR8][R118.64], P0 ;  /* 0x0000400076057fae */ /* 0x000fe20008121848 */
[----:B------:R-:W-:-:S05]  /*33270*/  IADD3 R108, P2, R108, R2, RZ ;  /* 0x000000026c6c7210 */ /* 0x000fca0007f5e0ff */
[----:B------:R-:W-:Y:S01]  /*33280*/  IMAD.X R116, R116, 0x1, R0, P2 ;  /* 0x0000000174747824 */ /* 0x000fe200010e0600 */
[----:B------:R-:W-:Y:S04]  /*33290*/  STL [R1+0x1270], R108 ;  /* 0x0012706c01007387 */ /* 0x000fe80000100800 */
[----:B------:R-:W3:Y:S04]  /*332a0*/  LDL.LU R110, [R1+0x128c] ;  /* 0x00128c00016e7983 */ /* 0x000ee80000300800 */
[----:B------:R1:W-:Y:S04]  /*332b0*/  STL [R1+0x126c], R116 ;  /* 0x00126c7401007387 */ /* 0x0003e80000100800 */
[----:B------:R-:W3:Y:S01]  /*332c0*/  LDL.LU R23, [R1+0x1290] ;  /* 0x0012900001177983 */ /* 0x000ee20000300800 */
[----:B------:R-:W-:-:S03]  /*332d0*/  IMAD.MOV.U32 R117, RZ, RZ, R116 ;  /* 0x000000ffff757224 */ /* 0x000fc600078e0074 */
[----:B------:R-:W3:Y:S01]  /*332e0*/  LDL.LU R109, [R1+0x1294] ;  /* 0x00129400016d7983 */ /* 0x000ee20000300800 */
[----:B-1----:R-:W-:-:S03]  /*332f0*/  MOV R116, R108 ;  /* 0x0000006c00747202 */ /* 0x002fc60000000f00 */
        /* <DEDUP_REMOVED lines=8> */
[----:B---3--:R-:W-:Y:S01]  /*33380*/  IADD3 R22, P2, R22, R2, RZ ;  /* 0x0000000216167210 */ /* 0x008fe20007f5e0ff */
[----:B------:R-:W-:Y:S02]  /*33390*/  UISETP.GT.AND UP1, UPT, UR16, 0x12, UPT ;  /* 0x000000121000788c */ /* 0x000fe4000bf24270 */
[----:B------:R2:W-:Y:S04]  /*333a0*/  LDGSTS.E [R5+0x8004], desc[UR8][R116.64], P0 ;  /* 0x0800400074057fae */ /* 0x0005e80008121848 */
[----:B-1----:R-:W3:Y:S04]  /*333b0*/  LDL.LU R114, [R1+0x129c] ;  /* 0x00129c0001727983 */ /* 0x002ee80000300800 */
[----:B------:R-:W4:Y:S01]  /*333c0*/  LDL.LU R113, [R1+0x12a0] ;  /* 0x0012a00001717983 */ /* 0x000f220000300800 */
[----:B------:R-:W-:Y:S01]  /*333d0*/  IMAD.X R112, R112, 0x1, R0, P2 ;  /* 0x0000000170707824 */ /* 0x000fe200010e0600 */
[----:B------:R-:W-:-:S02]  /*333e0*/  USEL UR12, URZ, 0x4, !UP1 ;  /* 0x000000043f0c7887 */ /* 0x000fc4000c800000 */
[----:B------:R-:W-:Y:S01]  /*333f0*/  STL [R1+0x1280], R22 ;  /* 0x0012801601007387 */ /* 0x000fe20000100800 */
[----:B--2---:R-:W-:Y:S02]  /*33400*/  IMAD.MOV.U32 R116, RZ, RZ, R22 ;  /* 0x000000ffff747224 */ /* 0x004fe400078e0016 */
[----:B------:R-:W-:Y:S01]  /*33410*/  IMAD.MOV.U32 R117, RZ, RZ, R112 ;  /* 0x000000ffff757224 */ /* 0x000fe200078e0070 */
[----:B------:R1:W-:Y:S01]  /*33420*/  STL [R1+0x127c], R112 ;  /* 0x00127c7001007387 */ /* 0x0003e20000100800 */
[----:B------:R-:W-:-:S03]  /*33430*/  USEL UR12, UR12, URZ, !UP0 ;  /* 0x0000003f0c0c7287 */ /* 0x000fc6000c000000 */
[----:B------:R2:W-:Y:S03]  /*33440*/  LDGSTS.E [R5+0xc004], desc[UR8][R116.64], P0 ;  /* 0x0c00400074057fae */ /* 0x0005e60008121848 */
[----:B------:R-:W-:Y:S02]  /*33450*/  ISETP.NE.U32.AND P1, PT, RZ, UR12, PT ;  /* 0x0000000cff007c0c */ /* 0x000fe4000bf25070 */
        /* <DEDUP_REMOVED lines=8> */
[----:B------:R1:W-:Y:S04]  /*334e0*/  LDGSTS.E [R5+0x8], desc[UR8][R116.64], P1 ;  /* 0x0000800074057fae */ /* 0x0003e80008921848 */
[----:B-1----:R-:W2:Y:S04]  /*334f0*/  LDL.LU R115, [R1+0x12ac] ;  /* 0x0012ac0001737983 */ /* 0x002ea80000300800 */
[----:B------:R-:W2:Y:S01]  /*33500*/  LDL.LU R111, [R1+0x12b0] ;  /* 0x0012b000016f7983 */ /* 0x000ea20000300800 */
[----:B------:R-:W-:-:S05]  /*33510*/  IADD3 R23, P0, R23, R2, RZ ;  /* 0x0000000217177210 */ /* 0x000fca0007f1e0ff */
[----:B------:R-:W-:Y:S01]  /*33520*/  IMAD.X R110, R110, 0x1, R0, P0 ;  /* 0x000000016e6e7824 */ /* 0x000fe200000e0600 */
[----:B------:R-:W-:Y:S01]  /*33530*/  IADD3 R108, P2, R108, R2, RZ ;  /* 0x000000026c6c7210 */ /* 0x000fe20007f5e0ff */
        /* <DEDUP_REMOVED lines=8> */
[----:B------:R-:W2:Y:S04]  /*335c0*/  LDL.LU R110, [R1+0x12b4] ;  /* 0x0012b400016e7983 */ /* 0x000ea80000300800 */
[----:B------:R-:W-:Y:S04]  /*335d0*/  LDGSTS.E [R5+0x4008], desc[UR8][R116.64], P1 ;  /* 0x0400800074057fae */ /* 0x000fe80008921848 */
[----:B------:R-:W-:Y:S04]  /*335e0*/  LDGSTS.E [R5+0x8008], desc[UR8][R108.64], P1 ;  /* 0x080080006c057fae */ /* 0x000fe80008921848 */
[----:B-1----:R-:W2:Y:S04]  /*335f0*/  LDL.LU R109, [R1+0x12bc] ;  /* 0x0012bc00016d7983 */ /* 0x002ea80000300800 */
[----:B------:R-:W2:Y:S01]  /*33600*/  LDL.LU R108, [R1+0x12c0] ;  /* 0x0012c000016c7983 */ /* 0x000ea20000300800 */
[----:B----4-:R-:W-:-:S05]  /*33610*/  IADD3 R113, P0, R113, R2, RZ ;  /* 0x0000000271717210 */ /* 0x010fca0007f1e0ff */
[----:B---3--:R-:W-:Y:S01]  /*33620*/  IMAD.X R114, R114, 0x1, R0, P0 ;  /* 0x0000000172727824 */ /* 0x008fe200000e0600 */
[----:B------:R-:W-:Y:S03]  /*33630*/  STL [R1+0x12a0], R113 ;  /* 0x0012a07101007387 */ /* 0x000fe60000100800 */
[----:B------:R-:W-:Y:S01]  /*33640*/  IMAD.MOV.U32 R119, RZ, RZ, R114 ;  /* 0x000000ffff777224 */ /* 0x000fe200078e0072 */
[----:B------:R1:W-:Y:S04]  /*33650*/  STL [R1+0x129c], R114 ;  /* 0x00129c7201007387 */ /* 0x0003e80000100800 */
[----:B------:R-:W3:Y:S04]  /*33660*/  LDL.LU R116, [R1+0x1644] ;  /* 0x0016440001747983 */ /* 0x000ee80000300800 */
[----:B-1----:R-:W4:Y:S01]  /*33670*/  LDL.LU R114, [R1+0x1648] ;  /* 0x0016480001727983 */ /* 0x002f220000300800 */
[----:B------:R-:W-:Y:S01]  /*33680*/  UISETP.GT.AND UP1, UPT, UR16, 0x13, UPT ;  /* 0x000000131000788c */ /* 0x000fe2000bf24270 */
[----:B------:R-:W-:-:S03]  /*33690*/  IMAD.MOV.U32 R118, RZ, RZ, R113 ;  /* 0x000000ffff767224 */ /* 0x000fc600078e0071 */
[----:B------:R-:W-:Y:S02]  /*336a0*/  USEL UR12, URZ, 0x4, !UP1 ;  /* 0x000000043f0c7887 */ /* 0x000fe4000c800000 */
[----:B------:R1:W-:Y:S02]  /*336b0*/  LDGSTS.E [R5+0xc008], desc[UR8][R118.64], P1 ;  /* 0x0c00800076057fae */ /* 0x0003e40008921848 */
[----:B------:R-:W-:-:S06]  /*336c0*/  USEL UR12, UR12, URZ, !UP0 ;  /* 0x0000003f0c0c7287 */ /* 0x000fcc000c000000 */
        /* <DEDUP_REMOVED lines=8> */
[----:B-1----:R-:W-:Y:S01]  /*33750*/  MOV R118, R22 ;  /* 0x0000001600767202 */ /* 0x002fe20000000f00 */
[----:B------:R-:W-:Y:S02]  /*33760*/  IMAD.MOV.U32 R119, RZ, RZ, R112 ;  /* 0x000000ffff777224 */ /* 0x000fe400078e0070 */
        /* <DEDUP_REMOVED lines=24> */
[----:B----4-:R-:W-:Y:S01]  /*338f0*/  IADD3 R114, P3, R114, R2, RZ ;  /* 0x0000000272727210 */ /* 0x010fe20007f7e0ff */
[----:B------:R-:W-:Y:S02]  /*33900*/  UISETP.GT.AND UP1, UPT, UR16, 0x30, UPT ;  /* 0x000000301000788c */ /* 0x000fe4000bf24270 */
[----:B------:R-:W-:Y:S02]  /*33910*/  LDGSTS.E [R5+0xc00c], desc[UR8][R118.64], P0 ;  /* 0x0c00c00076057fae */ /* 0x000fe40008121848 */
[----:B---3--:R-:W-:-:S02]  /*33920*/  IMAD.X R116, R116, 0x1, R0, P3 ;  /* 0x0000000174747824 */ /* 0x008fc400018e0600 */
[----:B------:R-:W-:Y:S04]  /*33930*/  STL [R1+0x1648], R114 ;  /* 0x0016487201007387 */ /* 0x000fe80000100800 */
[----:B-1----:R-:W3:Y:S01]  /*33940*/  LDL.LU R109, [R1+0x1664] ;  /* 0x00166400016d7983 */ /* 0x002ee20000300800 */
[----:B------:R-:W-:-:S03]  /*33950*/  IMAD.MOV.U32 R117, RZ, RZ, R116 ;  /* 0x000000ffff757224 */ /* 0x000fc600078e0074 */
[----:B------:R1:W-:Y:S04]  /*33960*/  STL [R1+0x1644], R116 ;  /* 0x0016447401007387 */ /* 0x0003e80000100800 */
[----:B------:R-:W4:Y:S04]  /*33970*/  LDL.LU R108, [R1+0x1668] ;  /* 0x00166800016c7983 */ /* 0x000f280000300800 */
[----:B------:R-:W3:Y:S01]  /*33980*/  LDL.LU R115, [R1+0x166c] ;  /* 0x00166c0001737983 */ /* 0x000ee20000300800 */
[----:B-1----:R-:W-:-:S03]  /*33990*/  IMAD.MOV.U32 R116, RZ, RZ, R114 ;  /* 0x000000ffff747224 */ /* 0x002fc600078e0072 */
[----:B------:R-:W3:Y:S01]  /*339a0*/  LDL.LU R114, [R1+0x1670] ;  /* 0x0016700001727983 */ /* 0x000ee20000300800 */
[----:B------:R-:W-:-:S04]  /*339b0*/  USEL UR12, URZ, 0x4, !UP1 ;  /* 0x000000043f0c7887 */ /* 0x000fc8000c800000 */
[----:B------:R-:W-:-:S06]  /*339c0*/  USEL UR12, UR12, URZ, !UP0 ;  /* 0x0000003f0c0c7287 */ /* 0x000fcc000c000000 */
[----:B------:R-:W-:Y:S01]  /*339d0*/  ISETP.NE.U32.AND P1, PT, RZ, UR12, PT ;  /* 0x0000000cff007c0c */ /* 0x000fe2000bf25070 */
[----:B------:R-:W-:-:S12]  /*339e0*/  UISETP.GT.AND UP1, UPT, UR16, 0x31, UPT ;  /* 0x000000311000788c */ /* 0x000fd8000bf24270 */
[----:B------:R1:W-:Y:S01]  /*339f0*/  LDGSTS.E [R5+0x10000], desc[UR8][R116.64], P1 ;  /* 0x1000000074057fae */ /* 0x0003e20008921848 */
[----:B------:R-:W-:-:S04]  /*33a00*/  USEL UR12, URZ, 0x4, !UP1 ;  /* 0x000000043f0c7887 */ /* 0x000fc8000c800000 */
[----:B------:R-:W-:Y:S01]  /*33a10*/  USEL UR12, UR12, URZ, !UP0 ;  /* 0x0000003f0c0c7287 */ /* 0x000fe2000c000000 */
[----:B--2---:R-:W-:-:S05]  /*33a20*/  IADD3 R22, P0, R22, R2, RZ ;  /* 0x0000000216167210 */ /* 0x004fca0007f1e0ff */
[----:B------:R-:W-:Y:S01]  /*33a30*/  IMAD.X R113, R113, 0x1, R0, P0 ;  /* 0x0000000171717824 */ /* 0x000fe200000e0600 */
[----:B------:R2:W-:Y:S01]  /*33a40*/  STL [R1+0x1650], R22 ;  /* 0x0016501601007387 */ /* 0x0005e20000100800 */
[----:B-1----:R-:W-:-:S03]  /*33a50*/  IMAD.MOV.U32 R116, RZ, RZ, R22 ;  /* 0x000000ffff747224 */ /* 0x002fc600078e0016 */
[----:B------:R1:W-:Y:S01]  /*33a60*/  STL [R1+0x164c], R113 ;  /* 0x00164c7101007387 */ /* 0x0003e20000100800 */
[----:B------:R-:W-:Y:S01]  /*33a70*/  IADD3 R111, P2, R111, R2, RZ ;  /* 0x000000026f6f7210 */ /* 0x000fe20007f5e0ff */
[----:B------:R-:W-:-:S04]  /*33a80*/  IMAD.MOV.U32 R117, RZ, RZ, R113 ;  /* 0x000000ffff757224 */ /* 0x000fc800078e0071 */
[----:B------:R-:W-:Y:S01]  /*33a90*/  IMAD.X R112, R112, 0x1, R0, P2 ;  /* 0x0000000170707824 */ /* 0x000fe200010e0600 */
[----:B------:R-:W-:Y:S04]  /*33aa0*/  STL [R1+0x1658], R111 ;  /* 0x0016586f01007387 */ /* 0x000fe80000100800 */
[----:B--2---:R-:W2:Y:S04]  /*33ab0*/  LDL.LU R22, [R1+0x1678] ;  /* 0x0016780001167983 */ /* 0x004ea80000300800 */
[----:B------:R1:W-:Y:S04]  /*33ac0*/  STL [R1+0x1654], R112 ;  /* 0x0016547001007387 */ /* 0x0003e80000100800 */
[----:B-1----:R-:W2:Y:S04]  /*33ad0*/  LDL.LU R113, [R1+0x1674] ;  /* 0x0016740001717983 */ /* 0x002ea80000300800 */
[----:B------:R1:W-:Y:S02]  /*33ae0*/  LDGSTS.E [R5+0x14000], desc[UR8][R116.64], P1 ;  /* 0x1400000074057fae */ /* 0x0003e40008921848 */
[----:B-1----:R-:W-:-:S02]  /*33af0*/  IMAD.MOV.U32 R116, RZ, RZ, R111 ;  /* 0x000000ffff747224 */ /* 0x002fc400078e006f */
[----:B------:R-:W-:Y:S02]  /*33b00*/  IMAD.MOV.U32 R117, RZ, RZ, R112 ;  /* 0x000000ffff757224 */ /* 0x000fe400078e0070 */
[----:B------:R-:W2:Y:S04]  /*33b10*/  LDL.LU R112, [R1+0x167c] ;  /* 0x00167c0001707983 */ /* 0x000ea80000300800 */
[----:B------:R-:W2:Y:S01]  /*33b20*/  LDL.LU R111, [R1+0x1680] ;  /* 0x00168000016f7983 */ /* 0x000ea20000300800 */
[----:B------:R-:W-:-:S03]  /*33b30*/  IADD3 R23, P0, R23, R2, RZ ;  /* 0x0000000217177210 */ /* 0x000fc60007f1e0ff */
[----:B------:R1:W-:Y:S01]  /*33b40*/  LDGSTS.E [R5+0x18000], desc[UR8][R116.64], P1 ;  /* 0x1800000074057fae */ /* 0x0003e20008921848 */
[----:B------:R-:W-:-:S03]  /*33b50*/  IADD3.X R110, R110, R0, RZ, P0, !PT ;  /* 0x000000006e6e7210 */ /* 0x000fc600007fe4ff */
[----:B------:R-:W-:Y:S04]  /*33b60*/  STL [R1+0x1660], R23 ;  /* 0x0016601701007387 */ /* 0x000fe80000100800 */
[----:B------:R1:W-:Y:S02]  /*33b70*/  STL [R1+0x165c], R110 ;  /* 0x00165c6e01007387 */ /* 0x0003e40000100800 */
[----:B-1----:R-:W-:Y:S02]  /*33b80*/  IMAD.MOV.U32 R117, RZ, RZ, R110 ;  /* 0x000000ffff757224 */ /* 0x002fe400078e006e */
[----:B------:R-:W-:Y:S01]  /*33b90*/  IMAD.MOV.U32 R116, RZ, RZ, R23 ;  /* 0x000000ffff747224 */ /* 0x000fe200078e0017 */
[----:B------:R-:W2:Y:S04]  /*33ba0*/  LDL.LU R110, [R1+0x1684] ;  /* 0x00168400016e7983 */ /* 0x000ea80000300800 */
[----:B------:R-:W2:Y:S01]  /*33bb0*/  LDL.LU R23, [R1+0x1688] ;  /* 0x0016880001177983 */ /* 0x000ea20000300800 */
[----:B------:R-:W-:-:S03]  /*33bc0*/  ISETP.NE.U32.AND P0, PT, RZ, UR12, PT ;  /* 0x0000000cff007c0c */ /* 0x000fc6000bf05070 */
[----:B------:R1:W-:Y:S01]  /*33bd0*/  LDGSTS.E [R5+0x1c000], desc[UR8][R116.64], P1 ;  /* 0x1c00000074057fae */ /* 0x0003e20008921848 */
[----:B----4-:R-:W-:-:S05]  /*33be0*/  IADD3 R108, P1, R108, R2, RZ ;  /* 0x000000026c6c7210 */ /* 0x010fca0007f3e0ff */
[----:B---3--:R-:W-:Y:S01]  /*33bf0*/  IMAD.X R109, R109, 0x1, R0, P1 ;  /* 0x000000016d6d7824 */ /* 0x008fe200008e0600 */
        /* <DEDUP_REMOVED lines=21> */
[----:B------:R-:W-:Y:S04]  /*33d50*/  STL [R1+0x1674], R113 ;  /* 0x0016747101007387 */ /* 0x000fe80000100800 */
[----:B-1----:R-:W3:Y:S04]  /*33d60*/  LDL.LU R115, [R1+0x169c] ;  /* 0x00169c0001737983 */ /* 0x002ee80000300800 */
[----:B--2---:R-:W2:Y:S01]  /*33d70*/  LDL.LU R22, [R1+0x16a0] ;  /* 0x0016a00001167983 */ /* 0x004ea20000300800 */
[----:B------:R-:W-:-:S05]  /*33d80*/  IMAD.MOV.U32 R119, RZ, RZ, R113 ;  /* 0x000000ffff777224 */ /* 0x000fca00078e0071 */
[----:B------:R1:W-:Y:S01]  /*33d90*/  LDGSTS.E [R5+0x18004], desc[UR8][R118.64], P0 ;  /* 0x1800400076057fae */ /* 0x0003e20008121848 */
[----:B------:R-:W-:-:S05]  /*33da0*/  IADD3 R111, P2, R111, R2, RZ ;  /* 0x000000026f6f7210 */ /* 0x000fca0007f5e0ff */
[----:B------:R-:W-:Y:S01]  /*33db0*/  IMAD.X R112, R112, 0x1, R0, P2 ;  /* 0x0000000170707824 */ /* 0x000fe200010e0600 */
[----:B------:R1:W-:Y:S04]  /*33dc0*/  STL [R1+0x1680], R111 ;  /* 0x0016806f01007387 */ /* 0x0003e80000100800 */
[----:B------:R1:W-:Y:S02]  /*33dd0*/  STL [R1+0x167c], R112 ;  /* 0x00167c7001007387 */ /* 0x0003e40000100800 */
[----:B-1----:R-:W-:Y:S02]  /*33de0*/  IMAD.MOV.U32 R118, RZ, RZ, R111 ;  /* 0x000000ffff767224 */ /* 0x002fe400078e006f */
[----:B------:R-:W-:Y:S01]  /*33df0*/  IMAD.MOV.U32 R119, RZ, RZ, R112 ;  /* 0x000000ffff777224 */ /* 0x000fe200078e0070 */
[----:B------:R-:W-:-:S04]  /*33e00*/  IADD3 R23, P3, R23, R2, RZ ;  /* 0x0000000217177210 */ /* 0x000fc80007f7e0ff */
[----:B------:R1:W-:Y:S01]  /*33e10*/  LDGSTS.E [R5+0x1c004], desc[UR8][R118.64], P0 ;  /* 0x1c00400076057fae */ /* 0x0003e20008121848 */
[----:B------:R-:W-:-:S03]  /*33e20*/  IMAD.X R110, R110, 0x1, R0, P3 ;  /* 0x000000016e6e7824 */ /* 0x000fc600018e0600 */
[----:B------:R-:W-:Y:S04]  /*33e30*/  STL [R1+0x1688], R23 ;  /* 0x0016881701007387 */ /* 0x000fe80000100800 */
[----:B------:R-:W2:Y:S04]  /*33e40*/  LDL.LU R114, [R1+0x16a4] ;  /* 0x0016a40001727983 */ /* 0x000ea80000300800 */
[----:B------:R1:W-:Y:S01]  /*33e50*/  STL [R1+0x1684], R110 ;  /* 0x0016846e01007387 */ /* 0x0003e20000100800 */
[----:B------:R-:W-:-:S03]  /*33e60*/  IMAD.MOV.U32 R111, RZ, RZ, R110 ;  /* 0x000000ffff6f7224 */ /* 0x000fc600078e006e */
[----:B------:R-:W2:Y:S01]  /*33e70*/  LDL.LU R113, [R1+0x16a8] ;  /* 0x0016a80001717983 */ /* 0x000ea20000300800 */
[----:B------:R-:W-:-:S03]  /*33e80*/  ISETP.NE.U32.AND P1, PT, RZ, UR12, PT ;  /* 0x0000000cff007c0c */ /* 0x000fc6000bf25070 */
[----:B------:R-:W2:Y:S01]  /*33e90*/  LDL.LU R112, [R1+0x16ac] ;  /* 0x0016ac0001707983 */ /* 0x000ea20000300800 */
[----:B-1----:R-:W-:-:S03]  /*33ea0*/  IMAD.MOV.U32 R110, RZ, RZ, R23 ;  /* 0x000000ffff6e7224 */ /* 0x002fc600078e0017 */
[----:B------:R-:W2:Y:S06]  /*33eb0*/  LDL.LU R23, [R1+0x16b0] ;  /* 0x0016b00001177983 */ /* 0x000eac0000300800 */
[----:B------:R-:W-:Y:S01]  /*33ec0*/  LDGSTS.E [R5+0x10008], desc[UR8][R110.64], P1 ;  /* 0x100080006e057fae */ /* 0x000fe20008921848 */
[----:B----4-:R-:W-:-:S05]  /*33ed0*/  IADD3 R108, P0, R108, R2, RZ ;  /* 0x000000026c6c7210 */ /* 0x010fca0007f1e0ff */
[--C-:B---3--:R-:W-:Y:S01]  /*33ee0*/  IMAD.X R109, R109, 0x1, R0.reuse, P0 ;  /* 0x000000016d6d7824 */ /* 0x108fe200000e0600 */
[----:B------:R-:W-:Y:S01]  /*33ef0*/  IADD3 R116, P2, R116, R2, RZ ;  /* 0x0000000274747210 */ /* 0x000fe20007f5e0ff */
[----:B------:R-:W-:Y:S04]  /*33f00*/  STL [R1+0x1690], R108 ;  /* 0x0016906c01007387 */ /* 0x000fe80000100800 */
[----:B------:R-:W-:Y:S01]  /*33f10*/  IMAD.X R117, R117, 0x1, R0, P2 ;  /* 0x0000000175757824 */ /* 0x000fe200010e0600 */
[----:B------:R1:W-:Y:S01]  /*33f20*/  STL [R1+0x168c], R109 ;  /* 0x00168c6d01007387 */ /* 0x0003e20000100800 */
[----:B------:R-:W-:-:S03]  /*33f30*/  MOV R119, R109 ;  /* 0x0000006d00777202 */ /* 0x000fc60000000f00 */
[----:B------:R3:W-:Y:S01]  /*33f40*/  STL [R1+0x1698], R116 ;  /* 0x0016987401007387 */ /* 0x0007e20000100800 */
[----:B------:R-:W-:-:S03]  /*33f50*/  IMAD.MOV.U32 R118, RZ, RZ, R108 ;  /* 0x000000ffff767224 */ /* 0x000fc600078e006c */
[----:B------:R-:W4:Y:S04]  /*33f60*/  LDL.LU R111, [R1+0x16b4] ;  /* 0x0016b400016f7983 */ /* 0x000f280000300800 */
[----:B------:R3:W-:Y:S04]  /*33f70*/  STL [R1+0x1694], R117 ;  /* 0x0016947501007387 */ /* 0x0007e80000100800 */
[----:B------:R-:W4:Y:S04]  /*33f80*/  LDL.LU R110, [R1+0x16b8] ;  /* 0x0016b800016e7983 */ /* 0x000f280000300800 */
[----:B-1----:R-:W4:Y:S04]  /*33f90*/  LDL.LU R109, [R1+0x16bc] ;  /* 0x0016bc00016d7983 */ /* 0x002f280000300800 */
[----:B------:R-:W4:Y:S01]  /*33fa0*/  LDL.LU R108, [R1+0x16c0] ;  /* 0x0016c000016c7983 */ /* 0x000f220000300800 */
        /* <DEDUP_REMOVED lines=8> */
[----:B---3--:R-:W-:Y:S02]  /*34030*/  IMAD.MOV.U32 R116, RZ, RZ, R22 ;  /* 0x000000ffff747224 */ /* 0x008fe400078e0016 */
        /* <DEDUP_REMOVED lines=8> */
[----:B------:R-:W-:Y:S01]  /*340c0*/  IADD3 R23, P2, R23, R2, RZ ;  /* 0x0000000217177210 */ /* 0x000fe20007f5e0ff */
[----:B------:R1:W-:Y:S01]  /*340d0*/  STL [R1+0x16a8], R113 ;  /* 0x0016a87101007387 */ /* 0x0003e20000100800 */
[----:B--2---:R-:W-:Y:S02]  /*340e0*/  IMAD.MOV.U32 R116, RZ, RZ, R113 ;  /* 0x000000ffff747224 */ /* 0x004fe400078e0071 */
[----:B------:R-:W-:Y:S01]  /*340f0*/  IMAD.MOV.U32 R117, RZ, RZ, R114 ;  /* 0x000000ffff757224 */ /* 0x000fe200078e0072 */
[----:B------:R2:W-:Y:S01]  /*34100*/  STL [R1+0x16a4], R114 ;  /* 0x0016a47201007387 */ /* 0x0005e20000100800 */
[----:B------:R-:W-:-:S03]  /*34110*/  IMAD.X R112, R112, 0x1, R0, P2 ;  /* 0x0000000170707824 */ /* 0x000fc600010e0600 */
[----:B------:R-:W-:Y:S04]  /*34120*/  STL [R1+0x16b0], R23 ;  /* 0x0016b01701007387 */ /* 0x000fe80000100800 */
[----:B-1----:R-:W3:Y:S04]  /*34130*/  LDL.LU R113, [R1+0x12d0] ;  /* 0x0012d00001717983 */ /* 0x002ee80000300800 */
[----:B------:R1:W-:Y:S04]  /*34140*/  STL [R1+0x16ac], R112 ;  /* 0x0016ac7001007387 */ /* 0x0003e80000100800 */
[----:B------:R1:W-:Y:S04]  /*34150*/  LDGSTS.E [R5+0x1000c], desc[UR8][R116.64], P0 ;  /* 0x1000c00074057fae */ /* 0x0003e80008121848 */
[----:B--2---:R-:W2:Y:S01]  /*34160*/  LDL.LU R114, [R1+0x12cc] ;  /* 0x0012cc0001727983 */ /* 0x004ea20000300800 */
[----:B-1----:R-:W-:-:S02]  /*34170*/  IMAD.MOV.U32 R117, RZ, RZ, R112 ;  /* 0x000000ffff757224 */ /* 0x002fc400078e0070 */
[----:B------:R-:W-:Y:S01]  /*34180*/  IMAD.MOV.U32 R116, RZ, RZ, R23 ;  /* 0x000000ffff747224 */ /* 0x000fe200078e0017 */
[----:B------:R-:W2:Y:S04]  /*34190*/  LDL.LU R112, [R1+0x12d4] ;  /* 0x0012d40001707983 */ /* 0x000ea80000300800 */
[----:B------:R-:W2:Y:S04]  /*341a0*/  LDL.LU R23, [R1+0x12d8] ;  /* 0x0012d80001177983 */ /* 0x000ea80000300800 */
[----:B------:R1:W-:Y:S01]  /*341b0*/  LDGSTS.E [R5+0x1400c], desc[UR8][R116.64], P0 ;  /* 0x1400c00074057fae */ /* 0x0003e20008121848 */
[----:B----4-:R-:W-:-:S05]  /*341c0*/  IADD3 R110, P1, R110, R2, RZ ;  /* 0x000000026e6e7210 */ /* 0x010fca0007f3e0ff */
        /* <DEDUP_REMOVED lines=9> */
[----:B----4-:R-:W4:Y:S04]  /*34260*/  LDL.LU R110, [R1+0x12e0] ;  /* 0x0012e000016e7983 */ /* 0x010f280000300800 */
[----:B-1----:R-:W4:Y:S01]  /*34270*/  LDL.LU R111, [R1+0x12dc] ;  /* 0x0012dc00016f7983 */ /* 0x002f220000300800 */
        /* <DEDUP_REMOVED lines=13> */
[----:B---3--:R-:W-:-:S05]  /*34350*/  IADD3 R22, P1, R22, R2, RZ ;  /* 0x0000000216167210 */ /* 0x008fca0007f3e0ff */
        /* <DEDUP_REMOVED lines=8> */
[----:B------:R-:W-:-:S05]  /*343e0*/  IADD3 R113, P1, R113, R2, RZ ;  /* 0x0000000271717210 */ /* 0x000fca0007f3e0ff */
[----:B------:R-:W-:Y:S01]  /*343f0*/  STL [R1+0x12d0], R113 ;  /* 0x0012d07101007387 */ /* 0x000fe20000100800 */
[----:B--2---:R-:W-:-:S04]  /*34400*/  IMAD.X R114, R114, 0x1, R0, P1 ;  /* 0x0000000172727824 */ /* 0x004fc800008e0600 */
[----:B---3--:R-:W-:Y:S01]  /*34410*/  IMAD.MOV.U32 R115, RZ, RZ, R114 ;  /* 0x000000ffff737224 */ /* 0x008fe200078e0072 */
[----:B------:R2:W-:Y:S01]  /*34420*/  STL [R1+0x12cc], R114 ;  /* 0x0012cc7201007387 */ /* 0x0005e20000100800 */
[----:B------:R-:W-:Y:S01]  /*34430*/  IADD3 R23, P2, R23, R2, RZ ;  /* 0x0000000217177210 */ /* 0x000fe20007f5e0ff */
[----:B--2---:R-:W-:-:S03]  /*34440*/  IMAD.MOV.U32 R114, RZ, RZ, R113 ;  /* 0x000000ffff727224 */ /* 0x004fc600078e0071 */
[----:B------:R-:W-:Y:S01]  /*34450*/  IADD3.X R112, R112, R0, RZ, P2, !PT ;  /* 0x0000000070707210 */ /* 0x000fe200017fe4ff */
[----:B------:R-:W-:Y:S04]  /*34460*/  STL [R1+0x12d8], R23 ;  /* 0x0012d81701007387 */ /* 0x000fe80000100800 */
[----:B------:R-:W2:Y:S04]  /*34470*/  LDL.LU R113, [R1+0x12f8] ;  /* 0x0012f80001717983 */ /* 0x000ea80000300800 */
[----:B------:R3:W-:Y:S04]  /*34480*/  STL [R1+0x12d4], R112 ;  /* 0x0012d47001007387 */ /* 0x0007e80000100800 */
[----:B------:R-:W-:Y:S01]  /*34490*/  LDGSTS.E [R5+0x4000], desc[UR8][R114.64], P0 ;  /* 0x0400000072057fae */ /* 0x000fe20008121848 */
[----:B-1----:R-:W-:-:S03]  /*344a0*/  IMAD.MOV.U32 R118, RZ, RZ, R23 ;  /* 0x000000ffff767224 */ /* 0x002fc600078e0017 */
[----:B------:R-:W2:Y:S01]  /*344b0*/  LDL.LU R114, [R1+0x12f4] ;  /* 0x0012f40001727983 */ /* 0x000ea20000300800 */
[----:B------:R-:W-:-:S03]  /*344c0*/  IMAD.MOV.U32 R119, RZ, RZ, R112 ;  /* 0x000000ffff777224 */ /* 0x000fc600078e0070 */
[----:B---3--:R-:W3:Y:S04]  /*344d0*/  LDL.LU R112, [R1+0x12fc] ;  /* 0x0012fc0001707983 */ /* 0x008ee80000300800 */
[----:B------:R-:W3:Y:S04]  /*344e0*/  LDL.LU R23, [R1+0x1300] ;  /* 0x0013000001177983 */ /* 0x000ee80000300800 */
[----:B------:R-:W3:Y:S04]  /*344f0*/  LDL.LU R115, [R1+0x1304] ;  /* 0x0013040001737983 */ /* 0x000ee80000300800 */
[----:B------:R1:W-:Y:S01]  /*34500*/  LDGSTS.E [R5+0x8000], desc[UR8][R118.64], P0 ;  /* 0x0800000076057fae */ /* 0x0003e20008121848 */
[----:B----4-:R-:W-:-:S05]  /*34510*/  IADD3 R110, P1, R110, R2, RZ ;  /* 0x000000026e6e7210 */ /* 0x010fca0007f3e0ff */
[----:B------:R-:W-:Y:S01]  /*34520*/  IMAD.X R111, R111, 0x1, R0, P1 ;  /* 0x000000016f6f7824 */ /* 0x000fe200008e0600 */
[----:B------:R-:W-:Y:S03]  /*34530*/  STL [R1+0x12e0], R110 ;  /* 0x0012e06e01007387 */ /* 0x000fe60000100800 */
[----:B-1----:R-:W-:Y:S01]  /*34540*/  IMAD.MOV.U32 R119, RZ, RZ, R111 ;  /* 0x000000ffff777224 */ /* 0x002fe200078e006f */
[----:B------:R1:W-:Y:S04]  /*34550*/  STL [R1+0x12dc], R111 ;  /* 0x0012dc6f01007387 */ /* 0x0003e80000100800 */
[----:B-1----:R-:W4:Y:S01]  /*34560*/  LDL.LU R111, [R1+0x1308] ;  /* 0x00130800016f7983 */ /* 0x002f220000300800 */
[----:B------:R-:W-:-:S04]  /*34570*/  UISETP.GT.AND UP1, UPT, UR16, 0x15, UPT ;  /* 0x000000151000788c */ /* 0x000fc8000bf24270 */
[----:B------:R-:W-:Y:S01]  /*34580*/  USEL UR12, URZ, 0x4, !UP1 ;  /* 0x000000043f0c7887 */ /* 0x000fe2000c800000 */
[----:B------:R-:W-:Y:S01]  /*34590*/  IMAD.MOV.U32 R118, RZ, RZ, R110 ;  /* 0x000000ffff767224 */ /* 0x000fe200078e006e */
[----:B------:R-:W-:Y:S02]  /*345a0*/  IADD3 R108, P1, R108, R2, RZ ;  /* 0x000000026c6c7210 */ /* 0x000fe40007f3e0ff */
[----:B------:R-:W-:Y:S02]  /*345b0*/  USEL UR12, UR12, URZ, !UP0 ;  /* 0x0000003f0c0c7287 */ /* 0x000fe4000c000000 */
[----:B------:R1:W-:Y:S01]  /*345c0*/  LDGSTS.E [R5+0xc000], desc[UR8][R118.64], P0 ;  /* 0x0c00000076057fae */ /* 0x0003e20008121848 */
[----:B------:R-:W-:-:S03]  /*345d0*/  IMAD.X R109, R109, 0x1, R0, P1 ;  /* 0x000000016d6d7824 */ /* 0x000fc600008e0600 */
[----:B------:R-:W-:Y:S01]  /*345e0*/  STL [R1+0x12e8], R108 ;  /* 0x0012e86c01007387 */ /* 0x000fe20000100800 */
[----:B------:R-:W-:-:S03]  /*345f0*/  ISETP.NE.U32.AND P0, PT, RZ, UR12, PT ;  /* 0x0000000cff007c0c */ /* 0x000fc6000bf05070 */
[----:B------:R1:W-:Y:S02]  /*34600*/  STL [R1+0x12e4], R109 ;  /* 0x0012e46d01007387 */ /* 0x0003e40000100800 */
[----:B-1----:R-:W-:Y:S02]  /*34610*/  IMAD.MOV.U32 R119, RZ, RZ, R109 ;  /* 0x000000ffff777224 */ /* 0x002fe400078e006d */
[----:B------:R-:W-:-:S06]  /*34620*/  IMAD.MOV.U32 R118, RZ, RZ, R108 ;  /* 0x000000ffff767224 */ /* 0x000fcc00078e006c */
[----:B------:R-:W-:Y:S01]  /*34630*/  LDGSTS.E [R5+0x4], desc[UR8][R118.64], P0 ;  /* 0x0000400076057fae */ /* 0x000fe20008121848 */
[----:B------:R-:W-:-:S05]  /*34640*/  IADD3 R22, P2, R22, R2, RZ ;  /* 0x0000000216167210 */ /* 0x000fca0007f5e0ff */
[----:B------:R-:W-:Y:S01]  /*34650*/  IMAD.X R116, R116, 0x1, R0, P2 ;  /* 0x0000000174747824 */ /* 0x000fe200010e0600 */
[----:B------:R-:W-:Y:S04]  /*34660*/  STL [R1+0x12f0], R22 ;  /* 0x0012f01601007387 */ /* 0x000fe80000100800 */
[----:B------:R-:W4:Y:S04]  /*34670*/  LDL.LU R110, [R1+0x130c] ;  /* 0x00130c00016e7983 */ /* 0x000f280000300800 */
[----:B------:R1:W-:Y:S01]  /*34680*/  STL [R1+0x12ec], R116 ;  /* 0x0012ec7401007387 */ /* 0x0003e20000100800 */
[----:B------:R-:W-:-:S03]  /*34690*/  IMAD.MOV.U32 R117, RZ, RZ, R116 ;  /* 0x000000ffff757224 */ /* 0x000fc600078e0074 */
[----:B------:R-:W4:Y:S04]  /*346a0*/  LDL.LU R109, [R1+0x1310] ;  /* 0x00131000016d7983 */ /* 0x000f280000300800 */
[----:B------:R-:W4:Y:S01]  /*346b0*/  LDL.LU R108, [R1+0x1314] ;  /* 0x00131400016c7983 */ /* 0x000f220000300800 */
[----:B-1----:R-:W-:-:S03]  /*346c0*/  IMAD.MOV.U32 R116, RZ, RZ, R22 ;  /* 0x000000ffff747224 */ /* 0x002fc600078e0016 */
[----:B------:R-:W4:Y:S04]  /*346d0*/  LDL.LU R22, [R1+0x1318] ;  /* 0x0013180001167983 */ /* 0x000f280000300800 */
[----:B------:R1:W-:Y:S01]  /*346e0*/  LDGSTS.E [R5+0x4004], desc[UR8][R116.64], P0 ;  /* 0x0400400074057fae */ /* 0x0003e20008121848 */
[----:B--2---:R-:W-:-:S05]  /*346f0*/  IADD3 R113, P1, R113, R2, RZ ;  /* 0x0000000271717210 */ /* 0x004fca0007f3e0ff */
[----:B------:R-:W-:Y:S01]  /*34700*/  STL [R1+0x12f8], R113 ;  /* 0x0012f87101007387 */ /* 0x000fe20000100800 */
[----:B-1----:R-:W-:Y:S02]  /*34710*/  IMAD.MOV.U32 R116, RZ, RZ, R113 ;  /* 0x000000ffff747224 */ /* 0x002fe400078e0071 */
[----:B------:R-:W-:-:S04]  /*34720*/  IMAD.X R114, R114, 0x1, R0, P1 ;  /* 0x0000000172727824 */ /* 0x000fc800008e0600 */
[----:B------:R-:W-:Y:S01]  /*34730*/  IMAD.MOV.U32 R117, RZ, RZ, R114 ;  /* 0x000000ffff757224 */ /* 0x000fe200078e0072 */
[----:B------:R1:W-:Y:S01]  /*34740*/  STL [R1+0x12f4], R114 ;  /* 0x0012f47201007387 */ /* 0x0003e20000100800 */
[----:B---3--:R-:W-:-:S03]  /*34750*/  IADD3 R23, P2, R23, R2, RZ ;  /* 0x0000000217177210 */ /* 0x008fc60007f5e0ff */
[----:B------:R2:W-:Y:S04]  /*34760*/  LDGSTS.E [R5+0x8004], desc[UR8][R116.64], P0 ;  /* 0x0800400074057fae */ /* 0x0005e80008121848 */
[----:B-1----:R-:W3:Y:S04]  /*34770*/  LDL.LU R114, [R1+0x131c] ;  /* 0x00131c0001727983 */ /* 0x002ee80000300800 */
[----:B------:R-:W3:Y:S01]  /*34780*/  LDL.LU R113, [R1+0x1320] ;  /* 0x0013200001717983 */ /* 0x000ee20000300800 */
[----:B------:R-:W-:Y:S01]  /*34790*/  IMAD.X R112, R112, 0x1, R0, P2 ;  /* 0x0000000170707824 */ /* 0x000fe200010e0600 */
[----:B--2---:R-:W-:-:S02]  /*347a0*/  MOV R116, R23 ;  /* 0x0000001700747202 */ /* 0x004fc40000000f00 */
[----:B------:R-:W-:Y:S01]  /*347b0*/  STL [R1+0x1300], R23 ;  /* 0x0013001701007387 */ /* 0x000fe20000100800 */
[----:B------:R-:W-:-:S03]  /*347c0*/  IMAD.MOV.U32 R117, RZ, RZ, R112 ;  /* 0x000000ffff757224 */ /* 0x000fc600078e0070 */
[----:B------:R1:W-:Y:S04]  /*347d0*/  STL [R1+0x12fc], R112 ;  /* 0x0012fc7001007387 */ /* 0x0003e80000100800 */
[----:B------:R2:W-:Y:S01]  /*347e0*/  LDGSTS.E [R5+0xc004], desc[UR8][R116.64], P0 ;  /* 0x0c00400074057fae */ /* 0x0005e20008121848 */
[----:B----4-:R-:W-:-:S05]  /*347f0*/  IADD3 R111, P3, R111, R2, RZ ;  /* 0x000000026f6f7210 */ /* 0x010fca0007f7e0ff */
[----:B------:R-:W-:Y:S01]  /*34800*/  IMAD.X R115, R115, 0x1, R0, P3 ;  /* 0x0000000173737824 */ /* 0x000fe200018e0600 */
[----:B------:R-:W-:Y:S04]  /*34810*/  STL [R1+0x1308], R111 ;  /* 0x0013086f01007387 */ /* 0x000fe80000100800 */
[----:B-1----:R-:W4:Y:S01]  /*34820*/  LDL.LU R112, [R1+0x1324] ;  /* 0x0013240001707983 */ /* 0x002f220000300800 */
[----:B--2---:R-:W-:-:S03]  /*34830*/  IMAD.MOV.U32 R117, RZ, RZ, R115 ;  /* 0x000000ffff757224 */ /* 0x004fc600078e0073 */
[----:B------:R1:W-:Y:S01]  /*34840*/  STL [R1+0x1304], R115 ;  /* 0x0013047301007387 */ /* 0x0003e20000100800 */
[----:B------:R-:W-:-:S03]  /*34850*/  IMAD.MOV.U32 R116, RZ, RZ, R111 ;  /* 0x000000ffff747224 */ /* 0x000fc600078e006f */
[----:B------:R-:W2:Y:S04]  /*34860*/  LDL.LU R23, [R1+0x1328] ;  /* 0x0013280001177983 */ /* 0x000ea80000300800 */
[----:B-1----:R-:W4:Y:S04]  /*34870*/  LDL.LU R115, [R1+0x132c] ;  /* 0x00132c0001737983 */ /* 0x002f280000300800 */
[----:B------:R-:W4:Y:S01]  /*34880*/  LDL.LU R111, [R1+0x1330] ;  /* 0x00133000016f7983 */ /* 0x000f220000300800 */
        /* <DEDUP_REMOVED lines=9> */
[--C-:B------:R-:W-:Y:S01]  /*34920*/  IMAD.X R110, R110, 0x1, R0.reuse, P0 ;  /* 0x000000016e6e7824 */ /* 0x100fe200000e0600 */
[----:B------:R-:W-:Y:S01]  /*34930*/  IADD3 R22, P2, R22, R2, RZ ;  /* 0x0000000216167210 */ /* 0x000fe20007f5e0ff */
[----:B------:R1:W-:Y:S02]  /*34940*/  STL [R1+0x1310], R109 ;  /* 0x0013106d01007387 */ /* 0x0003e40000100800 */
[----:B-1----:R-:W-:Y:S02]  /*34950*/  IMAD.MOV.U32 R116, RZ, RZ, R109 ;  /* 0x000000ffff747224 */ /* 0x002fe400078e006d */
[----:B------:R-:W-:Y:S01]  /*34960*/  IMAD.X R108, R108, 0x1, R0, P2 ;  /* 0x000000016c6c7824 */ /* 0x000fe200010e0600 */
[----:B------:R1:W-:Y:S04]  /*34970*/  STL [R1+0x130c], R110 ;  /* 0x00130c6e01007387 */ /* 0x0003e80000100800 */
[----:B------:R-:W-:Y:S01]  /*34980*/  STL [R1+0x1318], R22 ;  /* 0x0013181601007387 */ /* 0x000fe20000100800 */
[----:B------:R-:W-:-:S03]  /*34990*/  IMAD.MOV.U32 R117, RZ, RZ, R110 ;  /* 0x000000ffff757224 */ /* 0x000fc600078e006e */
[----:B------:R-:W4:Y:S04]  /*349a0*/  LDL.LU R109, [R1+0x1338] ;  /* 0x00133800016d7983 */ /* 0x000f280000300800 */
[----:B------:R1:W-:Y:S04]  /*349b0*/  STL [R1+0x1314], R108 ;  /* 0x0013146c01007387 */ /* 0x0003e80000100800 */
[----:B-1----:R-:W4:Y:S04]  /*349c0*/  LDL.LU R110, [R1+0x1334] ;  /* 0x00133400016e7983 */ /* 0x002f280000300800 */
[----:B------:R1:W-:Y:S02]  /*349d0*/  LDGSTS.E [R5+0x4008], desc[UR8][R116.64], P1 ;  /* 0x0400800074057fae */ /* 0x0003e40008921848 */
[----:B-1----:R-:W-:-:S02]  /*349e0*/  IMAD.MOV.U32 R116, RZ, RZ, R22 ;  /* 0x000000ffff747224 */ /* 0x002fc400078e0016 */
[----:B------:R-:W-:Y:S02]  /*349f0*/  IMAD.MOV.U32 R117, RZ, RZ, R108 ;  /* 0x000000ffff757224 */ /* 0x000fe400078e006c */
[----:B------:R-:W4:Y:S04]  /*34a00*/  LDL.LU R108, [R1+0x133c] ;  /* 0x00133c00016c7983 */ /* 0x000f280000300800 */
[----:B------:R-:W4:Y:S04]  /*34a10*/  LDL.LU R22, [R1+0x1340] ;  /* 0x0013400001167983 */ /* 0x000f280000300800 */
[----:B------:R-:W-:Y:S01]  /*34a20*/  LDGSTS.E [R5+0x8008], desc[UR8][R116.64], P1 ;  /* 0x0800800074057fae */ /* 0x000fe20008921848 */
        /* <DEDUP_REMOVED lines=10> */
[----:B--2---:R-:W-:-:S05]  /*34ad0*/  IADD3 R23, P1, R23, R2, RZ ;  /* 0x0000000217177210 */ /* 0x004fca0007f3e0ff */
[--C-:B----4-:R-:W-:Y:S01]  /*34ae0*/  IMAD.X R112, R112, 0x1, R0.reuse, P1 ;  /* 0x0000000170707824 */ /* 0x110fe200008e0600 */
[----:B------:R-:W-:Y:S01]  /*34af0*/  IADD3 R111, P2, R111, R2, RZ ;  /* 0x000000026f6f7210 */ /* 0x000fe20007f5e0ff */
        /* <DEDUP_REMOVED lines=11> */
[----:B-1----:R-:W-:-:S03]  /*34bb0*/  IMAD.MOV.U32 R118, RZ, RZ, R111 ;  /* 0x000000ffff767224 */ /* 0x002fc600078e006f */
[----:B------:R-:W4:Y:S01]  /*34bc0*/  LDL.LU R111, [R1+0x16d8] ;  /* 0x0016d800016f7983 */ /* 0x000f220000300800 */
[----:B------:R-:W-:-:S05]  /*34bd0*/  IMAD.MOV.U32 R119, RZ, RZ, R115 ;  /* 0x000000ffff777224 */ /* 0x000fca00078e0073 */
[----:B------:R1:W-:Y:S01]  /*34be0*/  LDGSTS.E [R5+0x400c], desc[UR8][R118.64], P0 ;  /* 0x0400c00076057fae */ /* 0x0003e20008121848 */
[----:B------:R-:W-:-:S04]  /*34bf0*/  UISETP.GT.AND UP1, UPT, UR16, 0x34, UPT ;  /* 0x000000341000788c */ /* 0x000fc8000bf24270 */
[----:B------:R-:W-:-:S04]  /*34c00*/  USEL UR12, URZ, 0x4, !UP1 ;  /* 0x000000043f0c7887 */ /* 0x000fc8000c800000 */
[----:B------:R-:W-:Y:S01]  /*34c10*/  USEL UR12, UR12, URZ, !UP0 ;  /* 0x0000003f0c0c7287 */ /* 0x000fe2000c000000 */
[----:B------:R-:W-:-:S04]  /*34c20*/  IADD3 R109, P1, R109, R2, RZ ;  /* 0x000000026d6d7210 */ /* 0x000fc80007f3e0ff */
[----:B------:R-:W-:Y:S01]  /*34c30*/  IADD3.X R110, R110, R0, RZ, P1, !PT ;  /* 0x000000006e6e7210 */ /* 0x000fe20000ffe4ff */
[----:B------:R-:W-:Y:S01]  /*34c40*/  STL [R1+0x1338], R109 ;  /* 0x0013386d01007387 */ /* 0x000fe20000100800 */
[----:B-1----:R-:W-:-:S03]  /*34c50*/  IMAD.MOV.U32 R118, RZ, RZ, R109 ;  /* 0x000000ffff767224 */ /* 0x002fc600078e006d */
[----:B------:R1:W-:Y:S01]  /*34c60*/  STL [R1+0x1334], R110 ;  /* 0x0013346e01007387 */ /* 0x0003e20000100800 */
[----:B------:R-:W-:-:S05]  /*34c70*/  IMAD.MOV.U32 R119, RZ, RZ, R110 ;  /* 0x000000ffff777224 */ /* 0x000fca00078e006e */
[----:B------:R1:W-:Y:S04]  /*34c80*/  LDGSTS.E [R5+0x800c], desc[UR8][R118.64], P0 ;  /* 0x0800c00076057fae */ /* 0x0003e80008121848 */
[----:B-1----:R-:W4:Y:S04]  /*34c90*/  LDL.LU R110, [R1+0x16dc] ;  /* 0x0016dc00016e7983 */ /* 0x002f280000300800 */
[----:B------:R-:W4:Y:S01]  /*34ca0*/  LDL.LU R109, [R1+0x16e0] ;  /* 0x0016e000016d7983 */ /* 0x000f220000300800 */
        /* <DEDUP_REMOVED lines=8> */
[----:B---3--:R-:W-:-:S05]  /*34d30*/  IADD3 R114, P3, R114, R2, RZ ;  /* 0x0000000272727210 */ /* 0x008fca0007f7e0ff */
[----:B------:R-:W-:Y:S01]  /*34d40*/  IMAD.X R116, R116, 0x1, R0, P3 ;  /* 0x0000000174747824 */ /* 0x000fe200018e0600 */
[----:B------:R-:W-:Y:S04]  /*34d50*/  STL [R1+0x16c8], R114 ;  /* 0x0016c87201007387 */ /* 0x000fe80000100800 */
[----:B-1----:R-:W3:Y:S01]  /*34d60*/  LDL.LU R108, [R1+0x16e4] ;  /* 0x0016e400016c7983 */ /* 0x002ee20000300800 */
        /* <DEDUP_REMOVED lines=24> */
[----:B----4-:R-:W4:Y:S04]  /*34ef0*/  LDL.LU R112, [R1+0x16fc] ;  /* 0x0016fc0001707983 */ /* 0x010f280000300800 */
[----:B------:R-:W4:Y:S01]  /*34f00*/  LDL.LU R111, [R1+0x1700] ;  /* 0x00170000016f7983 */ /* 0x000f220000300800 */
[----:B------:R-:W-:-:S03]  /*34f10*/  USEL UR12, UR12, URZ, !UP0 ;  /* 0x0000003f0c0c7287 */ /* 0x000fc6000c000000 */
[----:B------:R1:W-:Y:S01]  /*34f20*/  LDGSTS.E [R5+0x18000], desc[UR8][R116.64], P1 ;  /* 0x1800000074057fae */ /* 0x0003e20008921848 */
[----:B------:R-:W-:-:S05]  /*34f30*/  IADD3 R109, P0, R109, R2, RZ ;  /* 0x000000026d6d7210 */ /* 0x000fca0007f1e0ff */
[----:B------:R-:W-:Y:S01]  /*34f40*/  IMAD.X R110, R110, 0x1, R0, P0 ;  /* 0x000000016e6e7824 */ /* 0x000fe200000e0600 */
[----:B------:R-:W-:Y:S01]  /*34f50*/  STL [R1+0x16e0], R109 ;  /* 0x0016e06d01007387 */ /* 0x000fe20000100800 */
[----:B-1----:R-:W-:Y:S02]  /*34f60*/  IMAD.MOV.U32 R116, RZ, RZ, R109 ;  /* 0x000000ffff747224 */ /* 0x002fe400078e006d */
[----:B------:R-:W-:Y:S01]  /*34f70*/  IMAD.MOV.U32 R117, RZ, RZ, R110 ;  /* 0x000000ffff757224 */ /* 0x000fe200078e006e */
[----:B------:R1:W-:Y:S01]  /*34f80*/  STL [R1+0x16dc], R110 ;  /* 0x0016dc6e01007387 */ /* 0x0003e20000100800 */
[----:B------:R-:W-:-:S03]  /*34f90*/  ISETP.NE.U32.AND P0, PT, RZ, UR12, PT ;  /* 0x0000000cff007c0c */ /* 0x000fc6000bf05070 */
[----:B------:R3:W-:Y:S04]  /*34fa0*/  LDGSTS.E [R5+0x1c000], desc[UR8][R116.64], P1 ;  /* 0x1c00000074057fae */ /* 0x0007e80008921848 */
[----:B-1----:R-:W4:Y:S04]  /*34fb0*/  LDL.LU R110, [R1+0x1704] ;  /* 0x00170400016e7983 */ /* 0x002f280000300800 */
[----:B------:R-:W4:Y:S01]  /*34fc0*/  LDL.LU R109, [R1+0x1708] ;  /* 0x00170800016d7983 */ /* 0x000f220000300800 */
[----:B---3--:R-:W-:-:S05]  /*34fd0*/  IADD3 R22, P1, R22, R2, RZ ;  /* 0x0000000216167210 */ /* 0x008fca0007f3e0ff */
[----:B------:R-:W-:Y:S01]  /*34fe0*/  IMAD.X R108, R108, 0x1, R0, P1 ;  /* 0x000000016c6c7824 */ /* 0x000fe200008e0600 */
[----:B------:R-:W-:Y:S01]  /*34ff0*/  IADD3 R114, P2, R114, R2, RZ ;  /* 0x0000000272727210 */ /* 0x000fe20007f5e0ff */
[----:B------:R-:W-:Y:S01]  /*35000*/  STL [R1+0x16e8], R22 ;  /* 0x0016e81601007387 */ /* 0x000fe20000100800 */
[----:B------:R-:W-:Y:S02]  /*35010*/  IMAD.MOV.U32 R116, RZ, RZ, R22 ;  /* 0x000000ffff747224 */ /* 0x000fe400078e0016 */
[----:B------:R-:W-:Y:S01]  /*35020*/  IADD3.X R115, R115, R0, RZ, P2, !PT ;  /* 0x0000000073737210 */ /* 0x000fe200017fe4ff */
        /* <DEDUP_REMOVED lines=17> */
[----:B------:R-:W-:Y:S01]  /*35140*/  UISETP.GT.AND UP1, UPT, UR16, 0x36, UPT ;  /* 0x000000361000788c */ /* 0x000fe2000bf24270 */
[----:B------:R-:W-:Y:S01]  /*35150*/  IMAD.MOV.U32 R119, RZ, RZ, R113 ;  /* 0x000000ffff777224 */ /* 0x000fe200078e0071 */
[----:B----4-:R-:W-:-:S02]  /*35160*/  IADD3 R111, P2, R111, R2, RZ ;  /* 0x000000026f6f7210 */ /* 0x010fc40007f5e0ff */
[----:B------:R-:W-:Y:S02]  /*35170*/  USEL UR12, URZ, 0x4, !UP1 ;  /* 0x000000043f0c7887 */ /* 0x000fe4000c800000 */
[----:B------:R1:W-:Y:S01]  /*35180*/  LDGSTS.E [R5+0x18004], desc[UR8][R118.64], P0 ;  /* 0x1800400076057fae */ /* 0x0003e20008121848 */
[----:B------:R-:W-:-:S03]  /*35190*/  IMAD.X R112, R112, 0x1, R0, P2 ;  /* 0x0000000170707824 */ /* 0x000fc600010e0600 */
[----:B------:R-:W-:Y:S04]  /*351a0*/  STL [R1+0x1700], R111 ;  /* 0x0017006f01007387 */ /* 0x000fe80000100800 */
[----:B------:R4:W-:Y:S01]  /*351b0*/  STL [R1+0x16fc], R112 ;  /* 0x0016fc7001007387 */ /* 0x0009e20000100800 */
[----:B------:R-:W-:Y:S01]  /*351c0*/  USEL UR12, UR12, URZ, !UP0 ;  /* 0x0000003f0c0c7287 */ /* 0x000fe2000c000000 */
[----:B-1----:R-:W-:Y:S02]  /*351d0*/  IMAD.MOV.U32 R118, RZ, RZ, R111 ;  /* 0x000000ffff767224 */ /* 0x002fe400078e006f */
[----:B------:R-:W-:-:S03]  /*351e0*/  IMAD.MOV.U32 R119, RZ, RZ, R112 ;  /* 0x000000ffff777224 */ /* 0x000fc600078e0070 */
[----:B------:R-:W-:Y:S02]  /*351f0*/  ISETP.NE.U32.AND P1, PT, RZ, UR12, PT ;  /* 0x0000000cff007c0c */ /* 0x000fe4000bf25070 */
[----:B------:R1:W-:Y:S01]  /*35200*/  LDGSTS.E [R5+0x1c004], desc[UR8][R118.64], P0 ;  /* 0x1c00400076057fae */ /* 0x0003e20008121848 */
[----:B------:R-:W-:-:S05]  /*35210*/  IADD3 R109, P3, R109, R2, RZ ;  /* 0x000000026d6d7210 */ /* 0x000fca0007f7e0ff */
[----:B------:R-:W-:Y:S01]  /*35220*/  IMAD.X R110, R110, 0x1, R0, P3 ;  /* 0x000000016e6e7824 */ /* 0x000fe200018e0600 */
[----:B------:R-:W-:Y:S04]  /*35230*/  STL [R1+0x1708], R109 ;  /* 0x0017086d01007387 */ /* 0x000fe80000100800 */
[----:B------:R-:W2:Y:S04]  /*35240*/  LDL.LU R114, [R1+0x1724] ;  /* 0x0017240001727983 */ /* 0x000ea80000300800 */
[----:B------:R3:W-:Y:S04]  /*35250*/  STL [R1+0x1704], R110 ;  /* 0x0017046e01007387 */ /* 0x0007e80000100800 */
[----:B------:R-:W2:Y:S04]  /*35260*/  LDL.LU R113, [R1+0x1728] ;  /* 0x0017280001717983 */ /* 0x000ea80000300800 */
[----:B----4-:R-:W4:Y:S04]  /*35270*/  LDL.LU R112, [R1+0x172c] ;  /* 0x00172c0001707983 */ /* 0x010f280000300800 */
[----:B------:R-:W4:Y:S01]  /*35280*/  LDL.LU R111, [R1+0x1730] ;  /* 0x00173000016f7983 */ /* 0x000f220000300800 */
[----:B-1----:R-:W-:-:S02]  /*35290*/  IMAD.MOV.U32 R118, RZ, RZ, R109 ;  /* 0x000000ffff767224 */ /* 0x002fc400078e006d */
[----:B------:R-:W-:-:S05]  /*352a0*/  IMAD.MOV.U32 R119, RZ, RZ, R110 ;  /* 0x000000ffff777224 */ /* 0x000fca00078e006e */
[----:B------:R1:W-:Y:S01]  /*352b0*/  LDGSTS.E [R5+0x10008], desc[UR8][R118.64], P1 ;  /* 0x1000800076057fae */ /* 0x0003e20008921848 */
[----:B---3--:R-:W-:-:S05]  /*352c0*/  IADD3 R22, P0, R22, R2, RZ ;  /* 0x0000000216167210 */ /* 0x008fca0007f1e0ff */
[--C-:B------:R-:W-:Y:S01]  /*352d0*/  IMAD.X R108, R108, 0x1, R0.reuse, P0 ;  /* 0x000000016c6c7824 */ /* 0x100fe200000e0600 */
[----:B------:R-:W-:Y:S01]  /*352e0*/  IADD3 R116, P2, R116, R2, RZ ;  /* 0x0000000274747210 */ /* 0x000fe20007f5e0ff */
[----:B------:R3:W-:Y:S04]  /*352f0*/  STL [R1+0x1710], R22 ;  /* 0x0017101601007387 */ /* 0x0007e80000100800 */
[----:B------:R-:W-:Y:S01]  /*35300*/  IMAD.X R117, R117, 0x1, R0, P2 ;  /* 0x0000000175757824 */ /* 0x000fe200010e0600 */
[----:B------:R3:W-:Y:S01]  /*35310*/  STL [R1+0x170c], R108 ;  /* 0x00170c6c01007387 */ /* 0x0007e20000100800 */
[----:B-1----:R-:W-:-:S03]  /*35320*/  IMAD.MOV.U32 R118, RZ, RZ, R22 ;  /* 0x000000ffff767224 */ /* 0x002fc600078e0016 */
[----:B------:R1:W-:Y:S04]  /*35330*/  STL [R1+0x1718], R116 ;  /* 0x0017187401007387 */ /* 0x0003e80000100800 */
[----:B------:R-:W4:Y:S04]  /*35340*/  LDL.LU R110, [R1+0x1734] ;  /* 0x00173400016e7983 */ /* 0x000f280000300800 */
[----:B------:R1:W-:Y:S01]  /*35350*/  STL [R1+0x1714], R117 ;  /* 0x0017147501007387 */ /* 0x0003e20000100800 */
[----:B------:R-:W-:-:S03]  /*35360*/  IMAD.MOV.U32 R119, RZ, RZ, R108 ;  /* 0x000000ffff777224 */ /* 0x000fc600078e006c */
[----:B---3--:R-:W3:Y:S04]  /*35370*/  LDL.LU R22, [R1+0x1738] ;  /* 0x0017380001167983 */ /* 0x008ee80000300800 */
        /* <DEDUP_REMOVED lines=10> */
[----:B------:R-:W-:-:S03]  /*35420*/  UISETP.GT.AND UP1, UPT, UR16, 0x37, UPT ;  /* 0x000000371000788c */ /* 0x000fc6000bf24270 */
[----:B------:R2:W-:Y:S04]  /*35430*/  LDGSTS.E [R5+0x1c008], desc[UR8][R116.64], P1 ;  /* 0x1c00800074057fae */ /* 0x0005e80008921848 */
[----:B-1----:R-:W3:Y:S04]  /*35440*/  LDL.LU R115, [R1+0x1344] ;  /* 0x0013440001737983 */ /* 0x002ee80000300800 */
[----:B------:R-:W3:Y:S01]  /*35450*/  LDL.LU R23, [R1+0x1348] ;  /* 0x0013480001177983 */ /* 0x000ee20000300800 */
[----:B------:R-:W-:-:S04]  /*35460*/  USEL UR12, URZ, 0x4, !UP1 ;  /* 0x000000043f0c7887 */ /* 0x000fc8000c800000 */
[----:B------:R-:W-:Y:S01]  /*35470*/  USEL UR12, UR12, URZ, !UP0 ;  /* 0x0000003f0c0c7287 */ /* 0x000fe2000c000000 */
[----:B------:R-:W1:Y:S05]  /*35480*/  S2R R153, SR_TID.X ;  /* 0x0000000000997919 */ /* 0x000e6a0000002100 */
[----:B------:R-:W-:Y:S01]  /*35490*/  ISETP.NE.U32.AND P0, PT, RZ, UR12, PT ;  /* 0x0000000cff007c0c */ /* 0x000fe2000bf05070 */
[C---:B-1----:R-:W-:Y:S01]  /*354a0*/  IMAD.SHL.U32 R152, R153.reuse, 0x10, RZ ;  /* 0x0000001099987824 */ /* 0x042fe200078e00ff */
[----:B------:R-:W-:Y:S02]  /*354b0*/  LOP3.LUT R153, R153, 0x7f, RZ, 0xc0, !PT ;  /* 0x0000007f99997812 */ /* 0x000fe400078ec0ff */
[----:B------:R-:W-:-:S04]  /*354c0*/  IADD3 R113, P1, R113, R2, RZ ;  /* 0x0000000271717210 */ /* 0x000fc80007f3e0ff */
[----:B------:R-:W-:Y:S02]  /*354d0*/  IADD3.X R114, R114, R0, RZ, P1, !PT ;  /* 0x0000000072727210 */ /* 0x000fe40000ffe4ff */
[----:B----4-:R-:W-:Y:S01]  /*354e0*/  IADD3 R111, P2, R111, R2, RZ ;  /* 0x000000026f6f7210 */ /* 0x010fe20007f5e0ff */
[----:B------:R1:W-:Y:S01]  /*354f0*/  STL [R1+0x1728], R113 ;  /* 0x0017287101007387 */ /* 0x0003e20000100800 */
[----:B--2---:R-:W-:Y:S02]  /*35500*/  IMAD.MOV.U32 R116, RZ, RZ, R113 ;  /* 0x000000ffff747224 */ /* 0x004fe400078e0071 */
[----:B------:R-:W-:Y:S01]  /*35510*/  IMAD.MOV.U32 R117, RZ, RZ, R114 ;  /* 0x000000ffff757224 */ /* 0x000fe200078e0072 */
[----:B------:R2:W-:Y:S01]  /*35520*/  STL [R1+0x1724], R114 ;  /* 0x0017247201007387 */ /* 0x0005e20000100800 */
[----:B------:R-:W-:-:S03]  /*35530*/  IMAD.X R112, R112, 0x1, R0, P2 ;  /* 0x0000000170707824 */ /* 0x000fc600010e0600 */
[----:B------:R-:W-:Y:S04]  /*35540*/  STL [R1+0x1730], R111 ;  /* 0x0017306f01007387 */ /* 0x000fe80000100800 */
[----:B-1----:R-:W4:Y:S04]  /*35550*/  LDL.LU R113, [R1+0x1350] ;  /* 0x0013500001717983 */ /* 0x002f280000300800 */
        /* <DEDUP_REMOVED lines=8> */
[----:B---3--:R-:W-:-:S05]  /*355e0*/  IADD3 R22, P1, R22, R2, RZ ;  /* 0x0000000216167210 */ /* 0x008fca0007f3e0ff */
[----:B------:R-:W-:Y:S01]  /*355f0*/  IMAD.X R110, R110, 0x1, R0, P1 ;  /* 0x000000016e6e7824 */ /* 0x000fe200008e0600 */
[----:B------:R-:W-:Y:S01]  /*35600*/  IADD3 R108, P2, R108, R2, RZ ;  /* 0x000000026c6c7210 */ /* 0x000fe20007f5e0ff */
[----:B-1----:R-:W-:Y:S02]  /*35610*/  IMAD.MOV.U32 R116, RZ, RZ, R22 ;  /* 0x000000ffff747224 */ /* 0x002fe400078e0016 */
[----:B------:R-:W-:Y:S02]  /*35620*/  IMAD.MOV.U32 R117, RZ, RZ, R110 ;  /* 0x000000ffff757224 */ /* 0x000fe400078e006e */
[----:B------:R-:W-:Y:S01]  /*35630*/  IMAD.X R109, R109, 0x1, R0, P2 ;  /* 0x000000016d6d7824 */ /* 0x000fe200010e0600 */
[----:B------:R1:W-:Y:S04]  /*35640*/  STL [R1+0x1738], R22 ;  /* 0x0017381601007387 */ /* 0x0003e80000100800 */
[----:B------:R3:W-:Y:S04]  /*35650*/  STL [R1+0x1734], R110 ;  /* 0x0017346e01007387 */ /* 0x0007e80000100800 */
[----:B------:R-:W-:Y:S04]  /*35660*/  STL [R1+0x1740], R108 ;  /* 0x0017406c01007387 */ /* 0x000fe80000100800 */
[----:B------:R3:W-:Y:S04]  /*35670*/  LDGSTS.E [R5+0x1800c], desc[UR8][R116.64], P0 ;  /* 0x1800c00074057fae */ /* 0x0007e80008121848 */
[----:B------:R3:W-:Y:S04]  /*35680*/  STL [R1+0x173c], R109 ;  /* 0x00173c6d01007387 */ /* 0x0007e80000100800 */
[----:B-1----:R-:W2:Y:S01]  /*35690*/  LDL.LU R22, [R1+0x1360] ;  /* 0x0013600001167983 */ /* 0x002ea20000300800 */
[----:B---3--:R-:W-:-:S03]  /*356a0*/  LOP3.LUT R116, R152, 0x70, RZ, 0xc0, !PT ;  /* 0x0000007098747812 */ /* 0x008fc600078ec0ff */
[----:B------:R-:W3:Y:S02]  /*356b0*/  LDL.LU R110, [R1+0x135c] ;  /* 0x00135c00016e7983 */ /* 0x000ee40000300800 */
[----:B------:R-:W-:Y:S02]  /*356c0*/  IMAD R116, R153, 0x80, R116 ;  /* 0x0000008099747824 */ /* 0x000fe400078e0274 */
[----:B------:R1:W-:Y:S03]  /*356d0*/  LDGSTS.E [R5+0x1c00c], desc[UR8][R108.64], P0 ;  /* 0x1c00c0006c057fae */ /* 0x0003e60008121848 */
[----:B------:R-:W-:Y:S01]  /*356e0*/  LOP3.LUT R116, R116, 0x60, RZ, 0x3c, !PT ;  /* 0x0000006074747812 */ /* 0x000fe200078e3cff */
[----:B------:R-:W3:Y:S04]  /*356f0*/  LDL.LU R109, [R1+0x1364] ;  /* 0x00136400016d7983 */ /* 0x000ee80000300800 */
[----:B-1----:R-:W-:Y:S01]  /*35700*/  VIADD R5, R116, UR17 ;  /* 0x0000001174057c36 */ /* 0x002fe20008000000 */
[----:B------:R-:W3:Y:S01]  /*35710*/  LDL.LU R108, [R1+0x1368] ;  /* 0x00136800016c7983 */ /* 0x000ee20000300800 */
[----:B------:R-:W-:-:S05]  /*35720*/  IADD3 R23, P1, R23, R2, RZ ;  /* 0x0000000217177210 */ /* 0x000fca0007f3e0ff */
[----:B------:R-:W-:Y:S01]  /*35730*/  IMAD.X R115, R115, 0x1, R0, P1 ;  /* 0x0000000173737824 */ /* 0x000fe200008e0600 */
[----:B------:R1:W-:Y:S01]  /*35740*/  STL [R1+0x1348], R23 ;  /* 0x0013481701007387 */ /* 0x0003e20000100800 */
[----:B------:R-:W-:-:S03]  /*35750*/  IMAD.MOV.U32 R118, RZ, RZ, R23 ;  /* 0x000000ffff767224 */ /* 0x000fc600078e0017 */
[----:B------:R2:W-:Y:S04]  /*35760*/  STL [R1+0x1344], R115 ;  /* 0x0013447301007387 */ /* 0x0005e80000100800 */
[----:B------:R-:W3:Y:S04]  /*35770*/  LDL.LU R116, [R1+0x136c] ;  /* 0x00136c0001747983 */ /* 0x000ee80000300800 */
[----:B-1----:R-:W3:Y:S01]  /*35780*/  LDL.LU R23, [R1+0x1370] ;  /* 0x0013700001177983 */ /* 0x002ee20000300800 */
[----:B------:R-:W-:-:S04]  /*35790*/  UISETP.GT.AND UP1, UPT, UR16, 0x18, UPT ;  /* 0x000000181000788c */ /* 0x000fc8000bf24270 */
[----:B------:R-:W-:-:S04]  /*357a0*/  USEL UR12, URZ, 0x4, !UP1 ;  /* 0x000000043f0c7887 */ /* 0x000fc8000c800000 */
[----:B------:R-:W-:-:S06]  /*357b0*/  USEL UR12, UR12, URZ, !UP0 ;  /* 0x0000003f0c0c7287 */ /* 0x000fcc000c000000 */
[----:B------:R-:W-:Y:S01]  /*357c0*/  ISETP.NE.U32.AND P0, PT, RZ, UR12, PT ;  /* 0x0000000cff007c0c */ /* 0x000fe2000bf05070 */
[----:B------:R-:W-:-:S12]  /*357d0*/  IMAD.MOV.U32 R119, RZ, RZ, R115 ;  /* 0x000000ffff777224 */ /* 0x000fd800078e0073 */
[----:B------:R1:W-:Y:S01]  /*357e0*/  LDGSTS.E [R5], desc[UR8][R118.64], P0 ;  /* 0x0000000076057fae */ /* 0x0003e20008121848 */
[----:B----4-:R-:W-:-:S05]  /*357f0*/  IADD3 R113, P1, R113, R2, RZ ;  /* 0x0000000271717210 */ /* 0x010fca0007f3e0ff */
[----:B------:R-:W-:Y:S01]  /*35800*/  STL [R1+0x1350], R113 ;  /* 0x0013507101007387 */ /* 0x000fe20000100800 */
[----:B--2---:R-:W-:-:S04]  /*35810*/  IMAD.X R114, R114, 0x1, R0, P1 ;  /* 0x0000000172727824 */ /* 0x004fc800008e0600 */
[----:B------:R-:W-:Y:S01]  /*35820*/  IMAD.MOV.U32 R115, RZ, RZ, R114 ;  /* 0x000000ffff737224 */ /* 0x000fe200078e0072 */
[----:B------:R2:W-:Y:S01]  /*35830*/  STL [R1+0x134c], R114 ;  /* 0x00134c7201007387 */ /* 0x0005e20000100800 */
[----:B------:R-:W-:Y:S02]  /*35840*/  IADD3 R111, P2, R111, R2, RZ ;  /* 0x000000026f6f7210 */ /* 0x000fe40007f5e0ff */
[----:B--2---:R-:W-:-:S03]  /*35850*/  MOV R114, R113 ;  /* 0x0000007100727202 */ /* 0x004fc60000000f00 */
[----:B------:R-:W-:Y:S01]  /*35860*/  IMAD.X R112, R112, 0x1, R0, P2 ;  /* 0x0000000170707824 */ /* 0x000fe200010e0600 */
[----:B------:R-:W-:Y:S04]  /*35870*/  STL [R1+0x1358], R111 ;  /* 0x0013586f01007387 */ /* 0x000fe80000100800 */
[----:B------:R-:W2:Y:S04]  /*35880*/  LDL.LU R113, [R1+0x1378] ;  /* 0x0013780001717983 */ /* 0x000ea80000300800 */
[----:B------:R4:W-:Y:S04]  /*35890*/  STL [R1+0x1354], R112 ;  /* 0x0013547001007387 */ /* 0x0009e80000100800 */
[----:B------:R-:W-:Y:S04]  /*358a0*/  LDGSTS.E [R5+0x4000], desc[UR8][R114.64], P0 ;  /* 0x0400000072057fae */ /* 0x000fe80008121848 */
[----:B------:R-:W2:Y:S01]  /*358b0*/  LDL.LU R114, [R1+0x1374] ;  /* 0x0013740001727983 */ /* 0x000ea20000300800 */
[----:B-1----:R-:W-:-:S02]  /*358c0*/  IMAD.MOV.U32 R118, RZ, RZ, R111 ;  /* 0x000000ffff767224 */ /* 0x002fc400078e006f */
[----:B------:R-:W-:Y:S02]  /*358d0*/  IMAD.MOV.U32 R119, RZ, RZ, R112 ;  /* 0x000000ffff777224 */ /* 0x000fe400078e0070 */
[----:B----4-:R-:W4:Y:S04]  /*358e0*/  LDL.LU R112, [R1+0x137c] ;  /* 0x00137c0001707983 */ /* 0x010f280000300800 */
[----:B------:R-:W4:Y:S04]  /*358f0*/  LDL.LU R111, [R1+0x1380] ;  /* 0x00138000016f7983 */ /* 0x000f280000300800 */
[----:B------:R-:W4:Y:S04]  /*35900*/  LDL.LU R115, [R1+0x1384] ;  /* 0x0013840001737983 */ /* 0x000f280000300800 */
[----:B------:R1:W-:Y:S01]  /*35910*/  LDGSTS.E [R5+0x8000], desc[UR8][R118.64], P0 ;  /* 0x0800000076057fae */ /* 0x0003e20008121848 */
[----:B------:R-:W-:-:S05]  /*35920*/  IADD3 R22, P1, R22, R2, RZ ;  /* 0x0000000216167210 */ /* 0x000fca0007f3e0ff */
[----:B---3--:R-:W-:Y:S01]  /*35930*/  IMAD.X R110, R110, 0x1, R0, P1 ;  /* 0x000000016e6e7824 */ /* 0x008fe200008e0600 */
[----:B------:R3:W-:Y:S01]  /*35940*/  STL [R1+0x1360], R22 ;  /* 0x0013601601007387 */ /* 0x0007e20000100800 */
[----:B-1----:R-:W-:-:S03]  /*35950*/  IMAD.MOV.U32 R118, RZ, RZ, R22 ;  /* 0x000000ffff767224 */ /* 0x002fc600078e0016 */
[----:B------:R1:W-:Y:S04]  /*35960*/  STL [R1+0x135c], R110 ;  /* 0x00135c6e01007387 */ /* 0x0003e80000100800 */
[----:B---3--:R-:W3:Y:S01]  /*35970*/  LDL.LU R22, [R1+0x1388] ;  /* 0x0013880001167983 */ /* 0x008ee20000300800 */
[----:B------:R-:W-:-:S05]  /*35980*/  IMAD.MOV.U32 R119, RZ, RZ, R110 ;  /* 0x000000ffff777224 */ /* 0x000fca00078e006e */
[----:B------:R1:W-:Y:S01]  /*35990*/  LDGSTS.E [R5+0xc000], desc[UR8][R118.64], P0 ;  /* 0x0c00000076057fae */ /* 0x0003e20008121848 */
[----:B------:R-:W-:-:S05]  /*359a0*/  IADD3 R108, P1, R108, R2, RZ ;  /* 0x000000026c6c7210 */ /* 0x000fca0007f3e0ff */
[----:B------:R-:W-:Y:S01]  /*359b0*/  IMAD.X R109, R109, 0x1, R0, P1 ;  /* 0x000000016d6d7824 */ /* 0x000fe200008e0600 */
[----:B------:R-:W-:Y:S04]  /*359c0*/  STL [R1+0x1368], R108 ;  /* 0x0013686c01007387 */ /* 0x000fe80000100800 */
[----:B------:R1:W-:Y:S02]  /*359d0*/  STL [R1+0x1364], R109 ;  /* 0x0013646d01007387 */ /* 0x0003e40000100800 */
[----:B-1----:R-:W-:Y:S02]  /*359e0*/  IMAD.MOV.U32 R119, RZ, RZ, R109 ;  /* 0x000000ffff777224 */ /* 0x002fe400078e006d */
[----:B------:R-:W-:Y:S01]  /*359f0*/  IMAD.MOV.U32 R118, RZ, RZ, R108 ;  /* 0x000000ffff767224 */ /* 0x000fe200078e006c */
        /* <DEDUP_REMOVED lines=8> */
[----:B-1----:R-:W-:-:S03]  /*35a80*/  IMAD.MOV.U32 R116, RZ, RZ, R23 ;  /* 0x000000ffff747224 */ /* 0x002fc600078e0017 */
        /* <DEDUP_REMOVED lines=10> */
[----:B--2---:R-:W-:-:S05]  /*35b30*/  IADD3 R113, P1, R113, R2, RZ ;  /* 0x0000000271717210 */ /* 0x004fca0007f3e0ff */
[----:B------:R-:W-:Y:S01]  /*35b40*/  STL [R1+0x1378], R113 ;  /* 0x0013787101007387 */ /* 0x000fe20000100800 */
[----:B-1----:R-:W-:Y:S02]  /*35b50*/  IMAD.MOV.U32 R116, RZ, RZ, R113 ;  /* 0x000000ffff747224 */ /* 0x002fe400078e0071 */
[----:B------:R-:W-:-:S04]  /*35b60*/  IMAD.X R114, R114, 0x1, R0, P1 ;  /* 0x0000000172727824 */ /* 0x000fc800008e0600 */
[----:B------:R-:W-:Y:S01]  /*35b70*/  IMAD.MOV.U32 R117, RZ, RZ, R114 ;  /* 0x000000ffff757224 */ /* 0x000fe200078e0072 */
[----:B------:R1:W-:Y:S01]  /*35b80*/  STL [R1+0x1374], R114 ;  /* 0x0013747201007387 */ /* 0x0003e20000100800 */
[----:B----4-:R-:W-:-:S03]  /*35b90*/  IADD3 R111, P2, R111, R2, RZ ;  /* 0x000000026f6f7210 */ /* 0x010fc60007f5e0ff */
[----:B------:R2:W-:Y:S04]  /*35ba0*/  LDGSTS.E [R5+0x8004], desc[UR8][R116.64], P0 ;  /* 0x0800400074057fae */ /* 0x0005e80008121848 */
[----:B-1----:R-:W4:Y:S04]  /*35bb0*/  LDL.LU R114, [R1+0x139c] ;  /* 0x00139c0001727983 */ /* 0x002f280000300800 */
[----:B------:R-:W4:Y:S01]  /*35bc0*/  LDL.LU R113, [R1+0x13a0] ;  /* 0x0013a00001717983 */ /* 0x000f220000300800 */
[----:B------:R-:W-:Y:S02]  /*35bd0*/  IMAD.X R112, R112, 0x1, R0, P2 ;  /* 0x0000000170707824 */ /* 0x000fe400010e0600 */
[----:B--2---:R-:W-:Y:S01]  /*35be0*/  IMAD.MOV.U32 R116, RZ, RZ, R111 ;  /* 0x000000ffff747224 */ /* 0x004fe200078e006f */
[----:B------:R-:W-:Y:S01]  /*35bf0*/  STL [R1+0x1380], R111 ;  /* 0x0013806f01007387 */ /* 0x000fe20000100800 */
[----:B------:R-:W-:-:S03]  /*35c00*/  IMAD.MOV.U32 R117, RZ, RZ, R112 ;  /* 0x000000ffff757224 */ /* 0x000fc600078e0070 */
[----:B------:R1:W-:Y:S01]  /*35c10*/  STL [R1+0x137c], R112 ;  /* 0x00137c7001007387 */ /* 0x0003e20000100800 */
[----:B------:R-:W-:-:S03]  /*35c20*/  ISETP.NE.U32.AND P1, PT, RZ, UR12, PT ;  /* 0x0000000cff007c0c */ /* 0x000fc6000bf25070 */
[----:B------:R2:W-:Y:S01]  /*35c30*/  LDGSTS.E [R5+0xc004], desc[UR8][R116.64], P0 ;  /* 0x0c00400074057fae */ /* 0x0005e20008121848 */
[----:B---3--:R-:W-:-:S05]  /*35c40*/  IADD3 R22, P3, R22, R2, RZ ;  /* 0x0000000216167210 */ /* 0x008fca0007f7e0ff */
[----:B------:R-:W-:Y:S01]  /*35c50*/  IMAD.X R115, R115, 0x1, R0, P3 ;  /* 0x0000000173737824 */ /* 0x000fe200018e0600 */
[----:B------:R-:W-:Y:S04]  /*35c60*/  STL [R1+0x1388], R22 ;  /* 0x0013881601007387 */ /* 0x000fe80000100800 */
[----:B-1----:R-:W3:Y:S01]  /*35c70*/  LDL.LU R112, [R1+0x13a4] ;  /* 0x0013a40001707983 */ /* 0x002ee20000300800 */
[----:B--2---:R-:W-:-:S03]  /*35c80*/  IMAD.MOV.U32 R117, RZ, RZ, R115 ;  /* 0x000000ffff757224 */ /* 0x004fc600078e0073 */
[----:B------:R1:W-:Y:S01]  /*35c90*/  STL [R1+0x1384], R115 ;  /* 0x0013847301007387 */ /* 0x0003e20000100800 */
[----:B------:R-:W-:-:S03]  /*35ca0*/  MOV R116, R22 ;  /* 0x0000001600747202 */ /* 0x000fc60000000f00 */
[----:B------:R-:W2:Y:S04]  /*35cb0*/  LDL.LU R111, [R1+0x13a8] ;  /* 0x0013a800016f7983 */ /* 0x000ea80000300800 */
[----:B------:R1:W-:Y:S04]  /*35cc0*/  LDGSTS.E [R5+0x8], desc[UR8][R116.64], P1 ;  /* 0x0000800074057fae */ /* 0x0003e80008921848 */
[----:B-1----:R-:W3:Y:S04]  /*35cd0*/  LDL.LU R115, [R1+0x13ac] ;  /* 0x0013ac0001737983 */ /* 0x002ee80000300800 */
[----:B------:R-:W3:Y:S01]  /*35ce0*/  LDL.LU R22, [R1+0x13b0] ;  /* 0x0013b00001167983 */ /* 0x000ee20000300800 */
        /* <DEDUP_REMOVED lines=8> */
[----:B-1----:R-:W3:Y:S01]  /*35d70*/  LDL.LU R109, [R1+0x13b8] ;  /* 0x0013b800016d7983 */ /* 0x002ee20000300800 */
[----:B------:R-:W-:-:S03]  /*35d80*/  IMAD.MOV.U32 R117, RZ, RZ, R110 ;  /* 0x000000ffff757224 */ /* 0x000fc600078e006e */
[----:B------:R1:W-:Y:S04]  /*35d90*/  STL [R1+0x1394], R108 ;  /* 0x0013946c01007387 */ /* 0x0003e80000100800 */
[----:B------:R-:W3:Y:S04]  /*35da0*/  LDL.LU R110, [R1+0x13b4] ;  /* 0x0013b400016e7983 */ /* 0x000ee80000300800 */
        /* <DEDUP_REMOVED lines=9> */
[----:B----4-:R-:W-:-:S05]  /*35e40*/  IADD3 R113, P0, R113, R2, RZ ;  /* 0x0000000271717210 */ /* 0x010fca0007f1e0ff */
[----:B------:R-:W-:Y:S01]  /*35e50*/  IMAD.X R114, R114, 0x1, R0, P0 ;  /* 0x0000000172727824 */ /* 0x000fe200000e0600 */
[----:B------:R-:W-:Y:S03]  /*35e60*/  STL [R1+0x13a0], R113 ;  /* 0x0013a07101007387 */ /* 0x000fe60000100800 */
[----:B------:R-:W-:Y:S01]  /*35e70*/  IMAD.MOV.U32 R119, RZ, RZ, R114 ;  /* 0x000000ffff777224 */ /* 0x000fe200078e0072 */
[----:B------:R1:W-:Y:S04]  /*35e80*/  STL [R1+0x139c], R114 ;  /* 0x00139c7201007387 */ /* 0x0003e80000100800 */
[----:B------:R-:W4:Y:S01]  /*35e90*/  LDL.LU R116, [R1+0x1744] ;  /* 0x0017440001747983 */ /* 0x000f220000300800 */
[----:B------:R-:W-:-:S03]  /*35ea0*/  IMAD.MOV.U32 R118, RZ, RZ, R113 ;  /* 0x000000ffff767224 */ /* 0x000fc600078e0071 */
[----:B-1----:R-:W4:Y:S04]  /*35eb0*/  LDL.LU R114, [R1+0x1748] ;  /* 0x0017480001727983 */ /* 0x002f280000300800 */
[----:B------:R1:W-:Y:S01]  /*35ec0*/  LDGSTS.E [R5+0xc008], desc[UR8][R118.64], P1 ;  /* 0x0c00800076057fae */ /* 0x0003e20008921848 */
[----:B------:R-:W-:Y:S02]  /*35ed0*/  ISETP.NE.U32.AND P0, PT, RZ, UR12, PT ;  /* 0x0000000cff007c0c */ /* 0x000fe4000bf05070 */
[----:B--2---:R-:W-:-:S05]  /*35ee0*/  IADD3 R111, P1, R111, R2, RZ ;  /* 0x000000026f6f7210 */ /* 0x004fca0007f3e0ff */
[----:B---3--:R-:W-:Y:S01]  /*35ef0*/  IMAD.X R112, R112, 0x1, R0, P1 ;  /* 0x0000000170707824 */ /* 0x008fe200008e0600 */
[----:B------:R-:W-:Y:S01]  /*35f00*/  STL [R1+0x13a8], R111 ;  /* 0x0013a86f01007387 */ /* 0x000fe20000100800 */
[----:B------:R-:W-:-:S03]  /*35f10*/  IADD3 R22, P2, R22, R2, RZ ;  /* 0x0000000216167210 */ /* 0x000fc60007f5e0ff */
[----:B------:R2:W-:Y:S02]  /*35f20*/  STL [R1+0x13a4], R112 ;  /* 0x0013a47001007387 */ /* 0x0005e40000100800 */
[----:B------:R-:W-:Y:S02]  /*35f30*/  IMAD.X R115, R115, 0x1, R0, P2 ;  /* 0x0000000173737824 */ /* 0x000fe400010e0600 */
[----:B------:R3:W-:Y:S01]  /*35f40*/  STL [R1+0x13b0], R22 ;  /* 0x0013b01601007387 */ /* 0x0007e20000100800 */
[----:B-1----:R-:W-:Y:S02]  /*35f50*/  IMAD.MOV.U32 R118, RZ, RZ, R111 ;  /* 0x000000ffff767224 */ /* 0x002fe400078e006f */
[----:B------:R-:W-:Y:S01]  /*35f60*/  IMAD.MOV.U32 R119, RZ, RZ, R112 ;  /* 0x000000ffff777224 */ /* 0x000fe200078e0070 */
[----:B------:R-:W4:Y:S04]  /*35f70*/  LDL.LU R113, [R1+0x174c] ;  /* 0x00174c0001717983 */ /* 0x000f280000300800 */
[----:B------:R-:W-:Y:S04]  /*35f80*/  STL [R1+0x13ac], R115 ;  /* 0x0013ac7301007387 */ /* 0x000fe80000100800 */
[----:B--2---:R-:W2:Y:S04]  /*35f90*/  LDL.LU R112, [R1+0x1750] ;  /* 0x0017500001707983 */ /* 0x004ea80000300800 */
[----:B------:R1:W-:Y:S04]  /*35fa0*/  LDGSTS.E [R5+0xc], desc[UR8][R118.64], P0 ;  /* 0x0000c00076057fae */ /* 0x0003e80008121848 */
[----:B------:R-:W2:Y:S01]  /*35fb0*/  LDL.LU R111, [R1+0x1754] ;  /* 0x00175400016f7983 */ /* 0x000ea20000300800 */
[----:B-1----:R-:W-:-:S03]  /*35fc0*/  IMAD.MOV.U32 R118, RZ, RZ, R22 ;  /* 0x000000ffff767224 */ /* 0x002fc600078e0016 */
[----:B---3--:R-:W3:Y:S01]  /*35fd0*/  LDL.LU R22, [R1+0x1758] ;  /* 0x0017580001167983 */ /* 0x008ee20000300800 */
[----:B------:R-:W-:-:S05]  /*35fe0*/  IMAD.MOV.U32 R119, RZ, RZ, R115 ;  /* 0x000000ffff777224 */ /* 0x000fca00078e0073 */
[----:B------:R1:W-:Y:S01]  /*35ff0*/  LDGSTS.E [R5+0x400c], desc[UR8][R118.64], P0 ;  /* 0x0400c00076057fae */ /* 0x0003e20008121848 */
[----:B------:R-:W-:-:S05]  /*36000*/  IADD3 R109, P1, R109, R2, RZ ;  /* 0x000000026d6d7210 */ /* 0x000fca0007f3e0ff */
[----:B------:R-:W-:Y:S01]  /*36010*/  IMAD.X R110, R110, 0x1, R0, P1 ;  /* 0x000000016e6e7824 */ /* 0x000fe200008e0600 */
[----:B------:R-:W-:Y:S01]  /*36020*/  STL [R1+0x13b8], R109 ;  /* 0x0013b86d01007387 */ /* 0x000fe20000100800 */
[----:B-1----:R-:W-:-:S03]  /*36030*/  IMAD.MOV.U32 R118, RZ, RZ, R109 ;  /* 0x000000ffff767224 */ /* 0x002fc600078e006d */
[----:B------:R1:W-:Y:S01]  /*36040*/  STL [R1+0x13b4], R110 ;  /* 0x0013b46e01007387 */ /* 0x0003e20000100800 */
[----:B------:R-:W-:Y:S01]  /*36050*/  MOV R119, R110 ;  /* 0x0000006e00777202 */ /* 0x000fe20000000f00 */
[----:B------:R-:W-:-:S04]  /*36060*/  UISETP.GT.AND UP1, UPT, UR16, 0x38, UPT ;  /* 0x000000381000788c */ /* 0x000fc8000bf24270 */
[----:B------:R1:W-:Y:S04]  /*36070*/  LDGSTS.E [R5+0x800c], desc[UR8][R118.64], P0 ;  /* 0x0800c00076057fae */ /* 0x0003e80008121848 */
[----:B-1----:R-:W3:Y:S04]  /*36080*/  LDL.LU R110, [R1+0x175c] ;  /* 0x00175c00016e7983 */ /* 0x002ee80000300800 */
[----:B------:R-:W3:Y:S01]  /*36090*/  LDL.LU R109, [R1+0x1760] ;  /* 0x00176000016d7983 */ /* 0x000ee20000300800 */
[----:B------:R-:W-:-:S05]  /*360a0*/  IADD3 R23, P2, R23, R2, RZ ;  /* 0x0000000217177210 */ /* 0x000fca0007f5e0ff */
[----:B------:R-:W-:Y:S01]  /*360b0*/  IMAD.X R108, R108, 0x1, R0, P2 ;  /* 0x000000016c6c7824 */ /* 0x000fe200010e0600 */
[----:B------:R-:W-:Y:S01]  /*360c0*/  STL [R1+0x13c0], R23 ;  /* 0x0013c01701007387 */ /* 0x000fe20000100800 */
[----:B------:R-:W-:Y:S02]  /*360d0*/  IMAD.MOV.U32 R118, RZ, RZ, R23 ;  /* 0x000000ffff767224 */ /* 0x000fe400078e0017 */
[----:B------:R-:W-:Y:S01]  /*360e0*/  IMAD.MOV.U32 R119, RZ, RZ, R108 ;  /* 0x000000ffff777224 */ /* 0x000fe200078e006c */
[----:B------:R1:W-:Y:S01]  /*360f0*/  STL [R1+0x13bc], R108 ;  /* 0x0013bc6c01007387 */ /* 0x0003e20000100800 */
[----:B------:R-:W-:-:S03]  /*36100*/  USEL UR12, URZ, 0x4, !UP1 ;  /* 0x000000043f0c7887 */ /* 0x000fc6000c800000 */
[----:B------:R-:W-:Y:S01]  /*36110*/  LDGSTS.E [R5+0xc00c], desc[UR8][R118.64], P0 ;  /* 0x0c00c00076057fae */ /* 0x000fe20008121848 */
[----:B------:R-:W-:-:S06]  /*36120*/  USEL UR12, UR12, URZ, !UP0 ;  /* 0x0000003f0c0c7287 */ /* 0x000fcc000c000000 */
[----:B------:R-:W-:Y:S02]  /*36130*/  ISETP.NE.U32.AND P1, PT, RZ, UR12, PT ;  /* 0x0000000cff007c0c */ /* 0x000fe4000bf25070 */
[----:B----4-:R-:W-:-:S05]  /*36140*/  IADD3 R114, P3, R114, R2, RZ ;  /* 0x0000000272727210 */ /* 0x010fca0007f7e0ff */
[----:B------:R-:W-:Y:S01]  /*36150*/  IMAD.X R116, R116, 0x1, R0, P3 ;  /* 0x0000000174747824 */ /* 0x000fe200018e0600 */
[----:B------:R-:W-:Y:S04]  /*36160*/  STL [R1+0x1748], R114 ;  /* 0x0017487201007387 */ /* 0x000fe80000100800 */
[----:B-1----:R-:W4:Y:S01]  /*36170*/  LDL.LU R108, [R1+0x1764] ;  /* 0x00176400016c7983 */ /* 0x002f220000300800 */
[----:B------:R-:W-:-:S03]  /*36180*/  IMAD.MOV.U32 R117, RZ, RZ, R116 ;  /* 0x000000ffff757224 */ /* 0x000fc600078e0074 */
[----:B------:R1:W-:Y:S04]  /*36190*/  STL [R1+0x1744], R116 ;  /* 0x0017447401007387 */ /* 0x0003e80000100800 */
[----:B------:R-:W4:Y:S04]  /*361a0*/  LDL.LU R23, [R1+0x1768] ;  /* 0x0017680001177983 */ /* 0x000f280000300800 */
[----:B------:R-:W4:Y:S01]  /*361b0*/  LDL.LU R115, [R1+0x176c] ;  /* 0x00176c0001737983 */ /* 0x000f220000300800 */
[----:B-1----:R-:W-:-:S03]  /*361c0*/  IMAD.MOV.U32 R116, RZ, RZ, R114 ;  /* 0x000000ffff747224 */ /* 0x002fc600078e0072 */
[----:B------:R-:W4:Y:S04]  /*361d0*/  LDL.LU R114, [R1+0x1770] ;  /* 0x0017700001727983 */ /* 0x000f280000300800 */
[----:B------:R1:W-:Y:S01]  /*361e0*/  LDGSTS.E [R5+0x10000], desc[UR8][R116.64], P1 ;  /* 0x1000000074057fae */ /* 0x0003e20008921848 */
[----:B--2---:R-:W-:-:S05]  /*361f0*/  IADD3 R112, P0, R112, R2, RZ ;  /* 0x0000000270707210 */ /* 0x004fca0007f1e0ff */
[----:B------:R-:W-:Y:S01]  /*36200*/  IMAD.X R113, R113, 0x1, R0, P0 ;  /* 0x0000000171717824 */ /* 0x000fe200000e0600 */
[----:B------:R2:W-:Y:S01]  /*36210*/  STL [R1+0x1750], R112 ;  /* 0x0017507001007387 */ /* 0x0005e20000100800 */
[----:B-1----:R-:W-:-:S03]  /*36220*/  IMAD.MOV.U32 R116, RZ, RZ, R112 ;  /* 0x000000ffff747224 */ /* 0x002fc600078e0070 */
[----:B------:R1:W-:Y:S01]  /*36230*/  STL [R1+0x174c], R113 ;  /* 0x00174c7101007387 */ /* 0x0003e20000100800 */
[----:B---3--:R-:W-:Y:S01]  /*36240*/  IADD3 R22, P2, R22, R2, RZ ;  /* 0x0000000216167210 */ /* 0x008fe20007f5e0ff */
        /* <DEDUP_REMOVED lines=9> */
[----:B---3--:R-:W3:Y:S04]  /*362e0*/  LDL.LU R111, [R1+0x177c] ;  /* 0x00177c00016f7983 */ /* 0x008ee80000300800 */
[----:B------:R-:W3:Y:S04]  /*362f0*/  LDL.LU R22, [R1+0x1780] ;  /* 0x0017800001167983 */ /* 0x000ee80000300800 */
[----:B------:R1:W-:Y:S01]  /*36300*/  LDGSTS.E [R5+0x18000], desc[UR8][R116.64], P1 ;  /* 0x1800000074057fae */ /* 0x0003e20008921848 */
[----:B------:R-:W-:-:S05]  /*36310*/  IADD3 R109, P0, R109, R2, RZ ;  /* 0x000000026d6d7210 */ /* 0x000fca0007f1e0ff */
        /* <DEDUP_REMOVED lines=10> */
[----:B------:R-:W-:-:S06]  /*363c0*/  USEL UR12, UR12, URZ, !UP0 ;  /* 0x0000003f0c0c7287 */ /* 0x000fcc000c000000 */
[----:B------:R-:W-:Y:S02]  /*363d0*/  ISETP.NE.U32.AND P0, PT, RZ, UR12, PT ;  /* 0x0000000cff007c0c */ /* 0x000fe4000bf05070 */
[----:B----4-:R-:W-:-:S05]  /*363e0*/  IADD3 R23, P1, R23, R2, RZ ;  /* 0x0000000217177210 */ /* 0x010fca0007f3e0ff */
[--C-:B------:R-:W-:Y:S01]  /*363f0*/  IMAD.X R108, R108, 0x1, R0.reuse, P1 ;  /* 0x000000016c6c7824 */ /* 0x100fe200008e0600 */
[----:B------:R-:W-:Y:S01]  /*36400*/  IADD3 R114, P2, R114, R2, RZ ;  /* 0x0000000272727210 */ /* 0x000fe20007f5e0ff */
[----:B------:R-:W-:Y:S01]  /*36410*/  STL [R1+0x1768], R23 ;  /* 0x0017681701007387 */ /* 0x000fe20000100800 */
[----:B------:R-:W-:Y:S02]  /*36420*/  IMAD.MOV.U32 R116, RZ, RZ, R23 ;  /* 0x000000ffff747224 */ /* 0x000fe400078e0017 */
[----:B------:R-:W-:Y:S01]  /*36430*/  MOV R117, R108 ;  /* 0x0000006c00757202 */ /* 0x000fe20000000f00 */
[----:B------:R-:W-:Y:S01]  /*36440*/  IMAD.X R115, R115, 0x1, R0, P2 ;  /* 0x0000000173737824 */ /* 0x000fe200010e0600 */
[----:B------:R1:W-:Y:S04]  /*36450*/  STL [R1+0x1764], R108 ;  /* 0x0017646c01007387 */ /* 0x0003e80000100800 */
[----:B------:R-:W-:Y:S04]  /*36460*/  STL [R1+0x1770], R114 ;  /* 0x0017707201007387 */ /* 0x000fe80000100800 */
[----:B------:R-:W-:Y:S04]  /*36470*/  LDGSTS.E [R5+0x10004], desc[UR8][R116.64], P0 ;  /* 0x1000400074057fae */ /* 0x000fe80008121848 */
[----:B-1----:R-:W4:Y:S04]  /*36480*/  LDL.LU R108, [R1+0x178c] ;  /* 0x00178c00016c7983 */ /* 0x002f280000300800 */
[----:B------:R1:W-:Y:S04]  /*36490*/  STL [R1+0x176c], R115 ;  /* 0x00176c7301007387 */ /* 0x0003e80000100800 */
[----:B------:R-:W4:Y:S04]  /*364a0*/  LDL.LU R23, [R1+0x1790] ;  /* 0x0017900001177983 */ /* 0x000f280000300800 */
[----:B------:R-:W4:Y:S04]  /*364b0*/  LDL.LU R117, [R1+0x1794] ;  /* 0x0017940001757983 */ /* 0x000f280000300800 */
[----:B------:R-:W4:Y:S04]  /*364c0*/  LDL.LU R116, [R1+0x1798] ;  /* 0x0017980001747983 */ /* 0x000f280000300800 */
[----:B------:R-:W-:Y:S01]  /*364d0*/  LDGSTS.E [R5+0x14004], desc[UR8][R114.64], P0 ;  /* 0x1400400072057fae */ /* 0x000fe20008121848 */
[----:B--2---:R-:W-:-:S05]  /*364e0*/  IADD3 R112, P1, R112, R2, RZ ;  /* 0x0000000270707210 */ /* 0x004fca0007f3e0ff */
[----:B------:R-:W-:Y:S01]  /*364f0*/  IMAD.X R113, R113, 0x1, R0, P1 ;  /* 0x0000000171717824 */ /* 0x000fe200008e0600 */
[----:B------:R-:W-:Y:S03]  /*36500*/  STL [R1+0x1778], R112 ;  /* 0x0017787001007387 */ /* 0x000fe60000100800 */
[----:B------:R-:W-:Y:S01]  /*36510*/  IMAD.MOV.U32 R119, RZ, RZ, R113 ;  /* 0x000000ffff777224 */ /* 0x000fe200078e0071 */
[----:B------:R2:W-:Y:S04]  /*36520*/  STL [R1+0x1774], R113 ;  /* 0x0017747101007387 */ /* 0x0005e80000100800 */
[----:B-1----:R-:W4:Y:S04]  /*36530*/  LDL.LU R115, [R1+0x179c] ;  /* 0x00179c0001737983 */ /* 0x002f280000300800 */
[----:B--2---:R-:W2:Y:S01]  /*36540*/  LDL.LU R113, [R1+0x17a0] ;  /* 0x0017a00001717983 */ /* 0x004ea20000300800 */
[----:B------:R-:W-:-:S05]  /*36550*/  IMAD.MOV.U32 R118, RZ, RZ, R112 ;  /* 0x000000ffff767224 */ /* 0x000fca00078e0070 */
[----:B------:R1:W-:Y:S01]  /*36560*/  LDGSTS.E [R5+0x18004], desc[UR8][R118.64], P0 ;  /* 0x1800400076057fae */ /* 0x0003e20008121848 */
[----:B---3--:R-:W-:-:S05]  /*36570*/  IADD3 R22, P2, R22, R2, RZ ;  /* 0x0000000216167210 */ /* 0x008fca0007f5e0ff */
[----:B------:R-:W-:Y:S01]  /*36580*/  IMAD.X R111, R111, 0x1, R0, P2 ;  /* 0x000000016f6f7824 */ /* 0x000fe200010e0600 */
[----:B------:R3:W-:Y:S04]  /*36590*/  STL [R1+0x1780], R22 ;  /* 0x0017801601007387 */ /* 0x0007e80000100800 */
[----:B------:R3:W-:Y:S01]  /*365a0*/  STL [R1+0x177c], R111 ;  /* 0x00177c6f01007387 */ /* 0x0007e20000100800 */
[----:B-1----:R-:W-:Y:S02]  /*365b0*/  IMAD.MOV.U32 R118, RZ, RZ, R22 ;  /* 0x000000ffff767224 */ /* 0x002fe400078e0016 */
[----:B------:R-:W-:-:S05]  /*365c0*/  IMAD.MOV.U32 R119, RZ, RZ, R111 ;  /* 0x000000ffff777224 */ /* 0x000fca00078e006f */
[----:B------:R1:W-:Y:S01]  /*365d0*/  LDGSTS.E [R5+0x1c004], desc[UR8][R118.64], P0 ;  /* 0x1c00400076057fae */ /* 0x0003e20008121848 */
[----:B------:R-:W-:-:S05]  /*365e0*/  IADD3 R109, P3, R109, R2, RZ ;  /* 0x000000026d6d7210 */ /* 0x000fca0007f7e0ff */
[----:B------:R-:W-:Y:S01]  /*365f0*/  IMAD.X R110, R110, 0x1, R0, P3 ;  /* 0x000000016e6e7824 */ /* 0x000fe200018e0600 */
[----:B------:R-:W-:Y:S04]  /*36600*/  STL [R1+0x1788], R109 ;  /* 0x0017886d01007387 */ /* 0x000fe80000100800 */
[----:B------:R-:W2:Y:S04]  /*36610*/  LDL.LU R112, [R1+0x17a4] ;  /* 0x0017a40001707983 */ /* 0x000ea80000300800 */
[----:B------:R1:W-:Y:S04]  /*36620*/  STL [R1+0x1784], R110 ;  /* 0x0017846e01007387 */ /* 0x0003e80000100800 */
[----:B---3--:R-:W3:Y:S01]  /*36630*/  LDL.LU R22, [R1+0x17a8] ;  /* 0x0017a80001167983 */ /* 0x008ee20000300800 */
[----:B-1----:R-:W-:-:S03]  /*36640*/  IMAD.MOV.U32 R119, RZ, RZ, R110 ;  /* 0x000000ffff777224 */ /* 0x002fc600078e006e */
[----:B------:R-:W3:Y:S04]  /*36650*/  LDL.LU R111, [R1+0x17ac] ;  /* 0x0017ac00016f7983 */ /* 0x000ee80000300800 */
[----:B------:R-:W3:Y:S01]  /*36660*/  LDL.LU R110, [R1+0x17b0] ;  /* 0x0017b000016e7983 */ /* 0x000ee20000300800 */
[----:B------:R-:W-:-:S04]  /*36670*/  UISETP.GT.AND UP1, UPT, UR16, 0x3a, UPT ;  /* 0x0000003a1000788c */ /* 0x000fc8000bf24270 */
[----:B------:R-:W-:-:S04]  /*36680*/  USEL UR12, URZ, 0x4, !UP1 ;  /* 0x000000043f0c7887 */ /* 0x000fc8000c800000 */
[----:B------:R-:W-:-:S06]  /*36690*/  USEL UR12, UR12, URZ, !UP0 ;  /* 0x0000003f0c0c7287 */ /* 0x000fcc000c000000 */
[----:B------:R-:W-:Y:S01]  /*366a0*/  ISETP.NE.U32.AND P1, PT, RZ, UR12, PT ;  /* 0x0000000cff007c0c */ /* 0x000fe2000bf25070 */
[----:B------:R-:W-:-:S12]  /*366b0*/  IMAD.MOV.U32 R118, RZ, RZ, R109 ;  /* 0x000000ffff767224 */ /* 0x000fd800078e006d */
[----:B------:R1:W-:Y:S01]  /*366c0*/  LDGSTS.E [R5+0x10008], desc[UR8][R118.64], P1 ;  /* 0x1000800076057fae */ /* 0x0003e20008921848 */
[----:B------:R-:W-:-:S04]  /*366d0*/  UISETP.GT.AND UP1, UPT, UR16, 0x3b, UPT ;  /* 0x0000003b1000788c */ /* 0x000fc8000bf24270 */
[----:B------:R-:W-:-:S04]  /*366e0*/  USEL UR12, URZ, 0x4, !UP1 ;  /* 0x000000043f0c7887 */ /* 0x000fc8000c800000 */
[----:B------:R-:W-:Y:S01]  /*366f0*/  USEL UR12, UR12, URZ, !UP0 ;  /* 0x0000003f0c0c7287 */ /* 0x000fe2000c000000 */
[----:B----4-:R-:W-:-:S05]  /*36700*/  IADD3 R23, P0, R23, R2, RZ ;  /* 0x0000000217177210 */ /* 0x010fca0007f1e0ff */
[--C-:B------:R-:W-:Y:S01]  /*36710*/  IMAD.X R108, R108, 0x1, R0.reuse, P0 ;  /* 0x000000016c6c7824 */ /* 0x100fe200000e0600 */
[----:B------:R-:W-:Y:S01]  /*36720*/  IADD3 R116, P2, R116, R2, RZ ;  /* 0x0000000274747210 */ /* 0x000fe20007f5e0ff */
[----:B------:R-:W-:Y:S04]  /*36730*/  STL [R1+0x1790], R23 ;  /* 0x0017901701007387 */ /* 0x000fe80000100800 */
[----:B------:R-:W-:Y:S01]  /*36740*/  IMAD.X R117, R117, 0x1, R0, P2 ;  /* 0x0000000175757824 */ /* 0x000fe200010e0600 */
[----:B------:R4:W-:Y:S01]  /*36750*/  STL [R1+0x178c], R108 ;  /* 0x00178c6c01007387 */ /* 0x0009e20000100800 */
[----:B-1----:R-:W-:-:S03]  /*36760*/  IMAD.MOV.U32 R119, RZ, RZ, R108 ;  /* 0x000000ffff777224 */ /* 0x002fc600078e006c */
[----:B------:R1:W-:Y:S01]  /*36770*/  STL [R1+0x1798], R116 ;  /* 0x0017987401007387 */ /* 0x0003e20000100800 */
[----:B------:R-:W-:-:S03]  /*36780*/  IMAD.MOV.U32 R118, RZ, RZ, R23 ;  /* 0x000000ffff767224 */ /* 0x000fc600078e0017 */
[----:B------:R-:W3:Y:S04]  /*36790*/  LDL.LU R114, [R1+0x17b4] ;  /* 0x0017b40001727983 */ /* 0x000ee80000300800 */
[----:B------:R1:W-:Y:S04]  /*367a0*/  STL [R1+0x1794], R117 ;  /* 0x0017947501007387 */ /* 0x0003e80000100800 */
[----:B------:R-:W3:Y:S04]  /*367b0*/  LDL.LU R109, [R1+0x17b8] ;  /* 0x0017b800016d7983 */ /* 0x000ee80000300800 */
[----:B----4-:R-:W4:Y:S04]  /*367c0*/  LDL.LU R108, [R1+0x17bc] ;  /* 0x0017bc00016c7983 */ /* 0x010f280000300800 */
[----:B------:R-:W4:Y:S04]  /*367d0*/  LDL.LU R23, [R1+0x17c0] ;  /* 0x0017c00001177983 */ /* 0x000f280000300800 */
[----:B------:R-:W-:Y:S04]  /*367e0*/  LDGSTS.E [R5+0x14008], desc[UR8][R118.64], P1 ;  /* 0x1400800076057fae */ /* 0x000fe80008921848 */
[----:B------:R1:W-:Y:S01]  /*367f0*/  LDGSTS.E [R5+0x18008], desc[UR8][R116.64], P1 ;  /* 0x1800800074057fae */ /* 0x0003e20008921848 */
[----:B--2---:R-:W-:-:S05]  /*36800*/  IADD3 R113, P0, R113, R2, RZ ;  /* 0x0000000271717210 */ /* 0x004fca0007f1e0ff */
[----:B------:R-:W-:Y:S02]  /*36810*/  IMAD.X R115, R115, 0x1, R0, P0 ;  /* 0x0000000173737824 */ /* 0x000fe400000e0600 */
[----:B-1----:R-:W-:Y:S02]  /*36820*/  IMAD.MOV.U32 R116, RZ, RZ, R113 ;  /* 0x000000ffff747224 */ /* 0x002fe400078e0071 */
[----:B------:R-:W-:Y:S01]  /*36830*/  IMAD.MOV.U32 R117, RZ, RZ, R115 ;  /* 0x000000ffff757224 */ /* 0x000fe200078e0073 */
[----:B------:R-:W-:Y:S01]  /*36840*/  STL [R1+0x17a0], R113 ;  /* 0x0017a07101007387 */ /* 0x000fe20000100800 */
[----:B------:R-:W-:-:S03]  /*36850*/  ISETP.NE.U32.AND P0, PT, RZ, UR12, PT ;  /* 0x0000000cff007c0c */ /* 0x000fc6000bf05070 */
[----:B------:R1:W-:Y:S04]  /*36860*/  LDGSTS.E [R5+0x1c008], desc[UR8][R116.64], P1 ;  /* 0x1c00800074057fae */ /* 0x0003e80008921848 */
[----:B------:R2:W-:Y:S04]  /*36870*/  STL [R1+0x179c], R115 ;  /* 0x00179c7301007387 */ /* 0x0005e80000100800 */
[----:B--2---:R-:W2:Y:S04]  /*36880*/  LDL.LU R115, [R1+0x13c4] ;  /* 0x0013c40001737983 */ /* 0x004ea80000300800 */
[----:B------:R-:W2:Y:S01]  /*36890*/  LDL.LU R113, [R1+0x13c8] ;  /* 0x0013c80001717983 */ /* 0x000ea20000300800 */
[----:B---3--:R-:W-:-:S05]  /*368a0*/  IADD3 R22, P1, R22, R2, RZ ;  /* 0x0000000216167210 */ /* 0x008fca0007f3e0ff */
[----:B------:R-:W-:Y:S01]  /*368b0*/  IMAD.X R112, R112, 0x1, R0, P1 ;  /* 0x0000000170707824 */ /* 0x000fe200008e0600 */
[----:B------:R-:W-:Y:S01]  /*368c0*/  IADD3 R110, P2, R110, R2, RZ ;  /* 0x000000026e6e7210 */ /* 0x000fe20007f5e0ff */
[----:B------:R3:W-:Y:S01]  /*368d0*/  STL [R1+0x17a8], R22 ;  /* 0x0017a81601007387 */ /* 0x0007e20000100800 */
[----:B-1----:R-:W-:Y:S01]  /*368e0*/  MOV R116, R22 ;  /* 0x0000001600747202 */ /* 0x002fe20000000f00 */
[----:B------:R-:W-:Y:S02]  /*368f0*/  IMAD.MOV.U32 R117, RZ, RZ, R112 ;  /* 0x000000ffff757224 */ /* 0x000fe400078e0070 */
[----:B------:R-:W-:Y:S01]  /*36900*/  IMAD.X R111, R111, 0x1, R0, P2 ;  /* 0x000000016f6f7824 */ /* 0x000fe200010e0600 */
[----:B------:R1:W-:Y:S04]  /*36910*/  STL [R1+0x17a4], R112 ;  /* 0x0017a47001007387 */ /* 0x0003e80000100800 */
[----:B------:R-:W-:Y:S04]  /*36920*/  STL [R1+0x17b0], R110 ;  /* 0x0017b06e01007387 */ /* 0x000fe80000100800 */
[----:B---3--:R-:W3:Y:S04]  /*36930*/  LDL.LU R22, [R1+0x13d0] ;  /* 0x0013d00001167983 */ /* 0x008ee80000300800 */
[----:B------:R1:W-:Y:S04]  /*36940*/  STL [R1+0x17ac], R111 ;  /* 0x0017ac6f01007387 */ /* 0x0003e80000100800 */
[----:B------:R1:W-:Y:S04]  /*36950*/  LDGSTS.E [R5+0x1000c], desc[UR8][R116.64], P0 ;  /* 0x1000c00074057fae */ /* 0x0003e80008121848 */
[----:B-1----:R-:W3:Y:S01]  /*36960*/  LDL.LU R112, [R1+0x13cc] ;  /* 0x0013cc0001707983 */ /* 0x002ee20000300800 */
[----:B------:R-:W-:-:S02]  /*36970*/  IMAD.MOV.U32 R117, RZ, RZ, R111 ;  /* 0x000000ffff757224 */ /* 0x000fc400078e006f */
[----:B------:R-:W-:Y:S01]  /*36980*/  IMAD.MOV.U32 R116, RZ, RZ, R110 ;  /* 0x000000ffff747224 */ /* 0x000fe200078e006e */
[----:B------:R-:W3:Y:S04]  /*36990*/  LDL.LU R111, [R1+0x13d4] ;  /* 0x0013d400016f7983 */ /* 0x000ee80000300800 */
[----:B------:R-:W3:Y:S01]  /*369a0*/  LDL.LU R110, [R1+0x13d8] ;  /* 0x0013d800016e7983 */ /* 0x000ee20000300800 */
[----:B------:R-:W1:Y:S03]  /*369b0*/  S2R R153, SR_TID.X ;  /* 0x0000000000997919 */ /* 0x000e660000002100 */
[----:B------:R4:W-:Y:S01]  /*369c0*/  LDGSTS.E [R5+0x1400c], desc[UR8][R116.64], P0 ;  /* 0x1400c00074057fae */ /* 0x0009e20008121848 */
[----:B------:R-:W-:-:S04]  /*369d0*/  UISETP.GT.AND UP1, UPT, UR16, 0x1c, UPT ;  /* 0x0000001c1000788c */ /* 0x000fc8000bf24270 */
[----:B------:R-:W-:-:S04]  /*369e0*/  USEL UR12, URZ, 0x4, !UP1 ;  /* 0x000000043f0c7887 */ /* 0x000fc8000c800000 */
[----:B------:R-:W-:Y:S01]  /*369f0*/  USEL UR12, UR12, URZ, !UP0 ;  /* 0x0000003f0c0c7287 */ /* 0x000fe2000c000000 */
[C---:B-1----:R-:W-:Y:S01]  /*36a00*/  IMAD.SHL.U32 R152, R153.reuse, 0x10, RZ ;  /* 0x0000001099987824 */ /* 0x042fe200078e00ff */
[----:B------:R-:W-:Y:S02]  /*36a10*/  LOP3.LUT R153, R153, 0x7f, RZ, 0xc0, !PT ;  /* 0x0000007f99997812 */ /* 0x000fe400078ec0ff */
[----:B------:R-:W-:-:S05]  /*36a20*/  IADD3 R109, P1, R109, R2, RZ ;  /* 0x000000026d6d7210 */ /* 0x000fca0007f3e0ff */
[--C-:B------:R-:W-:Y:S01]  /*36a30*/  IMAD.X R114, R114, 0x1, R0.reuse, P1 ;  /* 0x0000000172727824 */ /* 0x100fe200008e0600 */
[----:B----4-:R-:W-:Y:S01]  /*36a40*/  IADD3 R23, P2, R23, R2, RZ ;  /* 0x0000000217177210 */ /* 0x010fe20007f5e0ff */
[----:B------:R1:W-:Y:S04]  /*36a50*/  STL [R1+0x17b8], R109 ;  /* 0x0017b86d01007387 */ /* 0x0003e80000100800 */
[----:B------:R-:W-:Y:S01]  /*36a60*/  IMAD.X R108, R108, 0x1, R0, P2 ;  /* 0x000000016c6c7824 */ /* 0x000fe200010e0600 */
[----:B------:R4:W-:Y:S01]  /*36a70*/  STL [R1+0x17b4], R114 ;  /* 0x0017b47201007387 */ /* 0x0009e20000100800 */
[----:B------:R-:W-:Y:S02]  /*36a80*/  IMAD.MOV.U32 R116, RZ, RZ, R109 ;  /* 0x000000ffff747224 */ /* 0x000fe400078e006d */
[----:B------:R-:W-:Y:S01]  /*36a90*/  IMAD.MOV.U32 R117, RZ, RZ, R114 ;  /* 0x000000ffff757224 */ /* 0x000fe200078e0072 */
[----:B------:R-:W-:Y:S04]  /*36aa0*/  STL [R1+0x17c0], R23 ;  /* 0x0017c01701007387 */ /* 0x000fe80000100800 */
[----:B------:R4:W-:Y:S04]  /*36ab0*/  STL [R1+0x17bc], R108 ;  /* 0x0017bc6c01007387 */ /* 0x0009e80000100800 */
[----:B-1----:R-:W3:Y:S04]  /*36ac0*/  LDL.LU R109, [R1+0x13e0] ;  /* 0x0013e000016d7983 */ /* 0x002ee80000300800 */
[----:B------:R1:W-:Y:S04]  /*36ad0*/  LDGSTS.E [R5+0x1800c], desc[UR8][R116.64], P0 ;  /* 0x1800c00074057fae */ /* 0x0003e80008121848 */
[----:B----4-:R-:W4:Y:S01]  /*36ae0*/  LDL.LU R114, [R1+0x13dc] ;  /* 0x0013dc0001727983 */ /* 0x010f220000300800 */
[----:B-1----:R-:W-:-:S02]  /*36af0*/  IMAD.MOV.U32 R116, RZ, RZ, R23 ;  /* 0x000000ffff747224 */ /* 0x002fc400078e0017 */
[----:B------:R-:W-:Y:S02]  /*36b00*/  IMAD.MOV.U32 R117, RZ, RZ, R108 ;  /* 0x000000ffff757224 */ /* 0x000fe400078e006c */
[----:B------:R-:W4:Y:S04]  /*36b10*/  LDL.LU R108, [R1+0x13e4] ;  /* 0x0013e400016c7983 */ /* 0x000f280000300800 */
[----:B------:R1:W-:Y:S04]  /*36b20*/  LDGSTS.E [R5+0x1c00c], desc[UR8][R116.64], P0 ;  /* 0x1c00c00074057fae */ /* 0x0003e80008121848 */
[----:B------:R-:W4:Y:S01]  /*36b30*/  LDL.LU R23, [R1+0x13e8] ;  /* 0x0013e80001177983 */ /* 0x000f220000300800 */
[----:B-1----:R-:W-:-:S05]  /*36b40*/  LOP3.LUT R116, R152, 0x70, RZ, 0xc0, !PT ;  /* 0x0000007098747812 */ /* 0x002fca00078ec0ff */
[----:B------:R-:W-:-:S05]  /*36b50*/  IMAD R116, R153, 0x80, R116 ;  /* 0x0000008099747824 */ /* 0x000fca00078e0274 */
[----:B------:R-:W-:Y:S02]  /*36b60*/  LOP3.LUT R116, R116, 0x70, RZ, 0x3c, !PT ;  /* 0x0000007074747812 */ /* 0x000fe400078e3cff */
[----:B--2---:R-:W-:-:S05]  /*36b70*/  IADD3 R113, P1, R113, R2, RZ ;  /* 0x0000000271717210 */ /* 0x004fca0007f3e0ff */
[----:B------:R-:W-:Y:S01]  /*36b80*/  IMAD.X R115, R115, 0x1, R0, P1 ;  /* 0x0000000173737824 */ /* 0x000fe200008e0600 */
[----:B------:R1:W-:Y:S01]  /*36b90*/  STL [R1+0x13c8], R113 ;  /* 0x0013c87101007387 */ /* 0x0003e20000100800 */
[----:B------:R-:W-:Y:S01]  /*36ba0*/  ISETP.NE.U32.AND P0, PT, RZ, UR12, PT ;  /* 0x0000000cff007c0c */ /* 0x000fe2000bf05070 */
[----:B------:R-:W-:Y:S02]  /*36bb0*/  VIADD R5, R116, UR17 ;  /* 0x0000001174057c36 */ /* 0x000fe40008000000 */
[----:B------:R-:W-:Y:S04]  /*36bc0*/  STL [R1+0x13c4], R115 ;  /* 0x0013c47301007387 */ /* 0x000fe80000100800 */
[----:B------:R-:W2:Y:S04]  /*36bd0*/  LDL.LU R117, [R1+0x13ec] ;  /* 0x0013ec0001757983 */ /* 0x000ea80000300800 */
[----:B------:R-:W2:Y:S01]  /*36be0*/  LDL.LU R116, [R1+0x13f0] ;  /* 0x0013f00001747983 */ /* 0x000ea20000300800 */
[----:B------:R-:W-:-:S02]  /*36bf0*/  IMAD.MOV.U32 R118, RZ, RZ, R113 ;  /* 0x000000ffff767224 */ /* 0x000fc400078e0071 */
[----:B------:R-:W-:-:S05]  /*36c00*/  IMAD.MOV.U32 R119, RZ, RZ, R115 ;  /* 0x000000ffff777224 */ /* 0x000fca00078e0073 */
[----:B------:R4:W-:Y:S01]  /*36c10*/  LDGSTS.E [R5], desc[UR8][R118.64], P0 ;  /* 0x0000000076057fae */ /* 0x0009e20008121848 */
[----:B---3--:R-:W-:-:S05]  /*36c20*/  IADD3 R22, P1, R22, R2, RZ ;  /* 0x0000000216167210 */ /* 0x008fca0007f3e0ff */
[----:B------:R-:W-:Y:S01]  /*36c30*/  STL [R1+0x13d0], R22 ;  /* 0x0013d01601007387 */ /* 0x000fe20000100800 */
[----:B------:R-:W-:-:S04]  /*36c40*/  IMAD.X R112, R112, 0x1, R0, P1 ;  /* 0x0000000170707824 */ /* 0x000fc800008e0600 */
[----:B-1----:R-:W-:Y:S01]  /*36c50*/  IMAD.MOV.U32 R113, RZ, RZ, R112 ;  /* 0x000000ffff717224 */ /* 0x002fe200078e0070 */
[----:B------:R1:W-:Y:S01]  /*36c60*/  STL [R1+0x13cc], R112 ;  /* 0x0013cc7001007387 */ /* 0x0003e20000100800 */
[----:B------:R-:W-:Y:S02]  /*36c70*/  IADD3 R110, P2, R110, R2, RZ ;  /* 0x000000026e6e7210 */ /* 0x000fe40007f5e0ff */
[----:B-1----:R-:W-:-:S03]  /*36c80*/  MOV R112, R22 ;  /* 0x0000001600707202 */ /* 0x002fc60000000f00 */
[----:B------:R-:W-:Y:S01]  /*36c90*/  IMAD.X R111, R111, 0x1, R0, P2 ;  /* 0x000000016f6f7824 */ /* 0x000fe200010e0600 */
[----:B------:R-:W-:Y:S04]  /*36ca0*/  STL [R1+0x13d8], R110 ;  /* 0x0013d86e01007387 */ /* 0x000fe80000100800 */
[----:B------:R-:W3:Y:S04]  /*36cb0*/  LDL.LU R22, [R1+0x13f8] ;  /* 0x0013f80001167983 */ /* 0x000ee80000300800 */
[----:B------:R1:W-:Y:S04]  /*36cc0*/  STL [R1+0x13d4], R111 ;  /* 0x0013d46f01007387 */ /* 0x0003e80000100800 */
[----:B------:R-:W-:Y:S04]  /*36cd0*/  LDGSTS.E [R5+0x4000], desc[UR8][R112.64], P0 ;  /* 0x0400000070057fae */ /* 0x000fe80008121848 */
[----:B------:R-:W-:Y:S04]  /*36ce0*/  LDGSTS.E [R5+0x8000], desc[UR8][R110.64], P0 ;  /* 0x080000006e057fae */ /* 0x000fe80008121848 */
[----:B------:R-:W3:Y:S04]  /*36cf0*/  LDL.LU R113, [R1+0x13f4] ;  /* 0x0013f40001717983 */ /* 0x000ee80000300800 */
[----:B------:R-:W3:Y:S04]  /*36d00*/  LDL.LU R112, [R1+0x13fc] ;  /* 0x0013fc0001707983 */ /* 0x000ee80000300800 */
[----:B-1----:R-:W3:Y:S04]  /*36d10*/  LDL.LU R111, [R1+0x1400] ;  /* 0x00140000016f7983 */ /* 0x002ee80000300800 */
[----:B------:R-:W3:Y:S01]  /*36d20*/  LDL.LU R110, [R1+0x1404] ;  /* 0x00140400016e7983 */ /* 0x000ee20000300800 */
[----:B------:R-:W-:-:S04]  /*36d30*/  UISETP.GT.AND UP1, UPT, UR16, 0x1d, UPT ;  /* 0x0000001d1000788c */ /* 0x000fc8000bf24270 */
[----:B------:R-:W-:-:S04]  /*36d40*/  USEL UR12, URZ, 0x4, !UP1 ;  /* 0x000000043f0c7887 */ /* 0x000fc8000c800000 */
[----:B------:R-:W-:Y:S01]  /*36d50*/  USEL UR12, UR12, URZ, !UP0 ;  /* 0x0000003f0c0c7287 */ /* 0x000fe2000c000000 */
[----:B------:R-:W-:-:S05]  /*36d60*/  IADD3 R109, P1, R109, R2, RZ ;  /* 0x000000026d6d7210 */ /* 0x000fca0007f3e0ff */
[----:B----4-:R-:W-:Y:S01]  /*36d70*/  IMAD.X R114, R114, 0x1, R0, P1 ;  /* 0x0000000172727824 */ /* 0x010fe200008e0600 */
[----:B------:R-:W-:Y:S03]  /*36d80*/  STL [R1+0x13e0], R109 ;  /* 0x0013e06d01007387 */ /* 0x000fe60000100800 */
[----:B------:R-:W-:Y:S01]  /*36d90*/  IMAD.MOV.U32 R115, RZ, RZ, R114 ;  /* 0x000000ffff737224 */ /* 0x000fe200078e0072 */
[----:B------:R1:W-:Y:S02]  /*36da0*/  STL [R1+0x13dc], R114 ;  /* 0x0013dc7201007387 */ /* 0x0003e40000100800 */
[----:B-1----:R-:W-:Y:S02]  /*36db0*/  IMAD.MOV.U32 R114, RZ, RZ, R109 ;  /* 0x000000ffff727224 */ /* 0x002fe400078e006d */
[----:B------:R-:W4:Y:S01]  /*36dc0*/  LDL.LU R109, [R1+0x1408] ;  /* 0x00140800016d7983 */ /* 0x000f220000300800 */
[----:B------:R-:W-:-:S03]  /*36dd0*/  IADD3 R23, P1, R23, R2, RZ ;  /* 0x0000000217177210 */ /* 0x000fc60007f3e0ff */
[----:B------:R-:W-:Y:S01]  /*36de0*/  LDGSTS.E [R5+0xc000], desc[UR8][R114.64], P0 ;  /* 0x0c00000072057fae */ /* 0x000fe20008121848 */
[----:B------:R-:W-:Y:S01]  /*36df0*/  ISETP.NE.U32.AND P0, PT, RZ, UR12, PT ;  /* 0x0000000cff007c0c */ /* 0x000fe2000bf05070 */
[----:B------:R-:W-:Y:S02]  /*36e00*/  IMAD.X R108, R108, 0x1, R0, P1 ;  /* 0x000000016c6c7824 */ /* 0x000fe400008e0600 */
[----:B------:R-:W-:Y:S04]  /*36e10*/  STL [R1+0x13e8], R23 ;  /* 0x0013e81701007387 */ /* 0x000fe80000100800 */
[----:B------:R1:W-:Y:S01]  /*36e20*/  STL [R1+0x13e4], R108 ;  /* 0x0013e46c01007387 */ /* 0x0003e20000100800 */
[----:B------:R-:W-:Y:S02]  /*36e30*/  IMAD.MOV.U32 R119, RZ, RZ, R108 ;  /* 0x000000ffff777224 */ /* 0x000fe400078e006c */
[----:B------:R-:W-:-:S05]  /*36e40*/  IMAD.MOV.U32 R118, RZ, RZ, R23 ;  /* 0x000000ffff767224 */ /* 0x000fca00078e0017 */
[----:B------:R-:W-:Y:S01]  /*36e50*/  LDGSTS.E [R5+0x4], desc[UR8][R118.64], P0 ;  /* 0x0000400076057fae */ /* 0x000fe20008121848 */
[----:B--2---:R-:W-:-:S05]  /*36e60*/  IADD3 R116, P2, R116, R2, RZ ;  /* 0x0000000274747210 */ /* 0x004fca0007f5e0ff */
[----:B------:R-:W-:Y:S01]  /*36e70*/  IMAD.X R117, R117, 0x1, R0, P2 ;  /* 0x0000000175757824 */ /* 0x000fe200010e0600 */
[----:B------:R2:W-:Y:S04]  /*36e80*/  STL [R1+0x13f0], R116 ;  /* 0x0013f07401007387 */ /* 0x0005e80000100800 */
[----:B------:R-:W4:Y:S04]  /*36e90*/  LDL.LU R115, [R1+0x140c] ;  /* 0x00140c0001737983 */ /* 0x000f280000300800 */
[----:B------:R-:W-:Y:S04]  /*36ea0*/  STL [R1+0x13ec], R117 ;  /* 0x0013ec7501007387 */ /* 0x000fe80000100800 */
[----:B------:R-:W4:Y:S04]  /*36eb0*/  LDL.LU R114, [R1+0x1410] ;  /* 0x0014100001727983 */ /* 0x000f280000300800 */
[----:B-1----:R-:W4:Y:S04]  /*36ec0*/  LDL.LU R108, [R1+0x1414] ;  /* 0x00141400016c7983 */ /* 0x002f280000300800 */
[----:B------:R-:W4:Y:S04]  /*36ed0*/  LDL.LU R23, [R1+0x1418] ;  /* 0x0014180001177983 */ /* 0x000f280000300800 */
[----:B------:R2:W-:Y:S01]  /*36ee0*/  LDGSTS.E [R5+0x4004], desc[UR8][R116.64], P0 ;  /* 0x0400400074057fae */ /* 0x0005e20008121848 */
[----:B---3--:R-:W-:-:S05]  /*36ef0*/  IADD3 R22, P1, R22, R2, RZ ;  /* 0x0000000216167210 */ /* 0x008fca0007f3e0ff */
[----:B------:R1:W-:Y:S01]  /*36f00*/  STL [R1+0x13f8], R22 ;  /* 0x0013f81601007387 */ /* 0x0003e20000100800 */
[----:B--2---:R-:W-:Y:S02]  /*36f10*/  IMAD.MOV.U32 R116, RZ, RZ, R22 ;  /* 0x000000ffff747224 */ /* 0x004fe400078e0016 */
[----:B------:R-:W-:-:S05]  /*36f20*/  IMAD.X R113, R113, 0x1, R0, P1 ;  /* 0x0000000171717824 */ /* 0x000fca00008e0600 */
[----:B------:R2:W-:Y:S04]  /*36f30*/  STL [R1+0x13f4], R113 ;  /* 0x0013f47101007387 */ /* 0x0005e80000100800 */
[----:B-1----:R-:W3:Y:S01]  /*36f40*/  LDL.LU R22, [R1+0x1420] ;  /* 0x0014200001167983 */ /* 0x002ee20000300800 */
[----:B------:R-:W-:-:S03]  /*36f50*/  IMAD.MOV.U32 R117, RZ, RZ, R113 ;  /* 0x000000ffff757224 */ /* 0x000fc600078e0071 */
[----:B--2---:R-:W2:Y:S01]  /*36f60*/  LDL.LU R113, [R1+0x141c] ;  /* 0x00141c0001717983 */ /* 0x004ea20000300800 */
[----:B------:R-:W-:-:S03]  /*36f70*/  IADD3 R111, P2, R111, R2, RZ ;  /* 0x000000026f6f7210 */ /* 0x000fc60007f5e0ff */
[----:B------:R1:W-:Y:S02]  /*36f80*/  LDGSTS.E [R5+0x8004], desc[UR8][R116.64], P0 ;  /* 0x0800400074057fae */ /* 0x0003e40008121848 */
[----:B------:R-:W-:Y:S02]  /*36f90*/  IMAD.X R112, R112, 0x1, R0, P2 ;  /* 0x0000000170707824 */ /* 0x000fe400010e0600 */
[----:B------:R-:W-:Y:S01]  /*36fa0*/  STL [R1+0x1400], R111 ;  /* 0x0014006f01007387 */ /* 0x000fe20000100800 */
[----:B------:R-:W-:-:S03]  /*36fb0*/  UISETP.GT.AND UP1, UPT, UR16, 0x1e, UPT ;  /* 0x0000001e1000788c */ /* 0x000fc6000bf24270 */
[----:B------:R4:W-:Y:S01]  /*36fc0*/  STL [R1+0x13fc], R112 ;  /* 0x0013fc7001007387 */ /* 0x0009e20000100800 */
[----:B-1----:R-:W-:Y:S02]  /*36fd0*/  IMAD.MOV.U32 R116, RZ, RZ, R111 ;  /* 0x000000ffff747224 */ /* 0x002fe400078e006f */
[----:B------:R-:W-:Y:S01]  /*36fe0*/  IMAD.MOV.U32 R117, RZ, RZ, R112 ;  /* 0x000000ffff757224 */ /* 0x000fe200078e0070 */
[----:B------:R-:W-:-:S04]  /*36ff0*/  USEL UR12, URZ, 0x4, !UP1 ;  /* 0x000000043f0c7887 */ /* 0x000fc8000c800000 */
[----:B------:R1:W-:Y:S01]  /*37000*/  LDGSTS.E [R5+0xc004], desc[UR8][R116.64], P0 ;  /* 0x0c00400074057fae */ /* 0x0003e20008121848 */
[----:B------:R-:W-:-:S06]  /*37010*/  USEL UR12, UR12, URZ, !UP0 ;  /* 0x0000003f0c0c7287 */ /* 0x000fcc000c000000 */
[----:B------:R-:W-:Y:S02]  /*37020*/  ISETP.NE.U32.AND P1, PT, RZ, UR12, PT ;  /* 0x0000000cff007c0c */ /* 0x000fe4000bf25070 */
[----:B----4-:R-:W-:-:S05]  /*37030*/  IADD3 R109, P3, R109, R2, RZ ;  /* 0x000000026d6d7210 */ /* 0x010fca0007f7e0ff */
[----:B------:R-:W-:Y:S01]  /*37040*/  IMAD.X R110, R110, 0x1, R0, P3 ;  /* 0x000000016e6e7824 */ /* 0x000fe200018e0600 */
[----:B------:R-:W-:Y:S04]  /*37050*/  STL [R1+0x1408], R109 ;  /* 0x0014086d01007387 */ /* 0x000fe80000100800 */
[----:B------:R-:W4:Y:S01]  /*37060*/  LDL.LU R112, [R1+0x1424] ;  /* 0x0014240001707983 */ /* 0x000f220000300800 */
[----:B-1----:R-:W-:-:S03]  /*37070*/  IMAD.MOV.U32 R117, RZ, RZ, R110 ;  /* 0x000000ffff757224 */ /* 0x002fc600078e006e */
[----:B------:R1:W-:Y:S01]  /*37080*/  STL [R1+0x1404], R110 ;  /* 0x0014046e01007387 */ /* 0x0003e20000100800 */
[----:B------:R-:W-:-:S03]  /*37090*/  IMAD.MOV.U32 R116, RZ, RZ, R109 ;  /* 0x000000ffff747224 */ /* 0x000fc600078e006d */
[----:B------:R-:W4:Y:S04]  /*370a0*/  LDL.LU R111, [R1+0x1428] ;  /* 0x00142800016f7983 */ /* 0x000f280000300800 */
[----:B------:R-:W-:Y:S04]  /*370b0*/  LDGSTS.E [R5+0x8], desc[UR8][R116.64], P1 ;  /* 0x0000800074057fae */ /* 0x000fe80008921848 */
[----:B-1----:R-:W4:Y:S04]  /*370c0*/  LDL.LU R110, [R1+0x142c] ;  /* 0x00142c00016e7983 */ /* 0x002f280000300800 */
[----:B------:R-:W4:Y:S01]  /*370d0*/  LDL.LU R109, [R1+0x1430] ;  /* 0x00143000016d7983 */ /* 0x000f220000300800 */
[----:B------:R-:W-:-:S05]  /*370e0*/  IADD3 R114, P0, R114, R2, RZ ;  /* 0x0000000272727210 */ /* 0x000fca0007f1e0ff */
[--C-:B------:R-:W-:Y:S01]  /*370f0*/  IMAD.X R115, R115, 0x1, R0.reuse, P0 ;  /* 0x0000000173737824 */ /* 0x100fe200000e0600 */
[-C--:B------:R-:W-:Y:S01]  /*37100*/  IADD3 R23, P2, R23, R2.reuse, RZ ;  /* 0x0000000217177210 */ /* 0x080fe20007f5e0ff */
[----:B------:R1:W-:Y:S04]  /*37110*/  STL [R1+0x1410], R114 ;  /* 0x0014107201007387 */ /* 0x0003e80000100800 */
[----:B------:R-:W-:Y:S01]  /*37120*/  IMAD.X R108, R108, 0x1, R0, P2 ;  /* 0x000000016c6c7824 */ /* 0x000fe200010e0600 */
[----:B------:R1:W-:Y:S04]  /*37130*/  STL [R1+0x140c], R115 ;  /* 0x00140c7301007387 */ /* 0x0003e80000100800 */
[----:B------:R1:W-:Y:S04]  /*37140*/  LDGSTS.E [R5+0x4008], desc[UR8][R114.64], P1 ;  /* 0x0400800072057fae */ /* 0x0003e80008921848 */
[----:B------:R-:W-:Y:S04]  /*37150*/  STL [R1+0x1418], R23 ;  /* 0x0014181701007387 */ /* 0x000fe80000100800 */
[----:B------:R1:W-:Y:S02]  /*37160*/  STL [R1+0x1414], R108 ;  /* 0x0014146c01007387 */ /* 0x0003e40000100800 */
[----:B-1----:R-:W-:Y:S01]  /*37170*/  MOV R114, R23 ;  /* 0x0000001700727202 */ /* 0x002fe20000000f00 */
[----:B------:R-:W-:Y:S01]  /*37180*/  IMAD.MOV.U32 R115, RZ, RZ, R108 ;  /* 0x000000ffff737224 */ /* 0x000fe200078e006c */
[----:B------:R-:W4:Y:S04]  /*37190*/  LDL.LU R116, [R1+0x1438] ;  /* 0x0014380001747983 */ /* 0x000f280000300800 */
[----:B------:R-:W4:Y:S04]  /*371a0*/  LDL.LU R117, [R1+0x1434] ;  /* 0x0014340001757983 */ /* 0x000f280000300800 */
[----:B------:R-:W4:Y:S04]  /*371b0*/  LDL.LU R108, [R1+0x143c] ;  /* 0x00143c00016c7983 */ /* 0x000f280000300800 */
[----:B------:R-:W-:Y:S04]  /*371c0*/  LDGSTS.E [R5+0x8008], desc[UR8][R114.64], P1 ;  /* 0x0800800072057fae */ /* 0x000fe80008921848 */
[----:B------:R-:W4:Y:S04]  /*371d0*/  LDL.LU R23, [R1+0x1440] ;  /* 0x0014400001177983 */ /* 0x000f280000300800 */
[----:B------:R-:W4:Y:S01]  /*371e0*/  LDL.LU R114, [R1+0x17c4] ;  /* 0x0017c40001727983 */ /* 0x000f220000300800 */
[----:B---3--:R-:W-:-:S05]  /*371f0*/  IADD3 R22, P0, R22, R2, RZ ;  /* 0x0000000216167210 */ /* 0x008fca0007f1e0ff */
[----:B--2---:R-:W-:Y:S01]  /*37200*/  IMAD.X R113, R113, 0x1, R0, P0 ;  /* 0x0000000171717824 */ /* 0x004fe200000e0600 */
[----:B------:R1:W-:Y:S01]  /*37210*/  STL [R1+0x1420], R22 ;  /* 0x0014201601007387 */ /* 0x0003e20000100800 */
[----:B------:R-:W-:-:S03]  /*37220*/  IMAD.MOV.U32 R118, RZ, RZ, R22 ;  /* 0x000000ffff767224 */ /* 0x000fc600078e0016 */
[----:B------:R2:W-:Y:S04]  /*37230*/  STL [R1+0x141c], R113 ;  /* 0x00141c7101007387 */ /* 0x0005e80000100800 */
[----:B-1----:R-:W3:Y:S01]  /*37240*/  LDL.LU R22, [R1+0x17c8] ;  /* 0x0017c80001167983 */ /* 0x002ee20000300800 */
[----:B------:R-:W-:Y:S01]  /*37250*/  IMAD.MOV.U32 R119, RZ, RZ, R113 ;  /* 0x000000ffff777224 */ /* 0x000fe200078e0071 */
[----:B------:R-:W-:-:S04]  /*37260*/  UISETP.GT.AND UP1, UPT, UR16, 0x1f, UPT ;  /* 0x0000001f1000788c */ /* 0x000fc8000bf24270 */
[----:B------:R1:W-:Y:S01]  /*37270*/  LDGSTS.E [R5+0xc008], desc[UR8][R118.64], P1 ;  /* 0x0c00800076057fae */ /* 0x0003e20008921848 */
[----:B------:R-:W-:-:S04]  /*37280*/  USEL UR12, URZ, 0x4, !UP1 ;  /* 0x000000043f0c7887 */ /* 0x000fc8000c800000 */
[----:B------:R-:W-:-:S06]  /*37290*/  USEL UR12, UR12, URZ, !UP0 ;  /* 0x0000003f0c0c7287 */ /* 0x000fcc000c000000 */
[----:B------:R-:W-:Y:S02]  /*372a0*/  ISETP.NE.U32.AND P0, PT, RZ, UR12, PT ;  /* 0x0000000cff007c0c */ /* 0x000fe4000bf05070 */
[----:B----4-:R-:W-:-:S05]  /*372b0*/  IADD3 R111, P1, R111, R2, RZ ;  /* 0x000000026f6f7210 */ /* 0x010fca0007f3e0ff */
[----:B------:R-:W-:Y:S01]  /*372c0*/  IMAD.X R112, R112, 0x1, R0, P1 ;  /* 0x0000000170707824 */ /* 0x000fe200008e0600 */
[----:B------:R-:W-:Y:S01]  /*372d0*/  STL [R1+0x1428], R111 ;  /* 0x0014286f01007387 */ /* 0x000fe20000100800 */
[----:B------:R-:W-:-:S03]  /*372e0*/  IADD3 R109, P2, R109, R2, RZ ;  /* 0x000000026d6d7210 */ /* 0x000fc60007f5e0ff */
[----:B------:R4:W-:Y:S02]  /*372f0*/  STL [R1+0x1424], R112 ;  /* 0x0014247001007387 */ /* 0x0009e40000100800 */
[----:B------:R-:W-:Y:S02]  /*37300*/  IMAD.X R110, R110, 0x1, R0, P2 ;  /* 0x000000016e6e7824 */ /* 0x000fe400010e0600 */
[----:B------:R-:W-:Y:S01]  /*37310*/  STL [R1+0x1430], R109 ;  /* 0x0014306d01007387 */ /* 0x000fe20000100800 */
[----:B-1----:R-:W-:-:S03]  /*37320*/  IMAD.MOV.U32 R119, RZ, RZ, R112 ;  /* 0x000000ffff777224 */ /* 0x002fc600078e0070 */
[----:B--2---:R-:W2:Y:S04]  /*37330*/  LDL.LU R113, [R1+0x17cc] ;  /* 0x0017cc0001717983 */ /* 0x004ea80000300800 */
[----:B------:R1:W-:Y:S04]  /*37340*/  STL [R1+0x142c], R110 ;  /* 0x00142c6e01007387 */ /* 0x0003e80000100800 */
[----:B----4-:R-:W4:Y:S01]  /*37350*/  LDL.LU R112, [R1+0x17d0] ;  /* 0x0017d00001707983 */ /* 0x010f220000300800 */
[----:B------:R-:W-:-:S03]  /*37360*/  IMAD.MOV.U32 R118, RZ, RZ, R111 ;  /* 0x000000ffff767224 */ /* 0x000fc600078e006f */
[----:B------:R-:W2:Y:S04]  /*37370*/  LDL.LU R115, [R1+0x17d4] ;  /* 0x0017d40001737983 */ /* 0x000ea80000300800 */
[----:B------:R-:W2:Y:S04]  /*37380*/  LDL.LU R111, [R1+0x17d8] ;  /* 0x0017d800016f7983 */ /* 0x000ea80000300800 */
[----:B------:R1:W-:Y:S02]  /*37390*/  LDGSTS.E [R5+0xc], desc[UR8][R118.64], P0 ;  /* 0x0000c00076057fae */ /* 0x0003e40008121848 */
[----:B-1----:R-:W-:-:S02]  /*373a0*/  IMAD.MOV.U32 R119, RZ, RZ, R110 ;  /* 0x000000ffff777224 */ /* 0x002fc400078e006e */
[----:B------:R-:W-:Y:S01]  /*373b0*/  IMAD.MOV.U32 R118, RZ, RZ, R109 ;  /* 0x000000ffff767224 */ /* 0x000fe200078e006d */
[----:B------:R-:W2:Y:S04]  /*373c0*/  LDL.LU R110, [R1+0x17dc] ;  /* 0x0017dc00016e7983 */ /* 0x000ea80000300800 */
[----:B------:R-:W2:Y:S04]  /*373d0*/  LDL.LU R109, [R1+0x17e0] ;  /* 0x0017e000016d7983 */ /* 0x000ea80000300800 */
[----:B------:R-:W-:Y:S01]  /*373e0*/  LDGSTS.E [R5+0x400c], desc[UR8][R118.64], P0 ;  /* 0x0400c00076057fae */ /* 0x000fe20008121848 */
[----:B------:R-:W-:-:S05]  /*373f0*/  IADD3 R116, P1, R116, R2, RZ ;  /* 0x0000000274747210 */ /* 0x000fca0007f3e0ff */
[----:B------:R-:W-:Y:S01]  /*37400*/  IMAD.X R117, R117, 0x1, R0, P1 ;  /* 0x0000000175757824 */ /* 0x000fe200008e0600 */
[----:B------:R1:W-:Y:S01]  /*37410*/  STL [R1+0x1438], R116 ;  /* 0x0014387401007387 */ /* 0x0003e20000100800 */
[----:B------:R-:W-:-:S03]  /*37420*/  IADD3 R23, P2, R23, R2, RZ ;  /* 0x0000000217177210 */ /* 0x000fc60007f5e0ff */
[----:B------:R1:W-:Y:S02]  /*37430*/  STL [R1+0x1434], R117 ;  /* 0x0014347501007387 */ /* 0x0003e40000100800 */
[----:B------:R-:W-:Y:S02]  /*37440*/  IMAD.X R108, R108, 0x1, R0, P2 ;  /* 0x000000016c6c7824 */ /* 0x000fe400010e0600 */
[----:B------:R1:W-:Y:S04]  /*37450*/  LDGSTS.E [R5+0x800c], desc[UR8][R116.64], P0 ;  /* 0x0800c00074057fae */ /* 0x0003e80008121848 */
[----:B------:R-:W-:Y:S04]  /*37460*/  STL [R1+0x1440], R23 ;  /* 0x0014401701007387 */ /* 0x000fe80000100800 */
[----:B------:R3:W-:Y:S01]  /*37470*/  STL [R1+0x143c], R108 ;  /* 0x00143c6c01007387 */ /* 0x0007e20000100800 */
[----:B-1----:R-:W-:-:S02]  /*37480*/  IMAD.MOV.U32 R116, RZ, RZ, R23 ;  /* 0x000000ffff747224 */ /* 0x002fc400078e0017 */
[----:B------:R-:W-:-:S05]  /*37490*/  IMAD.MOV.U32 R117, RZ, RZ, R108 ;  /* 0x000000ffff757224 */ /* 0x000fca00078e006c */
[----:B------:R1:W-:Y:S01]  /*374a0*/  LDGSTS.E [R5+0xc00c], desc[UR8][R116.64], P0 ;  /* 0x0c00c00074057fae */ /* 0x0003e20008121848 */
[----:B---3--:R-:W-:-:S05]  /*374b0*/  IADD3 R22, P3, R22, R2, RZ ;  /* 0x0000000216167210 */ /* 0x008fca0007f7e0ff */
[----:B------:R-:W-:Y:S01]  /*374c0*/  IMAD.X R114, R114, 0x1, R0, P3 ;  /* 0x0000000172727824 */ /* 0x000fe200018e0600 */
[----:B------:R-:W-:Y:S04]  /*374d0*/  STL [R1+0x17c8], R22 ;  /* 0x0017c81601007387 */ /* 0x000fe80000100800 */
[----:B------:R-:W3:Y:S01]  /*374e0*/  LDL.LU R108, [R1+0x17e4] ;  /* 0x0017e400016c7983 */ /* 0x000ee20000300800 */
[----:B-1----:R-:W-:-:S03]  /*374f0*/  IMAD.MOV.U32 R117, RZ, RZ, R114 ;  /* 0x000000ffff757224 */ /* 0x002fc600078e0072 */
[----:B------:R1:W-:Y:S01]  /*37500*/  STL [R1+0x17c4], R114 ;  /* 0x0017c47201007387 */ /* 0x0003e20000100800 */
[----:B------:R-:W-:-:S03]  /*37510*/  IMAD.MOV.U32 R116, RZ, RZ, R22 ;  /* 0x000000ffff747224 */ /* 0x000fc600078e0016 */
[----:B------:R-:W3:Y:S04]  /*37520*/  LDL.LU R23, [R1+0x17e8] ;  /* 0x0017e80001177983 */ /* 0x000ee80000300800 */
[----:B-1----:R-:W3:Y:S04]  /*37530*/  LDL.LU R114, [R1+0x17ec] ;  /* 0x0017ec0001727983 */ /* 0x002ee80000300800 */
[----:B------:R-:W3:Y:S01]  /*37540*/  LDL.LU R22, [R1+0x17f0] ;  /* 0x0017f00001167983 */ /* 0x000ee20000300800 */
[----:B------:R-:W-:-:S04]  /*37550*/  UISETP.GT.AND UP1, UPT, UR16, 0x3c, UPT ;  /* 0x0000003c1000788c */ /* 0x000fc8000bf24270 */
[----:B------:R-:W-:-:S04]  /*37560*/  USEL UR12, URZ, 0x4, !UP1 ;  /* 0x000000043f0c7887 */ /* 0x000fc8000c800000 */
[----:B------:R-:W-:-:S06]  /*37570*/  USEL UR12, UR12, URZ, !UP0 ;  /* 0x0000003f0c0c7287 */ /* 0x000fcc000c000000 */
[----:B------:R-:W-:-:S13]  /*37580*/  ISETP.NE.U32.AND P1, PT, RZ, UR12, PT ;  /* 0x0000000cff007c0c */ /* 0x000fda000bf25070 */
[----:B------:R1:W-:Y:S01]  /*37590*/  LDGSTS.E [R5+0x10000], desc[UR8][R116.64], P1 ;  /* 0x1000000074057fae */ /* 0x0003e20008921848 */
[----:B----4-:R-:W-:-:S05]  /*375a0*/  IADD3 R112, P0, R112, R2, RZ ;  /* 0x0000000270707210 */ /* 0x010fca0007f1e0ff */
[----:B--2---:R-:W-:Y:S01]  /*375b0*/  IMAD.X R113, R113, 0x1, R0, P0 ;  /* 0x0000000171717824 */ /* 0x004fe200000e0600 */
[----:B------:R-:W-:Y:S01]  /*375c0*/  IADD3 R111, P2, R111, R2, RZ ;  /* 0x000000026f6f7210 */ /* 0x000fe20007f5e0ff */
[----:B------:R2:W-:Y:S01]  /*375d0*/  STL [R1+0x17d0], R112 ;  /* 0x0017d07001007387 */ /* 0x0005e20000100800 */
[----:B-1----:R-:W-:Y:S02]  /*375e0*/  IMAD.MOV.U32 R116, RZ, RZ, R112 ;  /* 0x000000ffff747224 */ /* 0x002fe400078e0070 */
[----:B------:R-:W-:Y:S01]  /*375f0*/  IADD3.X R115, R115, R0, RZ, P2, !PT ;  /* 0x0000000073737210 */ /* 0x000fe200017fe4ff */
[----:B------:R1:W-:Y:S01]  /*37600*/  STL [R1+0x17cc], R113 ;  /* 0x0017cc7101007387 */ /* 0x0003e20000100800 */
[----:B------:R-:W-:-:S03]  /*37610*/  IMAD.MOV.U32 R117, RZ, RZ, R113 ;  /* 0x000000ffff757224 */ /* 0x000fc600078e0071 */
[----:B------:R4:W-:Y:S04]  /*37620*/  STL [R1+0x17d8], R111 ;  /* 0x0017d86f01007387 */ /* 0x0009e80000100800 */
[----:B--2---:R-:W2:Y:S04]  /*37630*/  LDL.LU R112, [R1+0x17f8] ;  /* 0x0017f80001707983 */ /* 0x004ea80000300800 */
[----:B------:R-:W-:Y:S04]  /*37640*/  STL [R1+0x17d4], R115 ;  /* 0x0017d47301007387 */ /* 0x000fe80000100800 */
[----:B------:R4:W-:Y:S01]  /*37650*/  LDGSTS.E [R5+0x14000], desc[UR8][R116.64], P1 ;  /* 0x1400000074057fae */ /* 0x0009e20008921848 */
[----:B------:R-:W-:-:S03]  /*37660*/  IADD3 R109, P0, R109, R2, RZ ;  /* 0x000000026d6d7210 */ /* 0x000fc60007f1e0ff */
[----:B-1----:R-:W2:Y:S02]  /*37670*/  LDL.LU R113, [R1+0x17f4] ;  /* 0x0017f40001717983 */ /* 0x002ea40000300800 */
[----:B------:R-:W-:Y:S02]  /*37680*/  IMAD.X R110, R110, 0x1, R0, P0 ;  /* 0x000000016e6e7824 */ /* 0x000fe400000e0600 */
[----:B----4-:R-:W-:Y:S02]  /*37690*/  IMAD.MOV.U32 R116, RZ, RZ, R111 ;  /* 0x000000ffff747224 */ /* 0x010fe400078e006f */
[----:B------:R-:W-:Y:S02]  /*376a0*/  IMAD.MOV.U32 R117, RZ, RZ, R115 ;  /* 0x000000ffff757224 */ /* 0x000fe400078e0073 */
[----:B------:R-:W-:-:S03]  /*376b0*/  IMAD.MOV.U32 R118, RZ, RZ, R109 ;  /* 0x000000ffff767224 */ /* 0x000fc600078e006d */
[----:B------:R-:W-:Y:S01]  /*376c0*/  LDGSTS.E [R5+0x18000], desc[UR8][R116.64], P1 ;  /* 0x1800000074057fae */ /* 0x000fe20008921848 */
[----:B------:R-:W-:-:S05]  /*376d0*/  IMAD.MOV.U32 R119, RZ, RZ, R110 ;  /* 0x000000ffff777224 */ /* 0x000fca00078e006e */
[----:B------:R1:W-:Y:S04]  /*376e0*/  LDGSTS.E [R5+0x1c000], desc[UR8][R118.64], P1 ;  /* 0x1c00000076057fae */ /* 0x0003e80008921848 */
[----:B------:R-:W4:Y:S04]  /*376f0*/  LDL.LU R116, [R1+0x1800] ;  /* 0x0018000001747983 */ /* 0x000f280000300800 */
[----:B------:R-:W-:Y:S04]  /*37700*/  STL [R1+0x17e0], R109 ;  /* 0x0017e06d01007387 */ /* 0x000fe80000100800 */
[----:B------:R1:W-:Y:S04]  /*37710*/  STL [R1+0x17dc], R110 ;  /* 0x0017dc6e01007387 */ /* 0x0003e80000100800 */
[----:B------:R-:W4:Y:S04]  /*37720*/  LDL.LU R117, [R1+0x17fc] ;  /* 0x0017fc0001757983 */ /* 0x000f280000300800 */
[----:B------:R-:W4:Y:S04]  /*37730*/  LDL.LU R111, [R1+0x1804] ;  /* 0x00180400016f7983 */ /* 0x000f280000300800 */
[----:B-1----:R-:W4:Y:S01]  /*37740*/  LDL.LU R110, [R1+0x1808] ;  /* 0x00180800016e7983 */ /* 0x002f220000300800 */
[----:B---3--:R-:W-:-:S05]  /*37750*/  IADD3 R23, P1, R23, R2, RZ ;  /* 0x0000000217177210 */ /* 0x008fca0007f3e0ff */
[--C-:B------:R-:W-:Y:S01]  /*37760*/  IMAD.X R108, R108, 0x1, R0.reuse, P1 ;  /* 0x000000016c6c7824 */ /* 0x100fe200008e0600 */
[----:B------:R-:W-:Y:S01]  /*37770*/  IADD3 R22, P2, R22, R2, RZ ;  /* 0x0000000216167210 */ /* 0x000fe20007f5e0ff */
[----:B------:R-:W-:Y:S04]  /*37780*/  STL [R1+0x17e8], R23 ;  /* 0x0017e81701007387 */ /* 0x000fe80000100800 */
[----:B------:R-:W-:Y:S01]  /*37790*/  IMAD.X R114, R114, 0x1, R0, P2 ;  /* 0x0000000172727824 */ /* 0x000fe200010e0600 */
[----:B------:R1:W-:Y:S01]  /*377a0*/  STL [R1+0x17e4], R108 ;  /* 0x0017e46c01007387 */ /* 0x0003e20000100800 */
[----:B------:R-:W-:-:S03]  /*377b0*/  IMAD.MOV.U32 R119, RZ, RZ, R108 ;  /* 0x000000ffff777224 */ /* 0x000fc600078e006c */
[----:B------:R-:W-:Y:S01]  /*377c0*/  STL [R1+0x17f0], R22 ;  /* 0x0017f01601007387 */ /* 0x000fe20000100800 */
[----:B------:R-:W-:-:S03]  /*377d0*/  IMAD.MOV.U32 R118, RZ, RZ, R23 ;  /* 0x000000ffff767224 */ /* 0x000fc600078e0017 */
[----:B------:R-:W3:Y:S01]  /*377e0*/  LDL.LU R109, [R1+0x180c] ;  /* 0x00180c00016d7983 */ /* 0x000ee20000300800 */
[----:B------:R-:W-:-:S03]  /*377f0*/  IMAD.MOV.U32 R115, RZ, RZ, R114 ;  /* 0x000000ffff737224 */ /* 0x000fc600078e0072 */
[----:B------:R1:W-:Y:S04]  /*37800*/  STL [R1+0x17ec], R114 ;  /* 0x0017ec7201007387 */ /* 0x0003e80000100800 */
[----:B-1----:R-:W3:Y:S04]  /*37810*/  LDL.LU R108, [R1+0x1810] ;  /* 0x00181000016c7983 */ /* 0x002ee80000300800 */
[----:B------:R-:W3:Y:S01]  /*37820*/  LDL.LU R23, [R1+0x1814] ;  /* 0x0018140001177983 */ /* 0x000ee20000300800 */
[----:B------:R-:W-:-:S03]  /*37830*/  IMAD.MOV.U32 R114, RZ, RZ, R22 ;  /* 0x000000ffff727224 */ /* 0x000fc600078e0016 */
[----:B------:R-:W3:Y:S01]  /*37840*/  LDL.LU R22, [R1+0x1818] ;  /* 0x0018180001167983 */ /* 0x000ee20000300800 */
[----:B------:R-:W-:-:S04]  /*37850*/  UISETP.GT.AND UP1, UPT, UR16, 0x3d, UPT ;  /* 0x0000003d1000788c */ /* 0x000fc8000bf24270 */
[----:B------:R-:W-:-:S04]  /*37860*/  USEL UR12, URZ, 0x4, !UP1 ;  /* 0x000000043f0c7887 */ /* 0x000fc8000c800000 */
[----:B------:R-:W-:-:S06]  /*37870*/  USEL UR12, UR12, URZ, !UP0 ;  /* 0x0000003f0c0c7287 */ /* 0x000fcc000c000000 */
[----:B------:R-:W-:Y:S01]  /*37880*/  ISETP.NE.U32.AND P0, PT, RZ, UR12, PT ;  /* 0x0000000cff007c0c */ /* 0x000fe2000bf05070 */
[----:B------:R-:W-:-:S12]  /*37890*/  UISETP.GT.AND UP1, UPT, UR16, 0x3e, UPT ;  /* 0x0000003e1000788c */ /* 0x000fd8000bf24270 */
[----:B------:R-:W-:Y:S04]  /*378a0*/  LDGSTS.E [R5+0x10004], desc[UR8][R118.64], P0 ;  /* 0x1000400076057fae */ /* 0x000fe80008121848 */
[----:B------:R-:W-:Y:S01]  /*378b0*/  LDGSTS.E [R5+0x14004], desc[UR8][R114.64], P0 ;  /* 0x1400400072057fae */ /* 0x000fe20008121848 */
[----:B------:R-:W-:-:S04]  /*378c0*/  USEL UR12, URZ, 0x4, !UP1 ;  /* 0x000000043f0c7887 */ /* 0x000fc8000c800000 */
[----:B------:R-:W-:Y:S01]  /*378d0*/  USEL UR12, UR12, URZ, !UP0 ;  /* 0x0000003f0c0c7287 */ /* 0x000fe2000c000000 */
[----:B--2---:R-:W-:-:S05]  /*378e0*/  IADD3 R112, P1, R112, R2, RZ ;  /* 0x0000000270707210 */ /* 0x004fca0007f3e0ff */
[----:B------:R-:W-:Y:S01]  /*378f0*/  STL [R1+0x17f8], R112 ;  /* 0x0017f87001007387 */ /* 0x000fe20000100800 */
[----:B------:R-:W-:-:S05]  /*37900*/  IMAD.X R113, R113, 0x1, R0, P1 ;  /* 0x0000000171717824 */ /* 0x000fca00008e0600 */
[----:B------:R1:W-:Y:S04]  /*37910*/  STL [R1+0x17f4], R113 ;  /* 0x0017f47101007387 */ /* 0x0003e80000100800 */
[----:B------:R-:W2:Y:S04]  /*37920*/  LDL.LU R115, [R1+0x181c] ;  /* 0x00181c0001737983 */ /* 0x000ea80000300800 */
[----:B------:R-:W2:Y:S04]  /*37930*/  LDL.LU R114, [R1+0x1820] ;  /* 0x0018200001727983 */ /* 0x000ea80000300800 */
[----:B------:R-:W-:Y:S01]  /*37940*/  LDGSTS.E [R5+0x18004], desc[UR8][R112.64], P0 ;  /* 0x1800400070057fae */ /* 0x000fe20008121848 */
[----:B----4-:R-:W-:-:S03]  /*37950*/  IADD3 R116, P2, R116, R2, RZ ;  /* 0x0000000274747210 */ /* 0x010fc60007f5e0ff */
[----:B-1----:R-:W4:Y:S04]  /*37960*/  LDL.LU R113, [R1+0x1824] ;  /* 0x0018240001717983 */ /* 0x002f280000300800 */
[----:B------:R-:W4:Y:S01]  /*37970*/  LDL.LU R112, [R1+0x1828] ;  /* 0x0018280001707983 */ /* 0x000f220000300800 */
[----:B------:R-:W-:-:S03]  /*37980*/  IMAD.X R117, R117, 0x1, R0, P2 ;  /* 0x0000000175757824 */ /* 0x000fc600010e0600 */
[----:B------:R-:W-:Y:S01]  /*37990*/  STL [R1+0x1800], R116 ;  /* 0x0018007401007387 */ /* 0x000fe20000100800 */
[----:B------:R-:W-:-:S03]  /*379a0*/  IADD3 R110, P3, R110, R2, RZ ;  /* 0x000000026e6e7210 */ /* 0x000fc60007f7e0ff */
[----:B------:R1:W-:Y:S02]  /*379b0*/  STL [R1+0x17fc], R117 ;  /* 0x0017fc7501007387 */ /* 0x0003e40000100800 */
[----:B------:R-:W-:Y:S02]  /*379c0*/  IMAD.X R111, R111, 0x1, R0, P3 ;  /* 0x000000016f6f7824 */ /* 0x000fe400018e0600 */
[----:B------:R-:W-:Y:S04]  /*379d0*/  STL [R1+0x1808], R110 ;  /* 0x0018086e01007387 */ /* 0x000fe80000100800 */
[----:B------:R1:W-:Y:S01]  /*379e0*/  LDGSTS.E [R5+0x1c004], desc[UR8][R116.64], P0 ;  /* 0x1c00400074057fae */ /* 0x0003e20008121848 */
[----:B------:R-:W-:-:S03]  /*379f0*/  ISETP.NE.U32.AND P1, PT, RZ, UR12, PT ;  /* 0x0000000cff007c0c */ /* 0x000fc6000bf25070 */
[----:B------:R1:W-:Y:S02]  /*37a00*/  STL [R1+0x1804], R111 ;  /* 0x0018046f01007387 */ /* 0x0003e40000100800 */
[----:B-1----:R-:W-:Y:S02]  /*37a10*/  IMAD.MOV.U32 R117, RZ, RZ, R111 ;  /* 0x000000ffff757224 */ /* 0x002fe400078e006f */
[----:B------:R-:W-:Y:S01]  /*37a20*/  IMAD.MOV.U32 R116, RZ, RZ, R110 ;  /* 0x000000ffff747224 */ /* 0x000fe200078e006e */
[----:B------:R-:W4:Y:S04]  /*37a30*/  LDL.LU R111, [R1+0x182c] ;  /* 0x00182c00016f7983 */ /* 0x000f280000300800 */
[----:B------:R-:W4:Y:S04]  /*37a40*/  LDL.LU R110, [R1+0x1830] ;  /* 0x00183000016e7983 */ /* 0x000f280000300800 */
[----:B------:R1:W-:Y:S01]  /*37a50*/  LDGSTS.E [R5+0x10008], desc[UR8][R116.64], P1 ;  /* 0x1000800074057fae */ /* 0x0003e20008921848 */
[----:B---3--:R-:W-:-:S04]  /*37a60*/  IADD3 R108, P0, R108, R2, RZ ;  /* 0x000000026c6c7210 */ /* 0x008fc80007f1e0ff */
[----:B------:R-:W-:Y:S02]  /*37a70*/  IADD3.X R109, R109, R0, RZ, P0, !PT ;  /* 0x000000006d6d7210 */ /* 0x000fe400007fe4ff */
[----:B------:R-:W-:Y:S01]  /*37a80*/  IADD3 R22, P2, R22, R2, RZ ;  /* 0x0000000216167210 */ /* 0x000fe20007f5e0ff */
[----:B------:R-:W-:Y:S02]  /*37a90*/  STL [R1+0x1810], R108 ;  /* 0x0018106c01007387 */ /* 0x000fe40000100800 */
[----:B-1----:R-:W-:Y:S02]  /*37aa0*/  IMAD.MOV.U32 R117, RZ, RZ, R109 ;  /* 0x000000ffff757224 */ /* 0x002fe400078e006d */
[----:B------:R-:W-:Y:S01]  /*37ab0*/  IMAD.X R23, R23, 0x1, R0, P2 ;  /* 0x0000000117177824 */ /* 0x000fe200010e0600 */
[----:B------:R1:W-:Y:S01]  /*37ac0*/  STL [R1+0x180c], R109 ;  /* 0x00180c6d01007387 */ /* 0x0003e20000100800 */
[----:B------:R-:W-:-:S03]  /*37ad0*/  IMAD.MOV.U32 R116, RZ, RZ, R108 ;  /* 0x000000ffff747224 */ /* 0x000fc600078e006c */
[----:B------:R-:W-:Y:S04]  /*37ae0*/  STL [R1+0x1818], R22 ;  /* 0x0018181601007387 */ /* 0x000fe80000100800 */
[----:B------:R3:W-:Y:S04]  /*37af0*/  LDGSTS.E [R5+0x14008], desc[UR8][R116.64], P1 ;  /* 0x1400800074057fae */ /* 0x0007e80008921848 */
[----:B-1----:R-:W4:Y:S04]  /*37b00*/  LDL.LU R109, [R1+0x1834] ;  /* 0x00183400016d7983 */ /* 0x002f280000300800 */
[----:B------:R1:W-:Y:S04]  /*37b10*/  STL [R1+0x1814], R23 ;  /* 0x0018141701007387 */ /* 0x0003e80000100800 */
[----:B------:R-:W4:Y:S01]  /*37b20*/  LDL.LU R108, [R1+0x1838] ;  /* 0x00183800016c7983 */ /* 0x000f220000300800 */
[----:B---3--:R-:W-:-:S02]  /*37b30*/  IMAD.MOV.U32 R117, RZ, RZ, R23 ;  /* 0x000000ffff757224 */ /* 0x008fc400078e0017 */
[----:B------:R-:W-:Y:S01]  /*37b40*/  IMAD.MOV.U32 R116, RZ, RZ, R22 ;  /* 0x000000ffff747224 */ /* 0x000fe200078e0016 */
[----:B-1----:R-:W3:Y:S04]  /*37b50*/  LDL.LU R23, [R1+0x183c] ;  /* 0x00183c0001177983 */ /* 0x002ee80000300800 */
[----:B------:R-:W3:Y:S04]  /*37b60*/  LDL.LU R22, [R1+0x1840] ;  /* 0x0018400001167983 */ /* 0x000ee80000300800 */
[----:B------:R-:W-:Y:S01]  /*37b70*/  LDGSTS.E [R5+0x18008], desc[UR8][R116.64], P1 ;  /* 0x1800800074057fae */ /* 0x000fe20008921848 */
[----:B------:R-:W-:-:S04]  /*37b80*/  UISETP.GT.AND UP1, UPT, UR16, 0x3f, UPT ;  /* 0x0000003f1000788c */ /* 0x000fc8000bf24270 */
[----:B------:R-:W-:-:S04]  /*37b90*/  USEL UR12, URZ, 0x4, !UP1 ;  /* 0x000000043f0c7887 */ /* 0x000fc8000c800000 */
[----:B------:R-:W-:Y:S01]  /*37ba0*/  USEL UR12, UR12, URZ, !UP0 ;  /* 0x0000003f0c0c7287 */ /* 0x000fe2000c000000 */
[----:B--2---:R-:W-:-:S05]  /*37bb0*/  IADD3 R114, P0, R114, R2, RZ ;  /* 0x0000000272727210 */ /* 0x004fca0007f1e0ff */
[----:B------:R-:W-:-:S05]  /*37bc0*/  IMAD.X R115, R115, 0x1, R0, P0 ;  /* 0x0000000173737824 */ /* 0x000fca00000e0600 */
[----:B------:R-:W-:Y:S01]  /*37bd0*/  LDGSTS.E [R5+0x1c008], desc[UR8][R114.64], P1 ;  /* 0x1c00800072057fae */ /* 0x000fe20008921848 */
[----:B----4-:R-:W-:-:S03]  /*37be0*/  IADD3 R112, P1, R112, R2, RZ ;  /* 0x0000000270707210 */ /* 0x010fc60007f3e0ff */
[----:B------:R-:W-:Y:S02]  /*37bf0*/  STL [R1+0x1820], R114 ;  /* 0x0018207201007387 */ /* 0x000fe40000100800 */
[----:B------:R-:W-:Y:S02]  /*37c00*/  IMAD.X R113, R113, 0x1, R0, P1 ;  /* 0x0000000171717824 */ /* 0x000fe400008e0600 */
[----:B------:R1:W-:Y:S04]  /*37c10*/  STL [R1+0x181c], R115 ;  /* 0x00181c7301007387 */ /* 0x0003e80000100800 */
[----:B------:R-:W-:Y:S04]  /*37c20*/  STL [R1+0x1828], R112 ;  /* 0x0018287001007387 */ /* 0x000fe80000100800 */
[----:B------:R2:W-:Y:S01]  /*37c30*/  STL [R1+0x1824], R113 ;  /* 0x0018247101007387 */ /* 0x0005e20000100800 */
[----:B------:R-:W-:-:S13]  /*37c40*/  ISETP.NE.U32.AND P0, PT, RZ, UR12, PT ;  /* 0x0000000cff007c0c */ /* 0x000fda000bf05070 */
[----:B------:R-:W-:Y:S01]  /*37c50*/  LDGSTS.E [R5+0x1000c], desc[UR8][R112.64], P0 ;  /* 0x1000c00070057fae */ /* 0x000fe20008121848 */
[----:B------:R-:W-:-:S05]  /*37c60*/  IADD3 R110, P2, R110, R2, RZ ;  /* 0x000000026e6e7210 */ /* 0x000fca0007f5e0ff */
[----:B------:R-:W-:Y:S01]  /*37c70*/  STL [R1+0x1830], R110 ;  /* 0x0018306e01007387 */ /* 0x000fe20000100800 */
[----:B------:R-:W-:-:S03]  /*37c80*/  IMAD.X R111, R111, 0x1, R0, P2 ;  /* 0x000000016f6f7824 */ /* 0x000fc600010e0600 */
[----:B------:R-:W4:Y:S04]  /*37c90*/  LDL.LU.64 R122, [R1+0x1038] ;  /* 0x00103800017a7983 */ /* 0x000f280000300a00 */
[----:B------:R2:W-:Y:S04]  /*37ca0*/  STL [R1+0x182c], R111 ;  /* 0x00182c6f01007387 */ /* 0x0005e80000100800 */
[----:B------:R-:W4:Y:S04]  /*37cb0*/  LDL.LU.64 R120, [R1+0x1018] ;  /* 0x0010180001787983 */ /* 0x000f280000300a00 */
[----:B------:R-:W4:Y:S04]  /*37cc0*/  LDL.LU.64 R118, [R1+0xff8] ;  /* 0x000ff80001767983 */ /* 0x000f280000300a00 */
[----:B------:R-:W4:Y:S04]  /*37cd0*/  LDL.LU.64 R116, [R1+0xfd8] ;  /* 0x000fd80001747983 */ /* 0x000f280000300a00 */
[----:B------:R-:W-:Y:S01]  /*37ce0*/  LDGSTS.E [R5+0x1400c], desc[UR8][R110.64], P0 ;  /* 0x1400c0006e057fae */ /* 0x000fe20008121848 */
[----:B------:R-:W-:-:S05]  /*37cf0*/  IADD3 R108, P1, R108, R2, RZ ;  /* 0x000000026c6c7210 */ /* 0x000fca0007f3e0ff */
[----:B------:R-:W-:Y:S01]  /*37d00*/  IMAD.X R109, R109, 0x1, R0, P1 ;  /* 0x000000016d6d7824 */ /* 0x000fe200008e0600 */
[----:B------:R-:W-:Y:S01]  /*37d10*/  STL [R1+0x1838], R108 ;  /* 0x0018386c01007387 */ /* 0x000fe20000100800 */
[----:B---3--:R-:W-:-:S03]  /*37d20*/  IADD3 R22, P2, R22, R2, RZ ;  /* 0x0000000216167210 */ /* 0x008fc60007f5e0ff */
[----:B------:R3:W-:Y:S04]  /*37d30*/  STL [R1+0x1834], R109 ;  /* 0x0018346d01007387 */ /* 0x0007e80000100800 */
[----:B------:R-:W-:Y:S01]  /*37d40*/  STL [R1+0x1840], R22 ;  /* 0x0018401601007387 */ /* 0x000fe20000100800 */
[----:B------:R-:W-:-:S03]  /*37d50*/  IMAD.X R23, R23, 0x1, R0, P2 ;  /* 0x0000000117177824 */ /* 0x000fc600010e0600 */
[----:B-1----:R-:W4:Y:S04]  /*37d60*/  LDL.LU.64 R114, [R1+0xfb8] ;  /* 0x000fb80001727983 */ /* 0x002f280000300a00 */
[----:B------:R1:W-:Y:S04]  /*37d70*/  STL [R1+0x183c], R23 ;  /* 0x00183c1701007387 */ /* 0x0003e80000100800 */
[----:B--2---:R-:W2:Y:S04]  /*37d80*/  LDL.LU.64 R112, [R1+0xf98] ;  /* 0x000f980001707983 */ /* 0x004ea80000300a00 */
[----:B------:R-:W2:Y:S04]  /*37d90*/  LDL.LU.64 R110, [R1+0xf78] ;  /* 0x000f7800016e7983 */ /* 0x000ea80000300a00 */
[----:B------:R-:W-:Y:S04]  /*37da0*/  LDGSTS.E [R5+0x1800c], desc[UR8][R108.64], P0 ;  /* 0x1800c0006c057fae */ /* 0x000fe80008121848 */
[----:B------:R1:W-:Y:S01]  /*37db0*/  LDGSTS.E [R5+0x1c00c], desc[UR8][R22.64], P0 ;  /* 0x1c00c00016057fae */ /* 0x0003e20008121848 */
[----:B------:R-:W1:Y:S03]  /*37dc0*/  S2R R153, SR_TID.X ;  /* 0x0000000000997919 */ /* 0x000e660000002100 */
[----:B---3--:R-:W3:Y:S04]  /*37dd0*/  LDL.LU.64 R108, [R1+0xf58] ;  /* 0x000f5800016c7983 */ /* 0x008ee80000300a00 */
[----:B-1----:R-:W3:Y:S01]  /*37de0*/  LDL.LU.64 R22, [R1+0xf38] ;  /* 0x000f380001167983 */ /* 0x002ee20000300a00 */
[----:B------:R-:W-:Y:S01]  /*37df0*/  PLOP3.LUT P1, PT, PT, PT, UP0, 0x80, 0x0 ;  /* 0x000000000000781c */ /* 0x000fe20003f2f008 */
[----:B------:R-:W-:-:S02]  /*37e00*/  ULEA UR12, UR6, UR5, 0x10 ;  /* 0x00000005060c7291 */ /* 0x000fc4000f8e803f */
[----:B------:R-:W0:Y:S01]  /*37e10*/  LDGDEPBAR ;  /* 0x00000000000079af */ /* 0x000e220000000000 */
[----:B------:R-:W-:-:S04]  /*37e20*/  LOP3.LUT R124, R153, 0x3f, RZ, 0xc0, !PT ;  /* 0x0000003f997c7812 */ /* 0x000fc800078ec0ff */
[----:B------:R-:W-:-:S04]  /*37e30*/  ISETP.GE.AND P0, PT, R124, UR16, PT ;  /* 0x000000107c007c0c */ /* 0x000fc8000bf06270 */
[----:B------:R-:W-:-:S04]  /*37e40*/  SEL R5, RZ, 0x4, P0 ;  /* 0x00000004ff057807 */ /* 0x000fc80000000000 */
[----:B------:R-:W-:-:S04]  /*37e50*/  SEL R5, R5, RZ, !P1 ;  /* 0x000000ff05057207 */ /* 0x000fc80004800000 */
[----:B------:R-:W-:Y:S02]  /*37e60*/  ISETP.NE.U32.AND P0, PT, R5, RZ, PT ;  /* 0x000000ff0500720c */ /* 0x000fe40003f05070 */
[----:B----4-:R-:W-:-:S05]  /*37e70*/  IADD3 R140, P1, R122, R4, RZ ;  /* 0x000000047a8c7210 */ /* 0x010fca0007f3e0ff */
[----:B------:R-:W-:Y:S01]  /*37e80*/  IMAD.X R5, R123, 0x1, R3, P1 ;  /* 0x000000017b057824 */ /* 0x000fe200008e0603 */
[----:B------:R-:W-:-:S05]  /*37e90*/  IADD3 R138, P1, R120, R4, RZ ;  /* 0x00000004788a7210 */ /* 0x000fca0007f3e0ff */
[--C-:B------:R-:W-:Y:S01]  /*37ea0*/  IMAD.X R139, R121, 0x1, R3.reuse, P1 ;  /* 0x00000001798b7824 */ /* 0x100fe200008e0603 */
[-C--:B------:R-:W-:Y:S01]  /*37eb0*/  IADD3 R136, P1, R118, R4.reuse, RZ ;  /* 0x0000000476887210 */ /* 0x080fe20007f3e0ff */
[----:B------:R-:W4:Y:S04]  /*37ec0*/  LDL.LU.64 R120, [R1+0xf18] ;  /* 0x000f180001787983 */ /* 0x000f280000300a00 */
[--C-:B------:R-:W-:Y:S01]  /*37ed0*/  IMAD.X R137, R119, 0x1, R3.reuse, P1 ;  /* 0x0000000177897824 */ /* 0x100fe200008e0603 */
[----:B------:R-:W-:Y:S01]  /*37ee0*/  IADD3 R134, P1, R116, R4, RZ ;  /* 0x0000000474867210 */ /* 0x000fe20007f3e0ff */
[----:B------:R-:W4:Y:S04]  /*37ef0*/  LDL.LU.64 R118, [R1+0xef8] ;  /* 0x000ef80001767983 */ /* 0x000f280000300a00 */
[----:B------:R-:W-:-:S02]  /*37f00*/  IMAD.X R135, R117, 0x1, R3, P1 ;  /* 0x0000000175877824 */ /* 0x000fc400008e0603 */
[----:B------:R-:W4:Y:S01]  /*37f10*/  LDL.LU.64 R116, [R1+0xed8] ;  /* 0x000ed80001747983 */ /* 0x000f220000300a00 */
[----:B------:R-:W-:-:S05]  /*37f20*/  IADD3 R132, P1, R114, R4, RZ ;  /* 0x0000000472847210 */ /* 0x000fca0007f3e0ff */
[----:B------:R-:W-:Y:S02]  /*37f30*/  IMAD.X R133, R115, 0x1, R3, P1 ;  /* 0x0000000173857824 */ /* 0x000fe400008e0603 */
[----:B------:R-:W4:Y:S01]  /*37f40*/  LDL.LU.64 R114, [R1+0xeb8] ;  /* 0x000eb80001727983 */ /* 0x000f220000300a00 */
[----:B--2---:R-:W-:-:S05]  /*37f50*/  IADD3 R130, P1, R112, R4, RZ ;  /* 0x0000000470827210 */ /* 0x004fca0007f3e0ff */
[--C-:B------:R-:W-:Y:S01]  /*37f60*/  IMAD.X R131, R113, 0x1, R3.reuse, P1 ;  /* 0x0000000171837824 */ /* 0x100fe200008e0603 */
[-C--:B------:R-:W-:Y:S01]  /*37f70*/  IADD3 R128, P1, R110, R4.reuse, RZ ;  /* 0x000000046e807210 */ /* 0x080fe20007f3e0ff */
[----:B------:R-:W2:Y:S04]  /*37f80*/  LDL.LU.64 R112, [R1+0xe98] ;  /* 0x000e980001707983 */ /* 0x000ea80000300a00 */
[----:B------:R-:W-:Y:S02]  /*37f90*/  IMAD.X R129, R111, 0x1, R3, P1 ;  /* 0x000000016f817824 */ /* 0x000fe400008e0603 */
[----:B------:R-:W2:Y:S01]  /*37fa0*/  LDL.LU.64 R110, [R1+0xe78] ;  /* 0x000e7800016e7983 */ /* 0x000ea20000300a00 */
[----:B---3--:R-:W-:-:S05]  /*37fb0*/  IADD3 R126, P1, R108, R4, RZ ;  /* 0x000000046c7e7210 */ /* 0x008fca0007f3e0ff */
[----:B------:R-:W-:Y:S01]  /*37fc0*/  IMAD.X R127, R109, 0x1, R3, P1 ;  /* 0x000000016d7f7824 */ /* 0x000fe200008e0603 */
[----:B------:R-:W-:Y:S01]  /*37fd0*/  IADD3 R124, P1, R22, R4, RZ ;  /* 0x00000004167c7210 */ /* 0x000fe20007f3e0ff */
[----:B------:R-:W3:Y:S03]  /*37fe0*/  LDL.LU.64 R108, [R1+0xe58] ;  /* 0x000e5800016c7983 */ /* 0x000ee60000300a00 */
[----:B------:R-:W-:Y:S02]  /*37ff0*/  IADD3.X R125, R23, R3, RZ, P1, !PT ;  /* 0x00000003177d7210 */ /* 0x000fe40000ffe4ff */
[----:B------:R-:W3:Y:S04]  /*38000*/  LDL.LU.64 R22, [R1+0xe38] ;  /* 0x000e380001167983 */ /* 0x000ee80000300a00 */
[----:B------:R-:W3:Y:S01]  /*38010*/  LDL.LU.64 R142, [R1+0xe18] ;  /* 0x000e1800018e7983 */ /* 0x000ee20000300a00 */
[----:B------:R-:W-:-:S05]  /*38020*/  IMAD.MOV.U32 R141, RZ, RZ, R5 ;  /* 0x000000ffff8d7224 */ /* 0x000fca00078e0005 */
        /* <DEDUP_REMOVED lines=8> */
[----:B----4-:R-:W-:-:S05]  /*380b0*/  IADD3 R122, P1, R120, R4, RZ ;  /* 0x00000004787a7210 */ /* 0x010fca0007f3e0ff */
[----:B------:R-:W-:Y:S01]  /*380c0*/  IMAD.X R123, R121, 0x1, R3, P1 ;  /* 0x00000001797b7824 */ /* 0x000fe200008e0603 */
[----:B------:R-:W-:-:S05]  /*380d0*/  IADD3 R120, P1, R118, R4, RZ ;  /* 0x0000000476787210 */ /* 0x000fca0007f3e0ff */
[----:B------:R-:W-:Y:S01]  /*380e0*/  IMAD.X R121, R119, 0x1, R3, P1 ;  /* 0x0000000177797824 */ /* 0x000fe200008e0603 */
[----:B------:R-:W-:-:S05]  /*380f0*/  IADD3 R118, P1, R116, R4, RZ ;  /* 0x0000000474767210 */ /* 0x000fca0007f3e0ff */
[----:B------:R-:W-:Y:S01]  /*38100*/  IMAD.X R119, R117, 0x1, R3, P1 ;  /* 0x0000000175777824 */ /* 0x000fe200008e0603 */
[----:B------:R-:W-:-:S05]  /*38110*/  IADD3 R116, P1, R114, R4, RZ ;  /* 0x0000000472747210 */ /* 0x000fca0007f3e0ff */
[----:B------:R-:W-:Y:S01]  /*38120*/  IMAD.X R117, R115, 0x1, R3, P1 ;  /* 0x0000000173757824 */ /* 0x000fe200008e0603 */
[----:B--2---:R-:W-:-:S05]  /*38130*/  IADD3 R114, P1, R112, R4, RZ ;  /* 0x0000000470727210 */ /* 0x004fca0007f3e0ff */
[----:B------:R-:W-:Y:S01]  /*38140*/  IMAD.X R115, R113, 0x1, R3, P1 ;  /* 0x0000000171737824 */ /* 0x000fe200008e0603 */
[----:B------:R-:W-:-:S05]  /*38150*/  IADD3 R112, P1, R110, R4, RZ ;  /* 0x000000046e707210 */ /* 0x000fca0007f3e0ff */
[----:B------:R-:W-:Y:S01]  /*38160*/  IMAD.X R113, R111, 0x1, R3, P1 ;  /* 0x000000016f717824 */ /* 0x000fe200008e0603 */
[----:B---3--:R-:W-:-:S05]  /*38170*/  IADD3 R110, P1, R108, R4, RZ ;  /* 0x000000046c6e7210 */ /* 0x008fca0007f3e0ff */
[----:B------:R-:W-:Y:S01]  /*38180*/  IMAD.X R111, R109, 0x1, R3, P1 ;  /* 0x000000016d6f7824 */ /* 0x000fe200008e0603 */
[----:B------:R-:W-:-:S05]  /*38190*/  IADD3 R108, P1, R22, R4, RZ ;  /* 0x00000004166c7210 */ /* 0x000fca0007f3e0ff */
        /* <DEDUP_REMOVED lines=21> */
[----:B------:R-:W-:-:S04]  /*382f0*/  IADD3 R146, P1, R186, R4, RZ ;  /* 0x00000004ba927210 */ /* 0x000fc80007f3e0ff */
[----:B------:R-:W-:Y:S02]  /*38300*/  IADD3.X R186, R187, R3, RZ, P1, !PT ;  /* 0x00000003bbba7210 */ /* 0x000fe40000ffe4ff */
[----:B------:R-:W-:-:S05]  /*38310*/  IADD3 R145, P1, R178, R4, RZ ;  /* 0x00000004b2917210 */ /* 0x000fca0007f3e0ff */
[----:B------:R-:W-:Y:S01]  /*38320*/  IMAD.X R178, R179, 0x1, R3, P1 ;  /* 0x00000001b3b27824 */ /* 0x000fe200008e0603 */
[----:B------:R-:W-:-:S05]  /*38330*/  IADD3 R144, P1, R170, R4, RZ ;  /* 0x00000004aa907210 */ /* 0x000fca0007f3e0ff */
[--C-:B------:R-:W-:Y:S01]  /*38340*/  IMAD.X R170, R171, 0x1, R3.reuse, P1 ;  /* 0x00000001abaa7824 */ /* 0x100fe200008e0603 */
[-C--:B------:R-:W-:Y:S01]  /*38350*/  IADD3 R143, P1, R162, R4.reuse, RZ ;  /* 0x00000004a28f7210 */ /* 0x080fe20007f3e0ff */
[----:B------:R-:W-:Y:S04]  /*38360*/  STL.64 [R1+0xf38], R124 ;  /* 0x000f387c01007387 */ /* 0x000fe80000100a00 */
[--C-:B------:R-:W-:Y:S01]  /*38370*/  IMAD.X R162, R163, 0x1, R3.reuse, P1 ;  /* 0x00000001a3a27824 */ /* 0x100fe200008e0603 */
[----:B------:R-:W-:Y:S01]  /*38380*/  IADD3 R142, P1, R20, R4, RZ ;  /* 0x00000004148e7210 */ /* 0x000fe20007f3e0ff */
[----:B------:R1:W-:Y:S04]  /*38390*/  STL.64 [R1+0xf18], R122 ;  /* 0x000f187a01007387 */ /* 0x0003e80000100a00 */
[----:B------:R2:W-:Y:S01]  /*383a0*/  STL.64 [R1+0xef8], R120 ;  /* 0x000ef87801007387 */ /* 0x0005e20000100a00 */
[----:B------:R-:W-:-:S03]  /*383b0*/  IMAD.X R20, R21, 0x1, R3, P1 ;  /* 0x0000000115147824 */ /* 0x000fc600008e0603 */
[----:B------:R3:W-:Y:S04]  /*383c0*/  STL.64 [R1+0xed8], R118 ;  /* 0x000ed87601007387 */ /* 0x0007e80000100a00 */
[----:B------:R4:W-:Y:S04]  /*383d0*/  STL.64 [R1+0xeb8], R116 ;  /* 0x000eb87401007387 */ /* 0x0009e80000100a00 */
[----:B------:R4:W-:Y:S04]  /*383e0*/  STL.64 [R1+0xe98], R114 ;  /* 0x000e987201007387 */ /* 0x0009e80000100a00 */
[----:B------:R-:W2:Y:S01]  /*383f0*/  LDL R21, [R1+0x18b8] ;  /* 0x0018b80001157983 */ /* 0x000ea20000100800 */
[----:B------:R-:W-:-:S03]  /*38400*/  IMAD.U32 R5, RZ, RZ, UR12 ;  /* 0x0000000cff057e24 */ /* 0x000fc6000f8e00ff */
[----:B------:R4:W-:Y:S04]  /*38410*/  STL.64 [R1+0xe78], R112 ;  /* 0x000e787001007387 */ /* 0x0009e80000100a00 */
[----:B------:R4:W-:Y:S04]  /*38420*/  STL.64 [R1+0xe58], R110 ;  /* 0x000e586e01007387 */ /* 0x0009e80000100a00 */
[----:B------:R4:W-:Y:S04]  /*38430*/  STL.64 [R1+0xe38], R108 ;  /* 0x000e386c01007387 */ /* 0x0009e80000100a00 */
[----:B------:R4:W-:Y:S01]  /*38440*/  STL.64 [R1+0xe18], R22 ;  /* 0x000e181601007387 */ /* 0x0009e20000100a00 */
[----:B--2---:R-:W-:-:S05]  /*38450*/  IADD3 R5, R21, 0x100000, R5 ;  /* 0x0010000015057810 */ /* 0x004fca0007ffe005 */
        /* <DEDUP_REMOVED lines=12> */
[----:B-1----:R-:W2:Y:S04]  /*38520*/  LDL.LU.64 R122, [R1+0x1030] ;  /* 0x00103000017a7983 */ /* 0x002ea80000300a00 */
[----:B------:R-:W2:Y:S04]  /*38530*/  LDL.LU.64 R120, [R1+0x1010] ;  /* 0x0010100001787983 */ /* 0x000ea80000300a00 */
[----:B---3--:R-:W3:Y:S04]  /*38540*/  LDL.LU.64 R118, [R1+0xff0] ;  /* 0x000ff00001767983 */ /* 0x008ee80000300a00 */
[----:B------:R-:W-:Y:S04]  /*38550*/  LDGSTS.E [R5+-0x7d000], desc[UR8][R116.64], P0 ;  /* 0x8300000074057fae */ /* 0x000fe80008121848 */
[----:B------:R-:W-:Y:S04]  /*38560*/  LDGSTS.E [R5+-0x7cc00], desc[UR8][R114.64], P0 ;  /* 0x8340000072057fae */ /* 0x000fe80008121848 */
[----:B------:R-:W-:Y:S04]  /*38570*/  LDGSTS.E [R5+-0x7c800], desc[UR8][R112.64], P0 ;  /* 0x8380000070057fae */ /* 0x000fe80008121848 */
[----:B----4-:R-:W4:Y:S04]  /*38580*/  LDL.LU.64 R116, [R1+0xfd0] ;  /* 0x000fd00001747983 */ /* 0x010f280000300a00 */
[----:B------:R-:W4:Y:S04]  /*38590*/  LDL.LU.64 R114, [R1+0xfb0] ;  /* 0x000fb00001727983 */ /* 0x000f280000300a00 */
[----:B------:R-:W4:Y:S04]  /*385a0*/  LDL.LU.64 R112, [R1+0xf90] ;  /* 0x000f900001707983 */ /* 0x000f280000300a00 */
[----:B------:R-:W-:Y:S04]  /*385b0*/  LDGSTS.E [R5+-0x7c400], desc[UR8][R110.64], P0 ;  /* 0x83c000006e057fae */ /* 0x000fe80008121848 */
[----:B------:R-:W-:Y:S04]  /*385c0*/  LDGSTS.E [R5+-0x7c000], desc[UR8][R108.64], P0 ;  /* 0x840000006c057fae */ /* 0x000fe80008121848 */
[----:B------:R-:W-:Y:S04]  /*385d0*/  LDGSTS.E [R5+-0x7bc00], desc[UR8][R22.64], P0 ;  /* 0x8440000016057fae */ /* 0x000fe80008121848 */
[----:B------:R-:W4:Y:S04]  /*385e0*/  LDL.LU.64 R110, [R1+0xf70] ;  /* 0x000f7000016e7983 */ /* 0x000f280000300a00 */
[----:B------:R-:W4:Y:S04]  /*385f0*/  LDL.LU.64 R108, [R1+0xf50] ;  /* 0x000f5000016c7983 */ /* 0x000f280000300a00 */
[----:B------:R-:W4:Y:S01]  /*38600*/  LDL.LU.64 R22, [R1+0xf30] ;  /* 0x000f300001167983 */ /* 0x000f220000300a00 */
[----:B------:R-:W-:-:S02]  /*38610*/  IMAD.MOV.U32 R251, RZ, RZ, R250 ;  /* 0x000000fffffb7224 */ /* 0x000fc400078e00fa */
[----:B------:R-:W-:Y:S02]  /*38620*/  IMAD.MOV.U32 R250, RZ, RZ, R155 ;  /* 0x000000fffffa7224 */ /* 0x000fe400078e009b */
[----:B------:R-:W-:Y:S02]  /*38630*/  IMAD.MOV.U32 R243, RZ, RZ, R242 ;  /* 0x000000fffff37224 */ /* 0x000fe400078e00f2 */
[----:B------:R-:W-:Y:S01]  /*38640*/  IMAD.MOV.U32 R242, RZ, RZ, R153 ;  /* 0x000000fffff27224 */ /* 0x000fe200078e0099 */
[----:B------:R-:W-:Y:S01]  /*38650*/  LDGSTS.E [R5+-0x7b800], desc[UR8][R250.64], P0 ;  /* 0x84800000fa057fae */ /* 0x000fe20008121848 */
[----:B------:R-:W-:Y:S02]  /*38660*/  IMAD.MOV.U32 R235, RZ, RZ, R234 ;  /* 0x000000ffffeb7224 */ /* 0x000fe400078e00ea */
[----:B------:R-:W-:Y:S01]  /*38670*/  IMAD.MOV.U32 R234, RZ, RZ, R152 ;  /* 0x000000ffffea7224 */ /* 0x000fe200078e0098 */
[----:B------:R-:W-:Y:S01]  /*38680*/  LDGSTS.E [R5+-0x7b400], desc[UR8][R242.64], P0 ;  /* 0x84c00000f2057fae */ /* 0x000fe20008121848 */
[----:B------:R-:W-:-:S02]  /*38690*/  IMAD.MOV.U32 R227, RZ, RZ, R226 ;  /* 0x000000ffffe37224 */ /* 0x000fc400078e00e2 */
[----:B------:R-:W-:Y:S01]  /*386a0*/  IMAD.MOV.U32 R226, RZ, RZ, R151 ;  /* 0x000000ffffe27224 */ /* 0x000fe200078e0097 */
[----:B------:R-:W-:Y:S01]  /*386b0*/  LDGSTS.E [R5+-0x7b000], desc[UR8][R234.64], P0 ;  /* 0x85000000ea057fae */ /* 0x000fe20008121848 */
[----:B------:R-:W-:Y:S02]  /*386c0*/  IMAD.MOV.U32 R219, RZ, RZ, R218 ;  /* 0x000000ffffdb7224 */ /* 0x000fe400078e00da */
[----:B------:R-:W-:Y:S01]  /*386d0*/  IMAD.MOV.U32 R218, RZ, RZ, R150 ;  /* 0x000000ffffda7224 */ /* 0x000fe200078e0096 */
[----:B------:R-:W-:Y:S01]  /*386e0*/  LDGSTS.E [R5+-0x7ac00], desc[UR8][R226.64], P0 ;  /* 0x85400000e2057fae */ /* 0x000fe20008121848 */
[----:B------:R-:W-:Y:S01]  /*386f0*/  IMAD.MOV.U32 R211, RZ, RZ, R210 ;  /* 0x000000ffffd37224 */ /* 0x000fe200078e00d2 */
[----:B------:R-:W-:Y:S01]  /*38700*/  MOV R210, R149 ;  /* 0x0000009500d27202 */ /* 0x000fe20000000f00 */
        /* <DEDUP_REMOVED lines=23> */
[----:B------:R-:W-:-:S03]  /*38880*/  IMAD.MOV.U32 R12, RZ, RZ, R154 ;  /* 0x000000ffff0c7224 */ /* 0x000fc600078e009a */
[----:B------:R-:W-:Y:S04]  /*38890*/  LDGSTS.E [R5+-0x78800], desc[UR8][R20.64], P0 ;  /* 0x8780000014057fae */ /* 0x000fe80008121848 */
[----:B------:R1:W-:Y:S01]  /*388a0*/  LDGSTS.E [R5+-0x78400], desc[UR8][R12.64], P0 ;  /* 0x87c000000c057fae */ /* 0x0003e20008121848 */
[----:B--2---:R-:W-:-:S05]  /*388b0*/  IADD3 R140, P1, R122, R4, RZ ;  /* 0x000000047a8c7210 */ /* 0x004fca0007f3e0ff */
[----:B-1----:R-:W-:Y:S01]  /*388c0*/  IMAD.X R5, R123, 0x1, R3, P1 ;  /* 0x000000017b057824 */ /* 0x002fe200008e0603 */
[----:B------:R-:W-:-:S05]  /*388d0*/  IADD3 R138, P1, R120, R4, RZ ;  /* 0x00000004788a7210 */ /* 0x000fca0007f3e0ff */
[--C-:B------:R-:W-:Y:S01]  /*388e0*/  IMAD.X R139, R121, 0x1, R3.reuse, P1 ;  /* 0x00000001798b7824 */ /* 0x100fe200008e0603 */
[-C--:B---3--:R-:W-:Y:S01]  /*388f0*/  IADD3 R136, P1, R118, R4.reuse, RZ ;  /* 0x0000000476887210 */ /* 0x088fe20007f3e0ff */
[----:B------:R-:W2:Y:S04]  /*38900*/  LDL.LU.64 R120, [R1+0xf10] ;  /* 0x000f100001787983 */ /* 0x000ea80000300a00 */
[----:B------:R-:W-:Y:S02]  /*38910*/  IMAD.X R137, R119, 0x1, R3, P1 ;  /* 0x0000000177897824 */ /* 0x000fe400008e0603 */
[----:B------:R-:W3:Y:S01]  /*38920*/  LDL.LU.64 R118, [R1+0xef0] ;  /* 0x000ef00001767983 */ /* 0x000ee20000300a00 */
[----:B----4-:R-:W-:-:S04]  /*38930*/  IADD3 R134, P1, R116, R4, RZ ;  /* 0x0000000474867210 */ /* 0x010fc80007f3e0ff */
[----:B------:R-:W-:Y:S02]  /*38940*/  IADD3.X R135, R117, R3, RZ, P1, !PT ;  /* 0x0000000375877210 */ /* 0x000fe40000ffe4ff */
        /* <DEDUP_REMOVED lines=15> */
[----:B------:R-:W4:Y:S04]  /*38a40*/  LDL.LU.64 R22, [R1+0xe30] ;  /* 0x000e300001167983 */ /* 0x000f280000300a00 */
[----:B------:R-:W4:Y:S01]  /*38a50*/  LDL.LU.64 R142, [R1+0xe10] ;  /* 0x000e1000018e7983 */ /* 0x000f220000300a00 */
        /* <DEDUP_REMOVED lines=10> */
[----:B--2---:R-:W-:-:S05]  /*38b00*/  IADD3 R122, P1, R120, R4, RZ ;  /* 0x00000004787a7210 */ /* 0x004fca0007f3e0ff */
[----:B------:R-:W-:Y:S01]  /*38b10*/  IMAD.X R123, R121, 0x1, R3, P1 ;  /* 0x00000001797b7824 */ /* 0x000fe200008e0603 */
[----:B---3--:R-:W-:-:S05]  /*38b20*/  IADD3 R120, P1, R118, R4, RZ ;  /* 0x0000000476787210 */ /* 0x008fca0007f3e0ff */
[----:B------:R-:W-:Y:S01]  /*38b30*/  IMAD.X R121, R119, 0x1, R3, P1 ;  /* 0x0000000177797824 */ /* 0x000fe200008e0603 */
        /* <DEDUP_REMOVED lines=37> */
[--C-:B------:R-:W-:Y:S01]  /*38d90*/  IMAD.X R168, R169, 0x1, R3.reuse, P1 ;  /* 0x00000001a9a87824 */ /* 0x100fe200008e0603 */
[-C--:B------:R-:W-:Y:S01]  /*38da0*/  IADD3 R143, P1, R160, R4.reuse, RZ ;  /* 0x00000004a08f7210 */ /* 0x080fe20007f3e0ff */
[----:B------:R1:W-:Y:S04]  /*38db0*/  STL.64 [R1+0xf10], R122 ;  /* 0x000f107a01007387 */ /* 0x0003e80000100a00 */
[--C-:B------:R-:W-:Y:S01]  /*38dc0*/  IMAD.X R160, R161, 0x1, R3.reuse, P1 ;  /* 0x00000001a1a07824 */ /* 0x100fe200008e0603 */
[----:B------:R-:W-:Y:S01]  /*38dd0*/  IADD3 R142, P1, R18, R4, RZ ;  /* 0x00000004128e7210 */ /* 0x000fe20007f3e0ff */
[----:B------:R2:W-:Y:S04]  /*38de0*/  STL.64 [R1+0xef0], R120 ;  /* 0x000ef07801007387 */ /* 0x0005e80000100a00 */
[----:B------:R3:W-:Y:S01]  /*38df0*/  STL.64 [R1+0xed0], R118 ;  /* 0x000ed07601007387 */ /* 0x0007e20000100a00 */
[----:B------:R-:W-:-:S03]  /*38e00*/  IMAD.X R18, R19, 0x1, R3, P1 ;  /* 0x0000000113127824 */ /* 0x000fc600008e0603 */
[----:B------:R4:W-:Y:S04]  /*38e10*/  STL.64 [R1+0xeb0], R116 ;  /* 0x000eb07401007387 */ /* 0x0009e80000100a00 */
[----:B------:R-:W2:Y:S01]  /*38e20*/  LDL R19, [R1+0x1b14] ;  /* 0x001b140001137983 */ /* 0x000ea20000100800 */
[----:B------:R-:W-:-:S03]  /*38e30*/  IMAD.U32 R5, RZ, RZ, UR12 ;  /* 0x0000000cff057e24 */ /* 0x000fc6000f8e00ff */
[----:B------:R4:W-:Y:S04]  /*38e40*/  STL.64 [R1+0xe90], R114 ;  /* 0x000e907201007387 */ /* 0x0009e80000100a00 */
        /* <DEDUP_REMOVED lines=53> */
[----:B------:R-:W-:Y:S02]  /*391a0*/  IMAD.MOV.U32 R192, RZ, RZ, R147 ;  /* 0x000000ffffc07224 */ /* 0x000fe400078e0093 */
[----:B------:R-:W-:Y:S02]  /*391b0*/  IMAD.MOV.U32 R185, RZ, RZ, R184 ;  /* 0x000000ffffb97224 */ /* 0x000fe400078e00b8 */
[----:B------:R-:W-:Y:S02]  /*391c0*/  IMAD.MOV.U32 R177, RZ, RZ, R176 ;  /* 0x000000ffffb17224 */ /* 0x000fe400078e00b0 */
[----:B------:R-:W-:Y:S01]  /*391d0*/  IMAD.MOV.U32 R169, RZ, RZ, R168 ;  /* 0x000000ffffa97224 */ /* 0x000fe200078e00a8 */
[----:B------:R-:W-:Y:S01]  /*391e0*/  MOV R19, R18 ;  /* 0x0000001200137202 */ /* 0x000fe20000000f00 */
[----:B------:R-:W-:Y:S01]  /*391f0*/  IMAD.MOV.U32 R184, RZ, RZ, R146 ;  /* 0x000000ffffb87224 */ /* 0x000fe200078e0092 */
[----:B------:R-:W-:Y:S01]  /*39200*/  LDGSTS.E [R5+-0x79f00], desc[UR8][R200.64], P0 ;  /* 0x86100000c8057fae */ /* 0x000fe20008121848 */
[----:B------:R-:W-:-:S02]  /*39210*/  IMAD.MOV.U32 R176, RZ, RZ, R145 ;  /* 0x000000ffffb07224 */ /* 0x000fc400078e0091 */
[----:B------:R-:W-:Y:S01]  /*39220*/  IMAD.MOV.U32 R168, RZ, RZ, R144 ;  /* 0x000000ffffa87224 */ /* 0x000fe200078e0090 */
[----:B------:R-:W-:Y:S01]  /*39230*/  MOV R11, R10 ;  /* 0x0000000a000b7202 */ /* 0x000fe20000000f00 */
[----:B------:R-:W-:Y:S01]  /*39240*/  IMAD.MOV.U32 R161, RZ, RZ, R160 ;  /* 0x000000ffffa17224 */ /* 0x000fe200078e00a0 */
[----:B------:R-:W-:Y:S01]  /*39250*/  LDGSTS.E [R5+-0x79b00], desc[UR8][R192.64], P0 ;  /* 0x86500000c0057fae */ /* 0x000fe20008121848 */
[----:B------:R-:W-:Y:S02]  /*39260*/  IMAD.MOV.U32 R160, RZ, RZ, R143 ;  /* 0x000000ffffa07224 */ /* 0x000fe400078e008f */
[----:B------:R-:W-:Y:S01]  /*39270*/  IMAD.MOV.U32 R18, RZ, RZ, R142 ;  /* 0x000000ffff127224 */ /* 0x000fe200078e008e */
[----:B------:R-:W-:Y:S01]  /*39280*/  LDGSTS.E [R5+-0x79700], desc[UR8][R184.64], P0 ;  /* 0x86900000b8057fae */ /* 0x000fe20008121848 */
[----:B------:R-:W-:-:S03]  /*39290*/  IMAD.MOV.U32 R10, RZ, RZ, R151 ;  /* 0x000000ffff0a7224 */ /* 0x000fc600078e0097 */
[----:B------:R-:W-:Y:S04]  /*392a0*/  LDGSTS.E [R5+-0x79300], desc[UR8][R176.64], P0 ;  /* 0x86d00000b0057fae */ /* 0x000fe80008121848 */
[----:B------:R-:W-:Y:S04]  /*392b0*/  LDGSTS.E [R5+-0x78f00], desc[UR8][R168.64], P0 ;  /* 0x87100000a8057fae */ /* 0x000fe80008121848 */
[----:B------:R-:W-:Y:S04]  /*392c0*/  LDGSTS.E [R5+-0x78b00], desc[UR8][R160.64], P0 ;  /* 0x87500000a0057fae */ /* 0x000fe80008121848 */
        /* <DEDUP_REMOVED lines=10> */
[----:B----4-:R-:W-:-:S05]  /*39370*/  IADD3 R134, P1, R116, R4, RZ ;  /* 0x0000000474867210 */ /* 0x010fca0007f3e0ff */
        /* <DEDUP_REMOVED lines=27> */
[----:B------:R1:W-:Y:S01]  /*39530*/  STL.64 [R1+0xf28], R124 ;  /* 0x000f287c01007387 */ /* 0x0003e20000100a00 */
        /* <DEDUP_REMOVED lines=68> */
[----:B------:R-:W-:Y:S04]  /*39980*/  LDGSTS.E [R5+-0x7d600], desc[UR8][R120.64], P0 ;  /* 0x82a0000078057fae */ /* 0x000fe80008121848 */
[----:B-1----:R-:W2:Y:S04]  /*39990*/  LDL.LU.64 R124, [R1+0x1020] ;  /* 0x00102000017c7983 */ /* 0x002ea80000300a00 */
[----:B------:R-:W-:Y:S04]  /*399a0*/  LDGSTS.E [R5+-0x7d200], desc[UR8][R118.64], P0 ;  /* 0x82e0000076057fae */ /* 0x000fe80008121848 */
[----:B------:R-:W2:Y:S04]  /*399b0*/  LDL.LU.64 R120, [R1+0x1000] ;  /* 0x0010000001787983 */ /* 0x000ea80000300a00 */
[----:B------:R-:W-:Y:S04]  /*399c0*/  LDGSTS.E [R5+-0x7ce00], desc[UR8][R116.64], P0 ;  /* 0x8320000074057fae */ /* 0x000fe80008121848 */
[----:B---3--:R-:W3:Y:S04]  /*399d0*/  LDL.LU.64 R118, [R1+0xfe0] ;  /* 0x000fe00001767983 */ /* 0x008ee80000300a00 */
[----:B------:R-:W-:Y:S04]  /*399e0*/  LDGSTS.E [R5+-0x7ca00], desc[UR8][R114.64], P0 ;  /* 0x8360000072057fae */ /* 0x000fe80008121848 */
[----:B----4-:R-:W4:Y:S04]  /*399f0*/  LDL.LU.64 R116, [R1+0xfc0] ;  /* 0x000fc00001747983 */ /* 0x010f280000300a00 */
[----:B------:R-:W-:Y:S04]  /*39a00*/  LDGSTS.E [R5+-0x7c600], desc[UR8][R112.64], P0 ;  /* 0x83a0000070057fae */ /* 0x000fe80008121848 */
[----:B------:R-:W4:Y:S04]  /*39a10*/  LDL.LU.64 R114, [R1+0xfa0] ;  /* 0x000fa00001727983 */ /* 0x000f280000300a00 */
[----:B------:R-:W-:Y:S04]  /*39a20*/  LDGSTS.E [R5+-0x7c200], desc[UR8][R110.64], P0 ;  /* 0x83e000006e057fae */ /* 0x000fe80008121848 */
[----:B------:R-:W4:Y:S04]  /*39a30*/  LDL.LU.64 R112, [R1+0xf80] ;  /* 0x000f800001707983 */ /* 0x000f280000300a00 */
[----:B------:R-:W-:Y:S04]  /*39a40*/  LDGSTS.E [R5+-0x7be00], desc[UR8][R108.64], P0 ;  /* 0x842000006c057fae */ /* 0x000fe80008121848 */
[----:B------:R-:W4:Y:S04]  /*39a50*/  LDL.LU.64 R110, [R1+0xf60] ;  /* 0x000f6000016e7983 */ /* 0x000f280000300a00 */
[----:B------:R-:W-:Y:S04]  /*39a60*/  LDGSTS.E [R5+-0x7ba00], desc[UR8][R22.64], P0 ;  /* 0x8460000016057fae */ /* 0x000fe80008121848 */
[----:B------:R-:W4:Y:S04]  /*39a70*/  LDL.LU.64 R108, [R1+0xf40] ;  /* 0x000f4000016c7983 */ /* 0x000f280000300a00 */
[----:B------:R-:W4:Y:S01]  /*39a80*/  LDL.LU.64 R22, [R1+0xf20] ;  /* 0x000f200001167983 */ /* 0x000f220000300a00 */
[----:B------:R-:W-:-:S02]  /*39a90*/  IMAD.MOV.U32 R247, RZ, RZ, R246 ;  /* 0x000000fffff77224 */ /* 0x000fc400078e00f6 */
[----:B------:R-:W-:Y:S02]  /*39aa0*/  IMAD.MOV.U32 R246, RZ, RZ, R155 ;  /* 0x000000fffff67224 */ /* 0x000fe400078e009b */
[----:B------:R-:W-:Y:S01]  /*39ab0*/  IMAD.MOV.U32 R239, RZ, RZ, R238 ;  /* 0x000000ffffef7224 */ /* 0x000fe200078e00ee */
[----:B------:R-:W-:Y:S01]  /*39ac0*/  MOV R238, R154 ;  /* 0x0000009a00ee7202 */ /* 0x000fe20000000f00 */
        /* <DEDUP_REMOVED lines=37> */
[----:B------:R1:W-:Y:S04]  /*39d20*/  LDGSTS.E [R5+-0x78200], desc[UR8][R8.64], P0 ;  /* 0x87e0000008057fae */ /* 0x0003e80008121848 */
[----:B------:R-:W4:Y:S01]  /*39d30*/  LDL.LU.64 R142, [R1+0xf00] ;  /* 0x000f0000018e7983 */ /* 0x000f220000300a00 */
[----:B--2---:R-:W-:-:S05]  /*39d40*/  IADD3 R122, P1, R124, R4, RZ ;  /* 0x000000047c7a7210 */ /* 0x004fca0007f3e0ff */
[----:B-1----:R-:W-:Y:S01]  /*39d50*/  IMAD.X R5, R125, 0x1, R3, P1 ;  /* 0x000000017d057824 */ /* 0x002fe200008e0603 */
[----:B------:R-:W-:-:S05]  /*39d60*/  IADD3 R124, P1, R120, R4, RZ ;  /* 0x00000004787c7210 */ /* 0x000fca0007f3e0ff */
[----:B------:R-:W-:Y:S02]  /*39d70*/  IMAD.X R125, R121, 0x1, R3, P1 ;  /* 0x00000001797d7824 */ /* 0x000fe400008e0603 */
[----:B------:R-:W2:Y:S01]  /*39d80*/  LDL.LU.64 R120, [R1+0xee0] ;  /* 0x000ee00001787983 */ /* 0x000ea20000300a00 */
[----:B---3--:R-:W-:-:S05]  /*39d90*/  IADD3 R126, P1, R118, R4, RZ ;  /* 0x00000004767e7210 */ /* 0x008fca0007f3e0ff */
[----:B------:R-:W-:Y:S02]  /*39da0*/  IMAD.X R127, R119, 0x1, R3, P1 ;  /* 0x00000001777f7824 */ /* 0x000fe400008e0603 */
[----:B------:R-:W3:Y:S01]  /*39db0*/  LDL.LU.64 R118, [R1+0xec0] ;  /* 0x000ec00001767983 */ /* 0x000ee20000300a00 */
[----:B----4-:R-:W-:-:S05]  /*39dc0*/  IADD3 R128, P1, R116, R4, RZ ;  /* 0x0000000474807210 */ /* 0x010fca0007f3e0ff */
[----:B------:R-:W-:Y:S02]  /*39dd0*/  IMAD.X R129, R117, 0x1, R3, P1 ;  /* 0x0000000175817824 */ /* 0x000fe400008e0603 */
[----:B------:R-:W4:Y:S01]  /*39de0*/  LDL.LU.64 R116, [R1+0xea0] ;  /* 0x000ea00001747983 */ /* 0x000f220000300a00 */
[----:B------:R-:W-:-:S05]  /*39df0*/  IADD3 R130, P1, R114, R4, RZ ;  /* 0x0000000472827210 */ /* 0x000fca0007f3e0ff */
        /* <DEDUP_REMOVED lines=9> */
[----:B------:R-:W-:Y:S01]  /*39e90*/  IMAD.X R137, R109, 0x1, R3, P1 ;  /* 0x000000016d897824 */ /* 0x000fe200008e0603 */
[----:B------:R-:W-:-:S05]  /*39ea0*/  IADD3 R138, P1, R22, R4, RZ ;  /* 0x00000004168a7210 */ /* 0x000fca0007f3e0ff */
[----:B------:R-:W-:Y:S02]  /*39eb0*/  IMAD.X R139, R23, 0x1, R3, P1 ;  /* 0x00000001178b7824 */ /* 0x000fe400008e0603 */
[----:B------:R-:W4:Y:S04]  /*39ec0*/  LDL.LU.64 R22, [R1+0xe20] ;  /* 0x000e200001167983 */ /* 0x000f280000300a00 */
[----:B------:R-:W4:Y:S01]  /*39ed0*/  LDL.LU.64 R108, [R1+0xe00] ;  /* 0x000e0000016c7983 */ /* 0x000f220000300a00 */
[----:B------:R-:W-:-:S05]  /*39ee0*/  IADD3 R140, P1, R142, R4, RZ ;  /* 0x000000048e8c7210 */ /* 0x000fca0007f3e0ff */
[----:B------:R-:W-:Y:S02]  /*39ef0*/  IMAD.X R141, R143, 0x1, R3, P1 ;  /* 0x000000018f8d7824 */ /* 0x000fe400008e0603 */
[----:B------:R-:W-:-:S05]  /*39f00*/  IMAD.MOV.U32 R123, RZ, RZ, R5 ;  /* 0x000000ffff7b7224 */ /* 0x000fca00078e0005 */
        /* <DEDUP_REMOVED lines=9> */
[----:B------:R1:W-:Y:S01]  /*39fa0*/  STL.64 [R1+0xf00], R140 ;  /* 0x000f008c01007387 */ /* 0x0003e20000100a00 */
[----:B--2---:R-:W-:-:S05]  /*39fb0*/  IADD3 R142, P1, R120, R4, RZ ;  /* 0x00000004788e7210 */ /* 0x004fca0007f3e0ff */
[----:B------:R-:W-:Y:S01]  /*39fc0*/  IMAD.X R143, R121, 0x1, R3, P1 ;  /* 0x00000001798f7824 */ /* 0x000fe200008e0603 */
[----:B---3--:R-:W-:-:S05]  /*39fd0*/  IADD3 R144, P1, R118, R4, RZ ;  /* 0x0000000476907210 */ /* 0x008fca0007f3e0ff */
[----:B------:R-:W-:Y:S01]  /*39fe0*/  IMAD.X R145, R119, 0x1, R3, P1 ;  /* 0x0000000177917824 */ /* 0x000fe200008e0603 */
[----:B----4-:R-:W-:-:S04]  /*39ff0*/  IADD3 R146, P1, R116, R4, RZ ;  /* 0x0000000474927210 */ /* 0x010fc80007f3e0ff */
        /* <DEDUP_REMOVED lines=37> */
[----:B------:R-:W-:Y:S01]  /*3a250*/  IMAD.X R14, R15, 0x1, R3, P1 ;  /* 0x000000010f0e7824 */ /* 0x000fe200008e0603 */
[----:B------:R-:W-:Y:S01]  /*3a260*/  IADD3 R121, P1, R6, R4, RZ ;  /* 0x0000000406797210 */ /* 0x000fe20007f3e0ff */
[----:B------:R3:W-:Y:S03]  /*3a270*/  STL.64 [R1+0xec0], R144 ;  /* 0x000ec09001007387 */ /* 0x0007e60000100a00 */
[----:B------:R-:W-:Y:S01]  /*3a280*/  IADD3.X R6, R7, R3, RZ, P1, !PT ;  /* 0x0000000307067210 */ /* 0x000fe20000ffe4ff */
[----:B------:R4:W-:Y:S04]  /*3a290*/  STL.64 [R1+0xea0], R146 ;  /* 0x000ea09201007387 */ /* 0x0009e80000100a00 */
[----:B------:R-:W2:Y:S01]  /*3a2a0*/  LDL R7, [R1+0x1b0c] ;  /* 0x001b0c0001077983 */ /* 0x000ea20000100800 */
[----:B------:R-:W-:-:S02]  /*3a2b0*/  IMAD.MOV.U32 R245, RZ, RZ, R244 ;  /* 0x000000fffff57224 */ /* 0x000fc400078e00f4 */
[----:B------:R-:W-:Y:S01]  /*3a2c0*/  IMAD.MOV.U32 R244, RZ, RZ, R108 ;  /* 0x000000fffff47224 */ /* 0x000fe200078e006c */
[----:B------:R4:W-:Y:S01]  /*3a2d0*/  STL.64 [R1+0xe80], R148 ;  /* 0x000e809401007387 */ /* 0x0009e20000100a00 */
[----:B------:R-:W-:-:S03]  /*3a2e0*/  IMAD.MOV.U32 R237, RZ, RZ, R236 ;  /* 0x000000ffffed7224 */ /* 0x000fc600078e00ec */
[----:B------:R4:W-:Y:S01]  /*3a2f0*/  STL.64 [R1+0xe60], R150 ;  /* 0x000e609601007387 */ /* 0x0009e20000100a00 */
[----:B------:R-:W-:-:S03]  /*3a300*/  IMAD.MOV.U32 R236, RZ, RZ, R109 ;  /* 0x000000ffffec7224 */ /* 0x000fc600078e006d */
[----:B------:R1:W5:Y:S01]  /*3a310*/  LDL.LU R108, [R1+0x1bdc] ;  /* 0x001bdc00016c7983 */ /* 0x0003620000300800 */
[----:B------:R-:W-:-:S03]  /*3a320*/  IMAD.MOV.U32 R229, RZ, RZ, R228 ;  /* 0x000000ffffe57224 */ /* 0x000fc600078e00e4 */
[----:B------:R4:W-:Y:S01]  /*3a330*/  STL.64 [R1+0xe40], R154 ;  /* 0x000e409a01007387 */ /* 0x0009e20000100a00 */
[----:B------:R-:W-:-:S03]  /*3a340*/  IMAD.MOV.U32 R228, RZ, RZ, R110 ;  /* 0x000000ffffe47224 */ /* 0x000fc600078e006e */
[----:B------:R1:W5:Y:S01]  /*3a350*/  LDL.LU R109, [R1+0x1bd8] ;  /* 0x001bd800016d7983 */ /* 0x0003620000300800 */
[----:B------:R-:W-:-:S03]  /*3a360*/  IMAD.MOV.U32 R221, RZ, RZ, R220 ;  /* 0x000000ffffdd7224 */ /* 0x000fc600078e00dc */
[----:B------:R4:W-:Y:S01]  /*3a370*/  STL.64 [R1+0xe20], R152 ;  /* 0x000e209801007387 */ /* 0x0009e20000100a00 */
[----:B------:R-:W-:Y:S02]  /*3a380*/  IMAD.MOV.U32 R220, RZ, RZ, R111 ;  /* 0x000000ffffdc7224 */ /* 0x000fe400078e006f */
[----:B------:R-:W-:Y:S01]  /*3a390*/  IMAD.MOV.U32 R213, RZ, RZ, R212 ;  /* 0x000000ffffd57224 */ /* 0x000fe200078e00d4 */
[----:B------:R1:W5:Y:S01]  /*3a3a0*/  LDL.LU R110, [R1+0x1bd4] ;  /* 0x001bd400016e7983 */ /* 0x0003620000300800 */
[----:B------:R-:W-:Y:S02]  /*3a3b0*/  IMAD.MOV.U32 R212, RZ, RZ, R112 ;  /* 0x000000ffffd47224 */ /* 0x000fe400078e0070 */
[----:B------:R-:W-:Y:S01]  /*3a3c0*/  IMAD.MOV.U32 R205, RZ, RZ, R204 ;  /* 0x000000ffffcd7224 */ /* 0x000fe200078e00cc */
[----:B------:R4:W-:Y:S01]  /*3a3d0*/  STL.64 [R1+0xe00], R22 ;  /* 0x000e001601007387 */ /* 0x0009e20000100a00 */
[----:B------:R-:W-:Y:S02]  /*3a3e0*/  IMAD.U32 R5, RZ, RZ, UR12 ;  /* 0x0000000cff057e24 */ /* 0x000fe4000f8e00ff */
[----:B------:R-:W-:Y:S01]  /*3a3f0*/  IMAD.MOV.U32 R204, RZ, RZ, R113 ;  /* 0x000000ffffcc7224 */ /* 0x000fe200078e0071 */
[----:B------:R1:W5:Y:S01]  /*3a400*/  LDL.LU R111, [R1+0x1bd0] ;  /* 0x001bd000016f7983 */ /* 0x0003620000300800 */
[----:B------:R-:W-:Y:S01]  /*3a410*/  IMAD.MOV.U32 R197, RZ, RZ, R196 ;  /* 0x000000ffffc57224 */ /* 0x000fe200078e00c4 */
[----:B------:R-:W-:Y:S01]  /*3a420*/  MOV R181, R180 ;  /* 0x000000b400b57202 */ /* 0x000fe20000000f00 */
[----:B------:R-:W-:Y:S01]  /*3a430*/  IMAD.MOV.U32 R196, RZ, RZ, R114 ;  /* 0x000000ffffc47224 */ /* 0x000fe200078e0072 */
[----:B------:R1:W5:Y:S01]  /*3a440*/  LDL.LU R112, [R1+0x1bcc] ;  /* 0x001bcc0001707983 */ /* 0x0003620000300800 */
[----:B------:R-:W-:-:S02]  /*3a450*/  IMAD.MOV.U32 R189, RZ, RZ, R188 ;  /* 0x000000ffffbd7224 */ /* 0x000fc400078e00bc */
[----:B------:R-:W-:Y:S01]  /*3a460*/  IMAD.MOV.U32 R188, RZ, RZ, R115 ;  /* 0x000000ffffbc7224 */ /* 0x000fe200078e0073 */
[----:B------:R1:W5:Y:S01]  /*3a470*/  LDL.LU R113, [R1+0x1bc8] ;  /* 0x001bc80001717983 */ /* 0x0003620000300800 */
[----:B------:R-:W-:Y:S02]  /*3a480*/  IMAD.MOV.U32 R180, RZ, RZ, R116 ;  /* 0x000000ffffb47224 */ /* 0x000fe400078e0074 */
[----:B------:R-:W-:Y:S01]  /*3a490*/  IMAD.MOV.U32 R173, RZ, RZ, R172 ;  /* 0x000000ffffad7224 */ /* 0x000fe200078e00ac */
[----:B------:R1:W5:Y:S01]  /*3a4a0*/  LDL.LU R114, [R1+0x1bc4] ;  /* 0x001bc40001727983 */ /* 0x0003620000300800 */
[----:B------:R-:W-:Y:S02]  /*3a4b0*/  IMAD.MOV.U32 R172, RZ, RZ, R117 ;  /* 0x000000ffffac7224 */ /* 0x000fe400078e0075 */
        /* <DEDUP_REMOVED lines=8> */
[----:B------:R-:W-:-:S03]  /*3a540*/  IMAD.MOV.U32 R14, RZ, RZ, R120 ;  /* 0x000000ffff0e7224 */ /* 0x000fc600078e0078 */
[----:B------:R1:W5:Y:S04]  /*3a550*/  LDL.LU R118, [R1+0x1bb4] ;  /* 0x001bb40001767983 */ /* 0x0003680000300800 */
[----:B------:R1:W5:Y:S04]  /*3a560*/  LDL.LU R119, [R1+0x1bb0] ;  /* 0x001bb00001777983 */ /* 0x0003680000300800 */
[----:B------:R1:W5:Y:S01]  /*3a570*/  LDL.LU R120, [R1+0x1bac] ;  /* 0x001bac0001787983 */ /* 0x0003620000300800 */
[----:B--2---:R-:W-:Y:S01]  /*3a580*/  IADD3 R5, R7, 0x100000, R5 ;  /* 0x0010000007057810 */ /* 0x004fe20007ffe005 */
[----:B------:R-:W-:-:S02]  /*3a590*/  IMAD.MOV.U32 R7, RZ, RZ, R6 ;  /* 0x000000ffff077224 */ /* 0x000fc400078e0006 */
[----:B------:R-:W-:Y:S02]  /*3a5a0*/  IMAD.MOV.U32 R6, RZ, RZ, R121 ;  /* 0x000000ffff067224 */ /* 0x000fe400078e0079 */
[----:B------:R2:W5:Y:S04]  /*3a5b0*/  LDL.LU R121, [R1+0x1ba8] ;  /* 0x001ba80001797983 */ /* 0x0005680000300800 */
[----:B------:R2:W-:Y:S04]  /*3a5c0*/  LDGSTS.E [R5+-0x7fd00], desc[UR8][R122.64], P0 ;  /* 0x803000007a057fae */ /* 0x0005e80008121848 */
[----:B------:R2:W-:Y:S04]  /*3a5d0*/  LDGSTS.E [R5+-0x7f900], desc[UR8][R124.64], P0 ;  /* 0x807000007c057fae */ /* 0x0005e80008121848 */
[----:B------:R2:W-:Y:S04]  /*3a5e0*/  LDGSTS.E [R5+-0x7f500], desc[UR8][R126.64], P0 ;  /* 0x80b000007e057fae */ /* 0x0005e80008121848 */
[----:B-1----:R2:W5:Y:S04]  /*3a5f0*/  LDL.LU.64 R122, [R1+0x1ba0] ;  /* 0x001ba000017a7983 */ /* 0x0025680000300a00 */
[----:B------:R2:W5:Y:S04]  /*3a600*/  LDL.LU.64 R124, [R1+0x1b98] ;  /* 0x001b9800017c7983 */ /* 0x0005680000300a00 */
[----:B------:R2:W5:Y:S04]  /*3a610*/  LDL.LU.64 R126, [R1+0x1b90] ;  /* 0x001b9000017e7983 */ /* 0x0005680000300a00 */
[----:B------:R2:W-:Y:S04]  /*3a620*/  LDGSTS.E [R5+-0x7f100], desc[UR8][R128.64], P0 ;  /* 0x80f0000080057fae */ /* 0x0005e80008121848 */
[----:B------:R2:W-:Y:S04]  /*3a630*/  LDGSTS.E [R5+-0x7ed00], desc[UR8][R130.64], P0 ;  /* 0x8130000082057fae */ /* 0x0005e80008121848 */
[----:B------:R2:W-:Y:S04]  /*3a640*/  LDGSTS.E [R5+-0x7e900], desc[UR8][R132.64], P0 ;  /* 0x8170000084057fae */ /* 0x0005e80008121848 */
[----:B------:R2:W5:Y:S04]  /*3a650*/  LDL.LU.64 R128, [R1+0x1b88] ;  /* 0x001b880001807983 */ /* 0x0005680000300a00 */
        /* <DEDUP_REMOVED lines=13> */
[----:B---3--:R2:W5:Y:S04]  /*3a730*/  LDL.LU.64 R144, [R1+0x1b48] ;  /* 0x001b480001907983 */ /* 0x0085680000300a00 */
[----:B------:R2:W-:Y:S04]  /*3a740*/  LDGSTS.E [R5+-0x7cd00], desc[UR8][R146.64], P0 ;  /* 0x8330000092057fae */ /* 0x0005e80008121848 */
[----:B------:R2:W-:Y:S04]  /*3a750*/  LDGSTS.E [R5+-0x7c900], desc[UR8][R148.64], P0 ;  /* 0x8370000094057fae */ /* 0x0005e80008121848 */
[----:B------:R2:W-:Y:S04]  /*3a760*/  LDGSTS.E [R5+-0x7c500], desc[UR8][R150.64], P0 ;  /* 0x83b0000096057fae */ /* 0x0005e80008121848 */
[----:B----4-:R2:W5:Y:S04]  /*3a770*/  LDL.LU.64 R146, [R1+0x1b40] ;  /* 0x001b400001927983 */ /* 0x0105680000300a00 */
        /* <DEDUP_REMOVED lines=8> */
[----:B------:R2:W-:Y:S01]  /*3a800*/  LDGSTS.E [R5+-0x7b500], desc[UR8][R244.64], P0 ;  /* 0x84b00000f4057fae */ /* 0x0005e20008121848 */
[----:B------:R-:W-:-:S03]  /*3a810*/  UIADD3 UR4, UR4, 0x1, URZ ;  /* 0x0000000104047890 */ /* 0x000fc6000fffe03f */
[----:B------:R2:W-:Y:S04]  /*3a820*/  LDGSTS.E [R5+-0x7b100], desc[UR8][R236.64], P0 ;  /* 0x84f00000ec057fae */ /* 0x0005e80008121848 */
[----:B------:R2:W-:Y:S04]  /*3a830*/  LDGSTS.E [R5+-0x7ad00], desc[UR8][R228.64], P0 ;  /* 0x85300000e4057fae */ /* 0x0005e80008121848 */
[----:B------:R2:W-:Y:S04]  /*3a840*/  LDGSTS.E [R5+-0x7a900], desc[UR8][R220.64], P0 ;  /* 0x85700000dc057fae */ /* 0x0005e80008121848 */
[----:B------:R2:W-:Y:S01]  /*3a850*/  LDGSTS.E [R5+-0x7a500], desc[UR8][R212.64], P0 ;  /* 0x85b00000d4057fae */ /* 0x0005e20008121848 */
[----:B------:R-:W-:-:S03]  /*3a860*/  UISETP.NE.U32.AND UP0, UPT, UR4, UR10, UPT ;  /* 0x0000000a0400728c */ /* 0x000fc6000bf05070 */
[----:B------:R2:W-:Y:S04]  /*3a870*/  LDGSTS.E [R5+-0x7a100], desc[UR8][R204.64], P0 ;  /* 0x85f00000cc057fae */ /* 0x0005e80008121848 */
[----:B------:R2:W-:Y:S04]  /*3a880*/  LDGSTS.E [R5+-0x79d00], desc[UR8][R196.64], P0 ;  /* 0x86300000c4057fae */ /* 0x0005e80008121848 */
[----:B------:R2:W-:Y:S04]  /*3a890*/  LDGSTS.E [R5+-0x79900], desc[UR8][R188.64], P0 ;  /* 0x86700000bc057fae */ /* 0x0005e80008121848 */
[----:B------:R2:W-:Y:S04]  /*3a8a0*/  LDGSTS.E [R5+-0x79500], desc[UR8][R180.64], P0 ;  /* 0x86b00000b4057fae */ /* 0x0005e80008121848 */
[----:B------:R2:W-:Y:S04]  /*3a8b0*/  LDGSTS.E [R5+-0x79100], desc[UR8][R172.64], P0 ;  /* 0x86f00000ac057fae */ /* 0x0005e80008121848 */
[----:B------:R2:W-:Y:S04]  /*3a8c0*/  LDGSTS.E [R5+-0x78d00], desc[UR8][R164.64], P0 ;  /* 0x87300000a4057fae */ /* 0x0005e80008121848 */
[----:B------:R2:W-:Y:S04]  /*3a8d0*/  LDGSTS.E [R5+-0x78900], desc[UR8][R156.64], P0 ;  /* 0x877000009c057fae */ /* 0x0005e80008121848 */
[----:B------:R2:W-:Y:S04]  /*3a8e0*/  LDGSTS.E [R5+-0x78500], desc[UR8][R14.64], P0 ;  /* 0x87b000000e057fae */ /* 0x0005e80008121848 */
[----:B------:R2:W-:Y:S01]  /*3a8f0*/  LDGSTS.E [R5+-0x78100], desc[UR8][R6.64], P0 ;  /* 0x87f0000006057fae */ /* 0x0005e20008121848 */
[----:B------:R-:W-:-:S03]  /*3a900*/  PLOP3.LUT P0, PT, PT, PT, UP0, 0x80, 0x0 ;  /* 0x000000000000781c */ /* 0x000fc60003f0f008 */
[----:B------:R-:W0:Y:S10]  /*3a910*/  LDGDEPBAR ;  /* 0x00000000000079af */ /* 0x000e340000000000 */
[----:B--2---:R-:W-:Y:S05]  /*3a920*/  @P0 BRA `(.L_x_1) ;  /* 0xfffffec400500947 */ /* 0x004fea000383ffff */
.L_x_0:
[----:B------:R-:W1:Y:S01]  /*3a930*/  S2R R4, SR_TID.X ;  /* 0x0000000000047919 */ /* 0x000e620000002100 */
[----:B------:R-:W-:Y:S01]  /*3a940*/  ULDC.64 UR10, c[0x0][0x228] ;  /* 0x00008a00000a7ab9 */ /* 0x000fe20000000a00 */
[----:B------:R-:W-:-:S04]  /*3a950*/  DEPBAR.LE SB0, 0x0 ;  /* 0x000080000000791a */ /* 0x000fc80000000000 */
[----:B------:R-:W2:Y:S01]  /*3a960*/  S2R R9, SR_TID.X ;  /* 0x0000000000097919 */ /* 0x000ea20000002100 */
[----:B------:R-:W-:Y:S01]  /*3a970*/  ULDC.64 UR6, c[0x0][0x228] ;  /* 0x00008a0000067ab9 */ /* 0x000fe20000000a00 */
[----:B------:R-:W-:Y:S01]  /*3a980*/  ULDC UR4, c[0x0][0x248] ;  /* 0x0000920000047ab9 */ /* 0x000fe20000000800 */
[----:B------:R-:W-:Y:S01]  /*3a990*/  ULDC UR12, c[0x0][0x248] ;  /* 0x00009200000c7ab9 */ /* 0x000fe20000000800 */
[----:B------:R-:W3:Y:S01]  /*3a9a0*/  S2R R8, SR_TID.X ;  /* 0x0000000000087919 */ /* 0x000ee20000002100 */
[----:B------:R-:W-:Y:S01]  /*3a9b0*/  ULDC.64 UR38, c[0x0][0x228] ;  /* 0x00008a0000267ab9 */ /* 0x000fe20000000a00 */
        /* <DEDUP_REMOVED lines=20> */
[C---:B-1----:R-:W-:Y:S01]  /*3ab00*/  IMAD.SHL.U32 R3, R4.reuse, 0x10, RZ ;  /* 0x0000001004037824 */ /* 0x042fe200078e00ff */
[----:B------:R-:W-:Y:S01]  /*3ab10*/  ULDC UR48, c[0x0][0x228] ;  /* 0x00008a0000307ab9 */ /* 0x000fe20000000800 */
[----:B------:R-:W-:Y:S01]  /*3ab20*/  IMAD.SHL.U32 R2, R4, 0x40, RZ ;  /* 0x0000004004027824 */ /* 0x000fe200078e00ff */
[----:B------:R-:W-:Y:S01]  /*3ab30*/  ULDC UR49, c[0x0][0x228] ;  /* 0x00008a0000317ab9 */ /* 0x000fe20000000800 */
[----:B------:R-:W-:Y:S01]  /*3ab40*/  ULDC UR50, c[0x0][0x228] ;  /* 0x00008a0000327ab9 */ /* 0x000fe20000000800 */
[----:B------:R-:W-:Y:S01]  /*3ab50*/  LOP3.LUT R3, R3, 0xf0, RZ, 0xc0, !PT ;  /* 0x000000f003037812 */ /* 0x000fe200078ec0ff */
[C---:B--2---:R-:W-:Y:S01]  /*3ab60*/  IMAD.SHL.U32 R4, R9.reuse, 0x10, RZ ;  /* 0x0000001009047824 */ /* 0x044fe200078e00ff */
[----:B------:R-:W-:Y:S01]  /*3ab70*/  LOP3.LUT R2, R2, 0x400, RZ, 0xc0, !PT ;  /* 0x0000040002027812 */ /* 0x000fe200078ec0ff */
[C---:B-----5:R-:W-:Y:S01]  /*3ab80*/  IMAD.SHL.U32 R155, R9.reuse, 0x40, RZ ;  /* 0x00000040099b7824 */ /* 0x060fe200078e00ff */
[----:B------:R-:W-:Y:S01]  /*3ab90*/  ULDC UR51, c[0x0][0x228] ;  /* 0x00008a0000337ab9 */ /* 0x000fe20000000800 */
[----:B---3--:R-:W-:Y:S01]  /*3aba0*/  IMAD.SHL.U32 R5, R8, 0x8, RZ ;  /* 0x0000000808057824 */ /* 0x008fe200078e00ff */
[----:B------:R-:W-:Y:S01]  /*3abb0*/  LOP3.LUT R4, R4, 0xf0, RZ, 0xc0, !PT ;  /* 0x000000f004047812 */ /* 0x000fe200078ec0ff */
[----:B------:R-:W-:Y:S01]  /*3abc0*/  IMAD.SHL.U32 R6, R9, 0x8, RZ ;  /* 0x0000000809067824 */ /* 0x000fe200078e00ff */
[----:B------:R-:W-:Y:S01]  /*3abd0*/  LOP3.LUT R155, R155, 0x400, RZ, 0xc0, !PT ;  /* 0x000004009b9b7812 */ /* 0x000fe200078ec0ff */
[----:B------:R-:W-:Y:S01]  /*3abe0*/  ULDC UR19, c[0x0][0x228] ;  /* 0x00008a0000137ab9 */ /* 0x000fe20000000800 */
[----:B------:R-:W-:Y:S01]  /*3abf0*/  IADD3 R2, R2, UR5, R3 ;  /* 0x0000000502027c10 */ /* 0x000fe2000fffe003 */
[----:B------:R-:W-:Y:S01]  /*3ac00*/  ULDC UR25, c[0x0][0x228] ;  /* 0x00008a0000197ab9 */ /* 0x000fe20000000800 */
[----:B------:R-:W-:Y:S01]  /*3ac10*/  IADD3 R155, R155, UR5, R4 ;  /* 0x000000059b9b7c10 */ /* 0x000fe2000fffe004 */
[----:B------:R-:W-:Y:S01]  /*3ac20*/  ULDC UR26, c[0x0][0x228] ;  /* 0x00008a00001a7ab9 */ /* 0x000fe20000000800 */
[----:B------:R-:W-:Y:S01]  /*3ac30*/  IADD3 R4, R22, 0x81, RZ ;  /* 0x0000008116047810 */ /* 0x000fe20007ffe0ff */
[----:B------:R-:W-:Y:S01]  /*3ac40*/  ULDC UR20, c[0x0][0x228] ;  /* 0x00008a0000147ab9 */ /* 0x000fe20000000800 */
[----:B------:R-:W-:Y:S01]  /*3ac50*/  LOP3.LUT R5, R5, 0x300, RZ, 0xc0, !PT ;  /* 0x0000030005057812 */ /* 0x000fe200078ec0ff */
[----:B------:R-:W-:Y:S01]  /*3ac60*/  ULDC UR21, c[0x0][0x228] ;  /* 0x00008a0000157ab9 */ /* 0x000fe20000000800 */
[----:B------:R-:W-:Y:S01]  /*3ac70*/  ISETP.GE.AND P1, PT, R4, UR11, PT ;  /* 0x0000000b04007c0c */ /* 0x000fe2000bf26270 */
[----:B------:R-:W-:Y:S01]  /*3ac80*/  ULDC UR11, c[0x0][0x248] ;  /* 0x00009200000b7ab9 */ /* 0x000fe20000000800 */
[----:B------:R-:W2:Y:S01]  /*3ac90*/  LDL.LU R4, [R1+0xc00] ;  /* 0x000c000001047983 */ /* 0x000ea20000300800 */
[----:B------:R-:W-:Y:S01]  /*3aca0*/  IMAD.IADD R2, R2, 0x1, R5 ;  /* 0x0000000102027824 */ /* 0x000fe200078e0205 */
[----:B------:R-:W-:Y:S01]  /*3acb0*/  LOP3.LUT R3, R6, 0x300, RZ, 0xc0, !PT ;  /* 0x0000030006037812 */ /* 0x000fe200078ec0ff */
[----:B------:R-:W-:Y:S01]  /*3acc0*/  ULDC UR22, c[0x0][0x228] ;  /* 0x00008a0000167ab9 */ /* 0x000fe20000000800 */
[----:B------:R-:W2:Y:S01]  /*3acd0*/  LDL.LU R5, [R1+0xc08] ;  /* 0x000c080001057983 */ /* 0x000ea20000300800 */
[----:B------:R-:W-:Y:S01]  /*3ace0*/  ULDC UR27, c[0x0][0x228] ;  /* 0x00008a00001b7ab9 */ /* 0x000fe20000000800 */
[----:B------:R-:W-:Y:S01]  /*3acf0*/  ULDC UR16, c[0x0][0x228] ;  /* 0x00008a0000107ab9 */ /* 0x000fe20000000800 */
[----:B------:R-:W-:Y:S01]  /*3ad00*/  IMAD.IADD R155, R155, 0x1, R3 ;  /* 0x000000019b9b7824 */ /* 0x000fe200078e0203 */
[----:B------:R-:W2:Y:S01]  /*3ad10*/  LDL.LU R6, [R1+0xa00] ;  /* 0x000a000001067983 */ /* 0x000ea20000300800 */
[----:B------:R-:W-:Y:S01]  /*3ad20*/  VIADD R3, R22, 0x80 ;  /* 0x0000008016037836 */ /* 0x000fe20000000000 */
[----:B------:R-:W-:Y:S01]  /*3ad30*/  ULDC UR17, c[0x0][0x228] ;  /* 0x00008a0000117ab9 */ /* 0x000fe20000000800 */
[----:B------:R-:W-:Y:S01]  /*3ad40*/  ULDC UR18, c[0x0][0x228] ;  /* 0x00008a0000127ab9 */ /* 0x000fe20000000800 */
[----:B------:R-:W2:Y:S01]  /*3ad50*/  LDL.LU R7, [R1+0xa08] ;  /* 0x000a080001077983 */ /* 0x000ea20000300800 */
[----:B------:R-:W-:Y:S01]  /*3ad60*/  ULDC UR13, c[0x0][0x228] ;  /* 0x00008a00000d7ab9 */ /* 0x000fe20000000800 */
[----:B------:R-:W-:Y:S01]  /*3ad70*/  ULDC UR14, c[0x0][0x228] ;  /* 0x00008a00000e7ab9 */ /* 0x000fe20000000800 */
[----:B------:R-:W-:Y:S01]  /*3ad80*/  ULDC UR24, c[0x0][0x228] ;  /* 0x00008a0000187ab9 */ /* 0x000fe20000000800 */
[----:B------:R-:W3:Y:S01]  /*3ad90*/  LDL.LU R156, [R1+0x800] ;  /* 0x00080000019c7983 */ /* 0x000ee20000300800 */
        /* <DEDUP_REMOVED lines=12> */
[----:B------:R-:W-:Y:S01]  /*3ae60*/  BAR.SYNC.DEFER_BLOCKING 0x0 ;  /* 0x0000000000007b1d */ /* 0x000fe20000010000 */
[----:B------:R-:W-:-:S02]  /*3ae70*/  LOP3.LUT R8, R8, 0x7f, RZ, 0xc0, !PT ;  /* 0x0000007f08087812 */ /* 0x000fc400078ec0ff */
[----:B------:R-:W-:Y:S02]  /*3ae80*/  ISETP.GE.AND P0, PT, R3, UR7, PT ;  /* 0x0000000703007c0c */ /* 0x000fe4000bf06270 */
[----:B------:R-:W-:Y:S01]  /*3ae90*/  LEA R3, R8, UR5, 0x4 ;  /* 0x0000000508037c11 */ /* 0x000fe2000f8e20ff */
[----:B------:R-:W-:Y:S01]  /*3aea0*/  ULDC UR7, c[0x0][0x248] ;  /* 0x0000920000077ab9 */ /* 0x000fe20000000800 */
[----:B--2---:R1:W-:Y:S01]  /*3aeb0*/  STSM.16.M88.4 [R2], R4 ;  /* 0x0000000402007844 */ /* 0x0043e20000000200 */
[----:B------:R-:W-:Y:S06]  /*3aec0*/  BAR.SYNC.DEFER_BLOCKING 0x0 ;  /* 0x0000000000007b1d */ /* 0x000fec0000010000 */
[----:B-1----:R-:W2:Y:S04]  /*3aed0*/  LDL.LU R4, [R1+0x400] ;  /* 0x0004000001047983 */ /* 0x002ea80000300800 */
[----:B------:R-:W2:Y:S04]  /*3aee0*/  LDL.LU R5, [R1+0x408] ;  /* 0x0004080001057983 */ /* 0x000ea80000300800 */
[----:B------:R-:W2:Y:S04]  /*3aef0*/  LDL.LU R6, [R1+0x200] ;  /* 0x0002000001067983 */ /* 0x000ea80000300800 */
[----:B------:R-:W1:Y:S01]  /*3af00*/  LDS.128 R160, [R3] ;  /* 0x0000000003a07984 */ /* 0x000e620000000c00 */
[----:B------:R-:W-:Y:S06]  /*3af10*/  BAR.SYNC.DEFER_BLOCKING 0x0 ;  /* 0x0000000000007b1d */ /* 0x000fec0000010000 */
[----:B------:R-:W2:Y:S04]  /*3af20*/  LDL.LU R7, [R1+0x208] ;  /* 0x0002080001077983 */ /* 0x000ea80000300800 */
[----:B---3--:R-:W-:Y:S01]  /*3af30*/  STSM.16.M88.4 [R2], R156 ;  /* 0x0000009c02007844 */ /* 0x008fe20000000200 */
[----:B------:R-:W-:Y:S06]  /*3af40*/  BAR.SYNC.DEFER_BLOCKING 0x0 ;  /* 0x0000000000007b1d */ /* 0x000fec0000010000 */
[----:B------:R-:W3:Y:S04]  /*3af50*/  LDS.128 R156, [R3] ;  /* 0x00000000039c7984 */ /* 0x000ee80000000c00 */
[----:B-1----:R-:W-:Y:S04]  /*3af60*/  STL.64 [R1+0xe10], R160 ;  /* 0x000e10a001007387 */ /* 0x002fe80000100a00 */
[----:B------:R-:W-:Y:S01]  /*3af70*/  STL.64 [R1+0xe18], R162 ;  /* 0x000e18a201007387 */ /* 0x000fe20000100a00 */
[----:B------:R-:W-:Y:S06]  /*3af80*/  BAR.SYNC.DEFER_BLOCKING 0x0 ;  /* 0x0000000000007b1d */ /* 0x000fec0000010000 */
[----:B---3--:R1:W-:Y:S04]  /*3af90*/  STL.64 [R1+0xe00], R156 ;  /* 0x000e009c01007387 */ /* 0x0083e80000100a00 */
[----:B------:R3:W-:Y:S04]  /*3afa0*/  STL.64 [R1+0xe08], R158 ;  /* 0x000e089e01007387 */ /* 0x0007e80000100a00 */
[----:B-1----:R-:W4:Y:S04]  /*3afb0*/  LDL.LU R156, [R1] ;  /* 0x00000000019c7983 */ /* 0x002f280000300800 */
[----:B------:R-:W4:Y:S01]  /*3afc0*/  LDL.LU R157, [R1+0x8] ;  /* 0x00000800019d7983 */ /* 0x000f220000300800 */
[----:B---3--:R-:W-:-:S02]  /*3afd0*/  IMAD.MOV.U32 R158, RZ, RZ, R24 ;  /* 0x000000ffff9e7224 */ /* 0x008fc400078e0018 */
[----:B------:R-:W-:Y:S01]  /*3afe0*/  IMAD.MOV.U32 R159, RZ, RZ, R26 ;  /* 0x000000ffff9f7224 */ /* 0x000fe200078e001a */
        /* <DEDUP_REMOVED lines=8> */
[----:B----4-:R-:W-:Y:S01]  /*3b070*/  STSM.16.M88.4 [R2], R156 ;  /* 0x0000009c02007844 */ /* 0x010fe20000000200 */
[----:B------:R-:W-:Y:S06]  /*3b080*/  BAR.SYNC.DEFER_BLOCKING 0x0 ;  /* 0x0000000000007b1d */ /* 0x000fec0000010000 */
[----:B------:R-:W3:Y:S04]  /*3b090*/  LDS.128 R156, [R3] ;  /* 0x00000000039c7984 */ /* 0x000ee80000000c00 */
[----:B-1----:R-:W-:Y:S04]  /*3b0a0*/  STL.64 [R1+0xc00], R160 ;  /* 0x000c00a001007387 */ /* 0x002fe80000100a00 */
[----:B------:R-:W-:Y:S01]  /*3b0b0*/  STL.64 [R1+0xc08], R162 ;  /* 0x000c08a201007387 */ /* 0x000fe20000100a00 */
[----:B------:R-:W-:Y:S06]  /*3b0c0*/  BAR.SYNC.DEFER_BLOCKING 0x0 ;  /* 0x0000000000007b1d */ /* 0x000fec0000010000 */
[----:B---3--:R1:W-:Y:S04]  /*3b0d0*/  STL.64 [R1+0xa00], R156 ;  /* 0x000a009c01007387 */ /* 0x0083e80000100a00 */
[----:B------:R3:W-:Y:S04]  /*3b0e0*/  STL.64 [R1+0xa08], R158 ;  /* 0x000a089e01007387 */ /* 0x0007e80000100a00 */
[----:B-1----:R-:W4:Y:S04]  /*3b0f0*/  LDL.LU R156, [R1+0x804] ;  /* 0x00080400019c7983 */ /* 0x002f280000300800 */
[----:B------:R-:W4:Y:S04]  /*3b100*/  LDL.LU R157, [R1+0x80c] ;  /* 0x00080c00019d7983 */ /* 0x000f280000300800 */
[----:B---3--:R-:W4:Y:S04]  /*3b110*/  LDL.LU R158, [R1+0x604] ;  /* 0x00060400019e7983 */ /* 0x008f280000300800 */
[----:B------:R-:W4:Y:S04]  /*3b120*/  LDL.LU R159, [R1+0x60c] ;  /* 0x00060c00019f7983 */ /* 0x000f280000300800 */
        /* <DEDUP_REMOVED lines=8> */
[----:B-1----:R-:W-:Y:S04]  /*3b1b0*/  STL.64 [R1+0x600], R160 ;  /* 0x000600a001007387 */ /* 0x002fe80000100a00 */
[----:B------:R-:W-:Y:S04]  /*3b1c0*/  STL.64 [R1+0x608], R162 ;  /* 0x000608a201007387 */ /* 0x000fe80000100a00 */
[----:B----4-:R-:W-:Y:S01]  /*3b1d0*/  STSM.16.M88.4 [R2], R156 ;  /* 0x0000009c02007844 */ /* 0x010fe20000000200 */
[----:B------:R-:W-:Y:S06]  /*3b1e0*/  BAR.SYNC.DEFER_BLOCKING 0x0 ;  /* 0x0000000000007b1d */ /* 0x000fec0000010000 */
[----:B------:R-:W1:Y:S02]  /*3b1f0*/  LDS.128 R156, [R3] ;  /* 0x00000000039c7984 */ /* 0x000e640000000c00 */
[----:B------:R-:W-:Y:S06]  /*3b200*/  BAR.SYNC.DEFER_BLOCKING 0x0 ;  /* 0x0000000000007b1d */ /* 0x000fec0000010000 */
[----:B-1----:R1:W-:Y:S04]  /*3b210*/  STL.64 [R1+0x400], R156 ;  /* 0x0004009c01007387 */ /* 0x0023e80000100a00 */
[----:B------:R3:W-:Y:S04]  /*3b220*/  STL.64 [R1+0x408], R158 ;  /* 0x0004089e01007387 */ /* 0x0007e80000100a00 */
[----:B-1----:R-:W4:Y:S04]  /*3b230*/  LDL.LU R156, [R1+0x4] ;  /* 0x00000400019c7983 */ /* 0x002f280000300800 */
        /* <DEDUP_REMOVED lines=17> */
[----:B-1----:R1:W-:Y:S04]  /*3b350*/  STL.64 [R1], R24 ;  /* 0x0000001801007387 */ /* 0x0023e80000100a00 */
        /* <DEDUP_REMOVED lines=22> */
[----:B------:R-:W4:Y:S04]  /*3b4c0*/  LDL.LU R25, [R1+0x18] ;  /* 0x0000180001197983 */ /* 0x000f280000300800 */
[----:B--2---:R1:W-:Y:S01]  /*3b4d0*/  STSM.16.M88.4 [R2], R4 ;  /* 0x0000000402007844 */ /* 0x0043e20000000200 */
[----:B------:R-:W-:Y:S01]  /*3b4e0*/  BAR.SYNC.DEFER_BLOCKING 0x0 ;  /* 0x0000000000007b1d */ /* 0x000fe20000010000 */
[----:B---3--:R-:W-:-:S02]  /*3b4f0*/  IMAD.MOV.U32 R26, RZ, RZ, R28 ;  /* 0x000000ffff1a7224 */ /* 0x008fc400078e001c */
[----:B------:R-:W-:-:S03]  /*3b500*/  IMAD.MOV.U32 R27, RZ, RZ, R30 ;  /* 0x000000ffff1b7224 */ /* 0x000fc600078e001e */
        /* <DEDUP_REMOVED lines=23> */
[----:B------:R-:W2:Y:S04]  /*3b680*/  LDL.LU R7, [R1+0x21c] ;  /* 0x00021c0001077983 */ /* 0x000ea80000300800 */
[----:B------:R-:W1:Y:S01]  /*3b690*/  LDS.128 R156, [R3] ;  /* 0x00000000039c7984 */ /* 0x000e620000000c00 */
[----:B------:R-:W-:Y:S06]  /*3b6a0*/  BAR.SYNC.DEFER_BLOCKING 0x0 ;  /* 0x0000000000007b1d */ /* 0x000fec0000010000 */
[----:B-1----:R-:W-:Y:S04]  /*3b6b0*/  STL.64 [R1+0x800], R156 ;  /* 0x0008009c01007387 */ /* 0x002fe80000100a00 */
[----:B------:R-:W-:Y:S04]  /*3b6c0*/  STL.64 [R1+0x808], R158 ;  /* 0x0008089e01007387 */ /* 0x000fe80000100a00 */
[----:B----4-:R-:W-:Y:S01]  /*3b6d0*/  STSM.16.M88.4 [R2], R24 ;  /* 0x0000001802007844 */ /* 0x010fe20000000200 */
[----:B------:R-:W-:Y:S06]  /*3b6e0*/  BAR.SYNC.DEFER_BLOCKING 0x0 ;  /* 0x0000000000007b1d */ /* 0x000fec0000010000 */
[----:B------:R-:W1:Y:S02]  /*3b6f0*/  LDS.128 R24, [R3] ;  /* 0x0000000003187984 */ /* 0x000e640000000c00 */
[----:B------:R-:W-:Y:S06]  /*3b700*/  BAR.SYNC.DEFER_BLOCKING 0x0 ;  /* 0x0000000000007b1d */ /* 0x000fec0000010000 */
[----:B-1----:R1:W-:Y:S04]  /*3b710*/  STL.64 [R1+0x610], R24 ;  /* 0x0006101801007387 */ /* 0x0023e80000100a00 */
[----:B------:R-:W-:Y:S04]  /*3b720*/  STL.64 [R1+0x618], R26 ;  /* 0x0006181a01007387 */ /* 0x000fe80000100a00 */
[----:B-1----:R-:W3:Y:S04]  /*3b730*/  LDL.LU R24, [R1+0x14] ;  /* 0x0000140001187983 */ /* 0x002ee80000300800 */
[----:B------:R-:W3:Y:S04]  /*3b740*/  LDL.LU R25, [R1+0x1c] ;  /* 0x00001c0001197983 */ /* 0x000ee80000300800 */
[----:B--2---:R1:W-:Y:S04]  /*3b750*/  STSM.16.M88.4 [R2], R4 ;  /* 0x0000000402007844 */ /* 0x0043e80000000200 */
[----:B-1----:R-:W2:Y:S04]  /*3b760*/  LDL.LU R4, [R1+0xc20] ;  /* 0x000c200001047983 */ /* 0x002ea80000300800 */
[----:B------:R-:W2:Y:S04]  /*3b770*/  LDL.LU R5, [R1+0xc28] ;  /* 0x000c280001057983 */ /* 0x000ea80000300800 */
[----:B------:R-:W2:Y:S04]  /*3b780*/  LDL.LU R6, [R1+0xa20] ;  /* 0x000a200001067983 */ /* 0x000ea80000300800 */
[----:B------:R-:W2:Y:S01]  /*3b790*/  LDL.LU R7, [R1+0xa28] ;  /* 0x000a280001077983 */ /* 0x000ea20000300800 */
[----:B------:R-:W-:Y:S01]  /*3b7a0*/  BAR.SYNC.DEFER_BLOCKING 0x0 ;  /* 0x0000000000007b1d */ /* 0x000fe20000010000 */
[----:B------:R-:W-:-:S02]  /*3b7b0*/  IMAD.MOV.U32 R26, RZ, RZ, R29 ;  /* 0x000000ffff1a7224 */ /* 0x000fc400078e001d */
[----:B------:R-:W-:-:S03]  /*3b7c0*/  IMAD.MOV.U32 R27, RZ, RZ, R31 ;  /* 0x000000ffff1b7224 */ /* 0x000fc600078e001f */
[----:B------:R-:W1:Y:S02]  /*3b7d0*/  LDS.128 R28, [R3] ;  /* 0x00000000031c7984 */ /* 0x000e640000000c00 */
[----:B------:R-:W-:Y:S06]  /*3b7e0*/  BAR.SYNC.DEFER_BLOCKING 0x0 ;  /* 0x0000000000007b1d */ /* 0x000fec0000010000 */
[----:B-1----:R-:W-:Y:S04]  /*3b7f0*/  STL.64 [R1+0x410], R28 ;  /* 0x0004101c01007387 */ /* 0x002fe80000100a00 */
[----:B------:R-:W-:Y:S04]  /*3b800*/  STL.64 [R1+0x418], R30 ;  /* 0x0004181e01007387 */ /* 0x000fe80000100a00 */
[----:B---3--:R-:W-:Y:S01]  /*3b810*/  STSM.16.M88.4 [R2], R24 ;  /* 0x0000001802007844 */ /* 0x008fe20000000200 */
        /* <DEDUP_REMOVED lines=27> */
[----:B--2---:R1:W-:Y:S01]  /*3b9d0*/  STSM.16.M88.4 [R2], R4 ;  /* 0x0000000402007844 */ /* 0x0043e20000000200 */
[----:B------:R-:W-:Y:S06]  /*3b9e0*/  BAR.SYNC.DEFER_BLOCKING 0x0 ;  /* 0x0000000000007b1d */ /* 0x000fec0000010000 */
[----:B-1----:R-:W2:Y:S04]  /*3b9f0*/  LDL.LU R4, [R1+0xc24] ;  /* 0x000c240001047983 */ /* 0x002ea80000300800 */
[----:B------:R-:W2:Y:S04]  /*3ba00*/  LDL.LU R5, [R1+0xc2c] ;  /* 0x000c2c0001057983 */ /* 0x000ea80000300800 */
[----:B------:R-:W2:Y:S04]  /*3ba10*/  LDL.LU R6, [R1+0xa24] ;  /* 0x000a240001067983 */ /* 0x000ea80000300800 */
[----:B------:R-:W2:Y:S04]  /*3ba20*/  LDL.LU R7, [R1+0xa2c] ;  /* 0x000a2c0001077983 */ /* 0x000ea80000300800 */
[----:B------:R-:W1:Y:S01]  /*3ba30*/  LDS.128 R28, [R3] ;  /* 0x00000000031c7984 */ /* 0x000e620000000c00 */
[----:B------:R-:W-:-:S02]  /*3ba40*/  IMAD.MOV.U32 R26, RZ, RZ, R32 ;  /* 0x000000ffff1a7224 */ /* 0x000fc400078e0020 */
[----:B------:R-:W-:Y:S01]  /*3ba50*/  IMAD.MOV.U32 R27, RZ, RZ, R34 ;  /* 0x000000ffff1b7224 */ /* 0x000fe200078e0022 */
[----:B------:R-:W-:Y:S06]  /*3ba60*/  BAR.SYNC.DEFER_BLOCKING 0x0 ;  /* 0x0000000000007b1d */ /* 0x000fec0000010000 */
[----:B-1----:R-:W-:Y:S04]  /*3ba70*/  STL.64 [R1+0xa20], R28 ;  /* 0x000a201c01007387 */ /* 0x002fe80000100a00 */
[----:B------:R-:W-:Y:S04]  /*3ba80*/  STL.64 [R1+0xa28], R30 ;  /* 0x000a281e01007387 */ /* 0x000fe80000100a00 */
[----:B---3--:R-:W-:Y:S01]  /*3ba90*/  STSM.16.M88.4 [R2], R24 ;  /* 0x0000001802007844 */ /* 0x008fe20000000200 */
[----:B------:R-:W-:Y:S06]  /*3baa0*/  BAR.SYNC.DEFER_BLOCKING 0x0 ;  /* 0x0000000000007b1d */ /* 0x000fec0000010000 */
[----:B------:R-:W1:Y:S02]  /*3bab0*/  LDS.128 R24, [R3] ;  /* 0x0000000003187984 */ /* 0x000e640000000c00 */
[----:B------:R-:W-:Y:S06]  /*3bac0*/  BAR.SYNC.DEFER_BLOCKING 0x0 ;  /* 0x0000000000007b1d */ /* 0x000fec0000010000 */
[----:B--2---:R2:W-:Y:S02]  /*3bad0*/  STSM.16.M88.4 [R2], R4 ;  /* 0x0000000402007844 */ /* 0x0045e40000000200 */
[----:B------:R-:W-:Y:S06]  /*3bae0*/  BAR.SYNC.DEFER_BLOCKING 0x0 ;  /* 0x0000000000007b1d */ /* 0x000fec0000010000 */
[----:B-1----:R1:W-:Y:S04]  /*3baf0*/  STL.64 [R1+0x810], R24 ;  /* 0x0008101801007387 */ /* 0x0023e80000100a00 */
[----:B------:R3:W-:Y:S04]  /*3bb00*/  STL.64 [R1+0x818], R26 ;  /* 0x0008181a01007387 */ /* 0x0007e80000100a00 */
[----:B--2---:R-:W2:Y:S04]  /*3bb10*/  LDL.LU R4, [R1+0x824] ;  /* 0x0008240001047983 */ /* 0x004ea80000300800 */
[----:B------:R-:W2:Y:S04]  /*3bb20*/  LDL.LU R5, [R1+0x82c] ;  /* 0x00082c0001057983 */ /* 0x000ea80000300800 */
[----:B------:R-:W2:Y:S04]  /*3bb30*/  LDL.LU R6, [R1+0x624] ;  /* 0x0006240001067983 */ /* 0x000ea80000300800 */
[----:B------:R-:W4:Y:S01]  /*3bb40*/  LDS.128 R28, [R3] ;  /* 0x00000000031c7984 */ /* 0x000f220000000c00 */
[----:B-1----:R-:W-:Y:S01]  /*3bb50*/  LOP3.LUT R24, R9, 0x7f, RZ, 0xc0, !PT ;  /* 0x0000007f09187812 */ /* 0x002fe200078ec0ff */
[----:B---3--:R-:W1:Y:S02]  /*3bb60*/  LDC R27, c[0x0][0x244] ;  /* 0x00009100ff1b7b82 */ /* 0x008e640000000800 */
[----:B------:R-:W2:Y:S06]  /*3bb70*/  LDL.LU R7, [R1+0x62c] ;  /* 0x00062c0001077983 */ /* 0x000eac0000300800 */
[----:B------:R-:W-:Y:S06]  /*3bb80*/  BAR.SYNC.DEFER_BLOCKING 0x0 ;  /* 0x0000000000007b1d */ /* 0x000fec0000010000 */
[----:B----4-:R3:W-:Y:S04]  /*3bb90*/  STL.64 [R1+0x620], R28 ;  /* 0x0006201c01007387 */ /* 0x0107e80000100a00 */
[----:B------:R4:W-:Y:S04]  /*3bba0*/  STL.64 [R1+0x628], R30 ;  /* 0x0006281e01007387 */ /* 0x0009e80000100a00 */
[----:B---3--:R-:W3:Y:S04]  /*3bbb0*/  LDL.LU R28, [R1+0x424] ;  /* 0x00042400011c7983 */ /* 0x008ee80000300800 */
[----:B------:R-:W3:Y:S04]  /*3bbc0*/  LDL.LU R29, [R1+0x42c] ;  /* 0x00042c00011d7983 */ /* 0x000ee80000300800 */
[----:B----4-:R-:W3:Y:S04]  /*3bbd0*/  LDL.LU R30, [R1+0x224] ;  /* 0x00022400011e7983 */ /* 0x010ee80000300800 */
[----:B------:R-:W3:Y:S01]  /*3bbe0*/  LDL.LU R31, [R1+0x22c] ;  /* 0x00022c00011f7983 */ /* 0x000ee20000300800 */
[----:B------:R-:W-:Y:S01]  /*3bbf0*/  LEA R24, R24, UR5, 0x4 ;  /* 0x0000000518187c11 */ /* 0x000fe2000f8e20ff */
[----:B------:R-:W-:-:S02]  /*3bc00*/  ULDC UR5, c[0x0][0x248] ;  /* 0x0000920000057ab9 */ /* 0x000fc40000000800 */
[----:B--2---:R2:W-:Y:S02]  /*3bc10*/  STSM.16.M88.4 [R2], R4 ;  /* 0x0000000402007844 */ /* 0x0045e40000000200 */
[----:B--2---:R-:W-:Y:S02]  /*3bc20*/  IMAD.MOV.U32 R6, RZ, RZ, R33 ;  /* 0x000000ffff067224 */ /* 0x004fe400078e0021 */
[----:B------:R-:W2:Y:S01]  /*3bc30*/  LDL.LU R4, [R1+0x24] ;  /* 0x0000240001047983 */ /* 0x000ea20000300800 */
[----:B------:R-:W-:Y:S01]  /*3bc40*/  IMAD.MOV.U32 R7, RZ, RZ, R35 ;  /* 0x000000ffff077224 */ /* 0x000fe200078e0023 */
[----:B------:R-:W-:Y:S06]  /*3bc50*/  BAR.SYNC.DEFER_BLOCKING 0x0 ;  /* 0x0000000000007b1d */ /* 0x000fec0000010000 */
[----:B------:R-:W2:Y:S04]  /*3bc60*/  LDL.LU R5, [R1+0x2c] ;  /* 0x00002c0001057983 */ /* 0x000ea80000300800 */
[----:B------:R-:W4:Y:S01]  /*3bc70*/  LDS.128 R32, [R3] ;  /* 0x0000000003207984 */ /* 0x000f220000000c00 */
[----:B------:R-:W-:Y:S06]  /*3bc80*/  BAR.SYNC.DEFER_BLOCKING 0x0 ;  /* 0x0000000000007b1d */ /* 0x000fec0000010000 */
[----:B---3--:R-:W-:Y:S02]  /*3bc90*/  STSM.16.M88.4 [R155], R28 ;  /* 0x0000001c9b007844 */ /* 0x008fe40000000200 */
[----:B------:R-:W-:Y:S06]  /*3bca0*/  BAR.SYNC.DEFER_BLOCKING 0x0 ;  /* 0x0000000000007b1d */ /* 0x000fec0000010000 */
[----:B------:R-:W3:Y:S04]  /*3bcb0*/  LDS.128 R28, [R24] ;  /* 0x00000000181c7984 */ /* 0x000ee80000000c00 */
[----:B----4-:R-:W-:Y:S04]  /*3bcc0*/  STL.64 [R1+0x420], R32 ;  /* 0x0004202001007387 */ /* 0x010fe80000100a00 */
[----:B------:R-:W-:Y:S01]  /*3bcd0*/  STL.64 [R1+0x428], R34 ;  /* 0x0004282201007387 */ /* 0x000fe20000100a00 */
[----:B------:R-:W-:Y:S06]  /*3bce0*/  BAR.SYNC.DEFER_BLOCKING 0x0 ;  /* 0x0000000000007b1d */ /* 0x000fec0000010000 */
[----:B---3--:R3:W-:Y:S04]  /*3bcf0*/  STL.64 [R1+0x220], R28 ;  /* 0x0002201c01007387 */ /* 0x0087e80000100a00 */
[----:B------:R4:W-:Y:S04]  /*3bd00*/  STL.64 [R1+0x228], R30 ;  /* 0x0002281e01007387 */ /* 0x0009e80000100a00 */
[----:B---3--:R-:W3:Y:S04]  /*3bd10*/  LDL.LU R28, [R1+0xc30] ;  /* 0x000c3000011c7983 */ /* 0x008ee80000300800 */
[----:B------:R-:W3:Y:S04]  /*3bd20*/  LDL.LU R29, [R1+0xc38] ;  /* 0x000c3800011d7983 */ /* 0x000ee80000300800 */
[----:B----4-:R-:W3:Y:S04]  /*3bd30*/  LDL.LU R30, [R1+0xa30] ;  /* 0x000a3000011e7983 */ /* 0x010ee80000300800 */
[----:B------:R-:W3:Y:S04]  /*3bd40*/  LDL.LU R31, [R1+0xa38] ;  /* 0x000a3800011f7983 */ /* 0x000ee80000300800 */
[----:B--2---:R2:W-:Y:S01]  /*3bd50*/  STSM.16.M88.4 [R155], R4 ;  /* 0x000000049b007844 */ /* 0x0045e20000000200 */
[----:B------:R-:W-:Y:S06]  /*3bd60*/  BAR.SYNC.DEFER_BLOCKING 0x0 ;  /* 0x0000000000007b1d */ /* 0x000fec0000010000 */
[----:B--2---:R-:W2:Y:S04]  /*3bd70*/  LDL.LU R4, [R1+0x830] ;  /* 0x0008300001047983 */ /* 0x004ea80000300800 */
[----:B------:R-:W2:Y:S04]  /*3bd80*/  LDL.LU R5, [R1+0x838] ;  /* 0x0008380001057983 */ /* 0x000ea80000300800 */
[----:B------:R-:W2:Y:S04]  /*3bd90*/  LDL.LU R6, [R1+0x630] ;  /* 0x0006300001067983 */ /* 0x000ea80000300800 */
[----:B------:R-:W4:Y:S01]  /*3bda0*/  LDS.128 R32, [R24] ;  /* 0x0000000018207984 */ /* 0x000f220000000c00 */
[----:B------:R-:W-:Y:S06]  /*3bdb0*/  BAR.SYNC.DEFER_BLOCKING 0x0 ;  /* 0x0000000000007b1d */ /* 0x000fec0000010000 */
[----:B------:R-:W2:Y:S04]  /*3bdc0*/  LDL.LU R7, [R1+0x638] ;  /* 0x0006380001077983 */ /* 0x000ea80000300800 */
[----:B----4-:R-:W-:Y:S04]  /*3bdd0*/  STL.64 [R1+0x20], R32 ;  /* 0x0000202001007387 */ /* 0x010fe80000100a00 */
[----:B------:R-:W-:Y:S04]  /*3bde0*/  STL.64 [R1+0x28], R34 ;  /* 0x0000282201007387 */ /* 0x000fe80000100a00 */
[----:B---3--:R-:W-:Y:S01]  /*3bdf0*/  STSM.16.M88.4 [R155], R28 ;  /* 0x0000001c9b007844 */ /* 0x008fe20000000200 */
[----:B------:R-:W-:Y:S06]  /*3be00*/  BAR.SYNC.DEFER_BLOCKING 0x0 ;  /* 0x0000000000007b1d */ /* 0x000fec0000010000 */
[----:B------:R-:W3:Y:S02]  /*3be10*/  LDS.128 R28, [R24] ;  /* 0x00000000181c7984 */ /* 0x000ee40000000c00 */
        /* <DEDUP_REMOVED lines=11> */
[----:B------:R-:W4:Y:S01]  /*3bed0*/  LDS.128 R32, [R24] ;  /* 0x0000000018207984 */ /* 0x000f220000000c00 */
[----:B------:R-:W-:Y:S06]  /*3bee0*/  BAR.SYNC.DEFER_BLOCKING 0x0 ;  /* 0x0000000000007b1d */ /* 0x000fec0000010000 */
[----:B----4-:R-:W-:Y:S04]  /*3bef0*/  STL.64 [R1+0xe60], R32 ;  /* 0x000e602001007387 */ /* 0x010fe80000100a00 */
[----:B------:R-:W-:Y:S04]  /*3bf00*/  STL.64 [R1+0xe68], R34 ;  /* 0x000e682201007387 */ /* 0x000fe80000100a00 */
[----:B---3--:R-:W-:Y:S01]  /*3bf10*/  STSM.16.M88.4 [R155], R28 ;  /* 0x0000001c9b007844 */ /* 0x008fe20000000200 */
[----:B------:R-:W-:Y:S06]  /*3bf20*/  BAR.SYNC.DEFER_BLOCKING 0x0 ;  /* 0x0000000000007b1d */ /* 0x000fec0000010000 */
[----:B------:R-:W3:Y:S04]  /*3bf30*/  LDS.128 R28, [R24] ;  /* 0x00000000181c7984 */ /* 0x000ee80000000c00 */
[----:B---3--:R3:W-:Y:S04]  /*3bf40*/  STL.64 [R1+0xc20], R28 ;  /* 0x000c201c01007387 */ /* 0x0087e80000100a00 */
[----:B------:R4:W-:Y:S04]  /*3bf50*/  STL.64 [R1+0xc28], R30 ;  /* 0x000c281e01007387 */ /* 0x0009e80000100a00 */
[----:B---3--:R-:W3:Y:S04]  /*3bf60*/  LDL.LU R28, [R1+0xc34] ;  /* 0x000c3400011c7983 */ /* 0x008ee80000300800 */
[----:B------:R-:W3:Y:S04]  /*3bf70*/  LDL.LU R29, [R1+0xc3c] ;  /* 0x000c3c00011d7983 */ /* 0x000ee80000300800 */
[----:B----4-:R-:W3:Y:S04]  /*3bf80*/  LDL.LU R30, [R1+0xa34] ;  /* 0x000a3400011e7983 */ /* 0x010ee80000300800 */
[----:B------:R-:W3:Y:S01]  /*3bf90*/  LDL.LU R31, [R1+0xa3c] ;  /* 0x000a3c00011f7983 */ /* 0x000ee20000300800 */
[----:B------:R-:W-:Y:S01]  /*3bfa0*/  BAR.SYNC.DEFER_BLOCKING 0x0 ;  /* 0x0000000000007b1d */ /* 0x000fe20000010000 */
[----:B------:R-:W-:-:S02]  /*3bfb0*/  IMAD.MOV.U32 R6, RZ, RZ, R36 ;  /* 0x000000ffff067224 */ /* 0x000fc400078e0024 */
[----:B------:R-:W-:-:S05]  /*3bfc0*/  IMAD.MOV.U32 R7, RZ, RZ, R38 ;  /* 0x000000ffff077224 */ /* 0x000fca00078e0026 */
        /* <DEDUP_REMOVED lines=78> */
[----:B------:R-:W-:Y:S01]  /*3c4b0*/  MOV R6, R40 ;  /* 0x0000002800067202 */ /* 0x000fe20000000f00 */
        /* <DEDUP_REMOVED lines=359> */
[----:B------:R-:W-:Y:S01]  /*3db30*/  IMAD.MOV.U32 R6, RZ, RZ, R57 ;  /* 0x000000ffff067224 */ /* 0x000fe200078e0039 */
[----:B------:R-:W-:-:S05]  /*3db40*/  MOV R7, R59 ;  /* 0x0000003b00077202 */ /* 0x000fca0000000f00 */
        /* <DEDUP_REMOVED lines=685> */
[----:B------:R-:W2:Y:S04]  /*40620*/  LDL.LU R7, [R1+0x71c] ;  /* 0x00071c0001077983 */ /* 0x000ea80000300800 */
[----:B------:R-:W4:Y:S01]  /*40630*/  LDS.128 R32, [R24] ;  /* 0x0000000018207984 */ /* 0x000f220000000c00 */
[----:B------:R-:W-:Y:S06]  /*40640*/  BAR.SYNC.DEFER_BLOCKING 0x0 ;  /* 0x0000000000007b1d */ /* 0x000fec0000010000 */
        /* <DEDUP_REMOVED lines=19> */
[----:B------:R-:W-:Y:S01]  /*40780*/  STL.64 [R1+0x118], R34 ;  /* 0x0001182201007387 */ /* 0x000fe20000100a00 */
[----:B------:R-:W-:-:S02]  /*40790*/  IMAD.MOV.U32 R6, RZ, RZ, R93 ;  /* 0x000000ffff067224 */ /* 0x000fc400078e005d */
[----:B------:R-:W-:Y:S01]  /*407a0*/  IMAD.MOV.U32 R7, RZ, RZ, R95 ;  /* 0x000000ffff077224 */ /* 0x000fe200078e005f */
        /* <DEDUP_REMOVED lines=35> */
[----:B------:R-:W-:Y:S01]  /*409e0*/  BAR.SYNC.DEFER_BLOCKING 0x0 ;  /* 0x0000000000007b1d */ /* 0x000fe20000010000 */
[----:B------:R-:W-:Y:S01]  /*409f0*/  IMAD.MOV.U32 R6, RZ, RZ, R96 ;  /* 0x000000ffff067224 */ /* 0x000fe200078e0060 */
[----:B------:R-:W-:-:S04]  /*40a00*/  MOV R7, R98 ;  /* 0x0000006200077202 */ /* 0x000fc80000000f00 */
[----:B----4-:R-:W-:Y:S04]  /*40a10*/  STL.64 [R1+0xf80], R32 ;  /* 0x000f802001007387 */ /* 0x010fe80000100a00 */
[----:B------:R-:W-:Y:S04]  /*40a20*/  STL.64 [R1+0xf88], R34 ;  /* 0x000f882201007387 */ /* 0x000fe80000100a00 */
[----:B---3--:R-:W-:Y:S01]  /*40a30*/  STSM.16.M88.4 [R155], R28 ;  /* 0x0000001c9b007844 */ /* 0x008fe20000000200 */
[----:B------:R-:W-:Y:S06]  /*40a40*/  BAR.SYNC.DEFER_BLOCKING 0x0 ;  /* 0x0000000000007b1d */ /* 0x000fec0000010000 */
[----:B------:R-:W3:Y:S02]  /*40a50*/  LDS.128 R28, [R24] ;  /* 0x00000000181c7984 */ /* 0x000ee40000000c00 */
[----:B------:R-:W-:Y:S06]  /*40a60*/  BAR.SYNC.DEFER_BLOCKING 0x0 ;  /* 0x0000000000007b1d */ /* 0x000fec0000010000 */
[----:B--2---:R2:W-:Y:S04]  /*40a70*/  STSM.16.M88.4 [R155], R4 ;  /* 0x000000049b007844 */ /* 0x0045e80000000200 */
[----:B---3--:R-:W-:Y:S04]  /*40a80*/  STL.64 [R1+0xf70], R28 ;  /* 0x000f701c01007387 */ /* 0x008fe80000100a00 */
[----:B------:R-:W-:Y:S04]  /*40a90*/  STL.64 [R1+0xf78], R30 ;  /* 0x000f781e01007387 */ /* 0x000fe80000100a00 */
[----:B--2---:R-:W2:Y:S04]  /*40aa0*/  LDL.LU R4, [R1+0xd24] ;  /* 0x000d240001047983 */ /* 0x004ea80000300800 */
[----:B------:R-:W2:Y:S04]  /*40ab0*/  LDL.LU R5, [R1+0xd2c] ;  /* 0x000d2c0001057983 */ /* 0x000ea80000300800 */
[----:B------:R-:W2:Y:S04]  /*40ac0*/  LDL.LU R6, [R1+0xb24] ;  /* 0x000b240001067983 */ /* 0x000ea80000300800 */
[----:B------:R-:W2:Y:S01]  /*40ad0*/  LDL.LU R7, [R1+0xb2c] ;  /* 0x000b2c0001077983 */ /* 0x000ea20000300800 */
[----:B------:R-:W-:Y:S06]  /*40ae0*/  BAR.SYNC.DEFER_BLOCKING 0x0 ;  /* 0x0000000000007b1d */ /* 0x000fec0000010000 */
[----:B------:R-:W3:Y:S02]  /*40af0*/  LDS.128 R28, [R24] ;  /* 0x00000000181c7984 */ /* 0x000ee40000000c00 */
[----:B------:R-:W-:Y:S06]  /*40b00*/  BAR.SYNC.DEFER_BLOCKING 0x0 ;  /* 0x0000000000007b1d */ /* 0x000fec0000010000 */
[----:B---3--:R-:W-:Y:S04]  /*40b10*/  STL.64 [R1+0xb10], R28 ;  /* 0x000b101c01007387 */ /* 0x008fe80000100a00 */
[----:B------:R-:W-:Y:S04]  /*40b20*/  STL.64 [R1+0xb18], R30 ;  /* 0x000b181e01007387 */ /* 0x000fe80000100a00 */
[----:B--2---:R2:W-:Y:S01]  /*40b30*/  STSM.16.M88.4 [R155], R4 ;  /* 0x000000049b007844 */ /* 0x0045e20000000200 */
[----:B------:R-:W-:Y:S06]  /*40b40*/  BAR.SYNC.DEFER_BLOCKING 0x0 ;  /* 0x0000000000007b1d */ /* 0x000fec0000010000 */
[----:B--2---:R-:W2:Y:S04]  /*40b50*/  LDL.LU R4, [R1+0x924] ;  /* 0x0009240001047983 */ /* 0x004ea80000300800 */
[----:B------:R-:W2:Y:S04]  /*40b60*/  LDL.LU R5, [R1+0x92c] ;  /* 0x00092c0001057983 */ /* 0x000ea80000300800 */
[----:B------:R-:W2:Y:S04]  /*40b70*/  LDL.LU R6, [R1+0x724] ;  /* 0x0007240001067983 */ /* 0x000ea80000300800 */
[----:B------:R-:W2:Y:S04]  /*40b80*/  LDL.LU R7, [R1+0x72c] ;  /* 0x00072c0001077983 */ /* 0x000ea80000300800 */
[----:B------:R-:W3:Y:S01]  /*40b90*/  LDS.128 R28, [R24] ;  /* 0x00000000181c7984 */ /* 0x000ee20000000c00 */
        /* <DEDUP_REMOVED lines=10> */
[----:B------:R-:W-:Y:S01]  /*40c40*/  IMAD R2, R22, UR4, RZ ;  /* 0x0000000416027c24 */ /* 0x000fe2000f8e02ff */
[----:B------:R-:W-:Y:S03]  /*40c50*/  BAR.SYNC.DEFER_BLOCKING 0x0 ;  /* 0x0000000000007b1d */ /* 0x000fe60000010000 */
[----:B------:R-:W-:-:S04]  /*40c60*/  VIADD R2, R2, UR4 ;  /* 0x0000000402027c36 */ /* 0x000fc80008000000 */
[----:B------:R-:W-:-:S04]  /*40c70*/  VIADD R2, R2, UR4 ;  /* 0x0000000402027c36 */ /* 0x000fc80008000000 */
[----:B------:R-:W-:-:S05]  /*40c80*/  VIADD R2, R2, UR4 ;  /* 0x0000000402027c36 */ /* 0x000fca0008000000 */
[----:B------:R4:W-:Y:S02]  /*40c90*/  STL [R1+0x1164], R2 ;  /* 0x0011640201007387 */ /* 0x0009e40000100800 */
[----:B----4-:R-:W-:-:S05]  /*40ca0*/  VIADD R2, R2, UR4 ;  /* 0x0000000402027c36 */ /* 0x010fca0008000000 */
[----:B------:R-:W-:Y:S04]  /*40cb0*/  STL [R1+0x10a8], R2 ;  /* 0x0010a80201007387 */ /* 0x000fe80000100800 */
[----:B---3--:R-:W-:Y:S04]  /*40cc0*/  STL.64 [R1+0x520], R28 ;  /* 0x0005201c01007387 */ /* 0x008fe80000100a00 */
[----:B------:R-:W-:Y:S04]  /*40cd0*/  STL.64 [R1+0x528], R30 ;  /* 0x0005281e01007387 */ /* 0x000fe80000100a00 */
[----:B--2---:R2:W-:Y:S01]  /*40ce0*/  STSM.16.M88.4 [R155], R4 ;  /* 0x000000049b007844 */ /* 0x0045e20000000200 */
[----:B------:R-:W-:Y:S06]  /*40cf0*/  BAR.SYNC.DEFER_BLOCKING 0x0 ;  /* 0x0000000000007b1d */ /* 0x000fec0000010000 */
[----:B--2---:R-:W2:Y:S04]  /*40d00*/  LDL.LU R4, [R1+0x124] ;  /* 0x0001240001047983 */ /* 0x004ea80000300800 */
[----:B------:R-:W2:Y:S04]  /*40d10*/  LDL.LU R5, [R1+0x12c] ;  /* 0x00012c0001057983 */ /* 0x000ea80000300800 */
[----:B------:R-:W3:Y:S01]  /*40d20*/  LDS.128 R28, [R24] ;  /* 0x00000000181c7984 */ /* 0x000ee20000000c00 */
[----:B------:R-:W-:-:S02]  /*40d30*/  IMAD.MOV.U32 R6, RZ, RZ, R97 ;  /* 0x000000ffff067224 */ /* 0x000fc400078e0061 */
[----:B------:R-:W-:Y:S01]  /*40d40*/  IMAD.MOV.U32 R7, RZ, RZ, R99 ;  /* 0x000000ffff077224 */ /* 0x000fe200078e0063 */
        /* <DEDUP_REMOVED lines=10> */
[----:B------:R-:W-:Y:S01]  /*40df0*/  VIADD R25, R2, UR4 ;  /* 0x0000000402197c36 */ /* 0x000fe20008000000 */
[----:B------:R-:W-:Y:S03]  /*40e00*/  BAR.SYNC.DEFER_BLOCKING 0x0 ;  /* 0x0000000000007b1d */ /* 0x000fe60000010000 */
        /* <DEDUP_REMOVED lines=14> */
[----:B------:R-:W-:Y:S01]  /*40ef0*/  BAR.SYNC.DEFER_BLOCKING 0x0 ;  /* 0x0000000000007b1d */ /* 0x000fe20000010000 */
        /* <DEDUP_REMOVED lines=17> */
[----:B------:R4:W-:Y:S02]  /*41010*/  STL [R1+0x1004], R2 ;  /* 0x0010040201007387 */ /* 0x0009e40000100800 */
[----:B----4-:R-:W-:Y:S02]  /*41020*/  VIADD R2, R2, UR4 ;  /* 0x0000000402027c36 */ /* 0x010fe40008000000 */
[----:B---3--:R-:W-:Y:S04]  /*41030*/  STL.64 [R1+0xf90], R28 ;  /* 0x000f901c01007387 */ /* 0x008fe80000100a00 */
[----:B------:R-:W-:Y:S04]  /*41040*/  STL.64 [R1+0xf98], R30 ;  /* 0x000f981e01007387 */ /* 0x000fe80000100a00 */
[----:B--2---:R2:W-:Y:S01]  /*41050*/  STSM.16.M88.4 [R155], R4 ;  /* 0x000000049b007844 */ /* 0x0045e20000000200 */
[----:B------:R-:W-:Y:S06]  /*41060*/  BAR.SYNC.DEFER_BLOCKING 0x0 ;  /* 0x0000000000007b1d */ /* 0x000fec0000010000 */
[----:B--2---:R-:W2:Y:S04]  /*41070*/  LDL.LU R4, [R1+0x130] ;  /* 0x0001300001047983 */ /* 0x004ea80000300800 */
[----:B------:R3:W-:Y:S04]  /*41080*/  STL [R1+0x1008], R2 ;  /* 0x0010080201007387 */ /* 0x0007e80000100800 */
[----:B------:R-:W2:Y:S04]  /*41090*/  LDL.LU R5, [R1+0x138] ;  /* 0x0001380001057983 */ /* 0x000ea80000300800 */
[----:B------:R-:W4:Y:S01]  /*410a0*/  LDS.128 R28, [R24] ;  /* 0x00000000181c7984 */ /* 0x000f220000000c00 */
[----:B---3--:R-:W-:Y:S01]  /*410b0*/  VIADD R2, R2, UR4 ;  /* 0x0000000402027c36 */ /* 0x008fe20008000000 */
[----:B------:R-:W-:-:S04]  /*410c0*/  ULDC UR4, c[0x0][0x248] ;  /* 0x0000920000047ab9 */ /* 0x000fc80000000800 */
[----:B------:R3:W-:Y:S01]  /*410d0*/  STL [R1+0x100c], R2 ;  /* 0x00100c0201007387 */ /* 0x0007e20000100800 */
[----:B------:R-:W-:Y:S02]  /*410e0*/  IMAD.MOV.U32 R6, RZ, RZ, R100 ;  /* 0x000000ffff067224 */ /* 0x000fe400078e0064 */
[----:B------:R-:W-:Y:S01]  /*410f0*/  IMAD.MOV.U32 R7, RZ, RZ, R102 ;  /* 0x000000ffff077224 */ /* 0x000fe200078e0066 */
[----:B------:R-:W-:Y:S01]  /*41100*/  BAR.SYNC.DEFER_BLOCKING 0x0 ;  /* 0x0000000000007b1d */ /* 0x000fe20000010000 */
[----:B---3--:R-:W-:-:S05]  /*41110*/  IADD3 R2, R2, UR5, RZ ;  /* 0x0000000502027c10 */ /* 0x008fca000fffe0ff */
[----:B------:R-:W-:Y:S01]  /*41120*/  ULDC UR5, c[0x0][0x248] ;  /* 0x0000920000057ab9 */ /* 0x000fe20000000800 */
[----:B------:R3:W-:Y:S02]  /*41130*/  STL [R1+0x1010], R2 ;  /* 0x0010100201007387 */ /* 0x0007e40000100800 */
[----:B---3--:R-:W-:Y:S01]  /*41140*/  VIADD R2, R2, UR7 ;  /* 0x0000000702027c36 */ /* 0x008fe20008000000 */
[----:B------:R-:W-:Y:S01]  /*41150*/  ULDC UR7, c[0x0][0x248] ;  /* 0x0000920000077ab9 */ /* 0x000fe20000000800 */
[----:B----4-:R-:W-:Y:S04]  /*41160*/  STL.64 [R1+0xd20], R28 ;  /* 0x000d201c01007387 */ /* 0x010fe80000100a00 */
[----:B------:R-:W-:Y:S04]  /*41170*/  STL.64 [R1+0xd28], R30 ;  /* 0x000d281e01007387 */ /* 0x000fe80000100a00 */
[----:B--2---:R2:W-:Y:S01]  /*41180*/  STSM.16.M88.4 [R155], R4 ;  /* 0x000000049b007844 */ /* 0x0045e20000000200 */
[----:B------:R-:W-:Y:S06]  /*41190*/  BAR.SYNC.DEFER_BLOCKING 0x0 ;  /* 0x0000000000007b1d */ /* 0x000fec0000010000 */
[----:B--2---:R-:W2:Y:S04]  /*411a0*/  LDL.LU R4, [R1+0xd34] ;  /* 0x000d340001047983 */ /* 0x004ea80000300800 */
[----:B------:R3:W-:Y:S04]  /*411b0*/  STL [R1+0x1014], R2 ;  /* 0x0010140201007387 */ /* 0x0007e80000100800 */
[----:B------:R-:W2:Y:S04]  /*411c0*/  LDL.LU R5, [R1+0xd3c] ;  /* 0x000d3c0001057983 */ /* 0x000ea80000300800 */
[----:B------:R-:W2:Y:S04]  /*411d0*/  LDL.LU R6, [R1+0xb34] ;  /* 0x000b340001067983 */ /* 0x000ea80000300800 */
[----:B------:R-:W2:Y:S04]  /*411e0*/  LDL.LU R7, [R1+0xb3c] ;  /* 0x000b3c0001077983 */ /* 0x000ea80000300800 */
[----:B------:R-:W4:Y:S01]  /*411f0*/  LDS.128 R28, [R24] ;  /* 0x00000000181c7984 */ /* 0x000f220000000c00 */
[----:B------:R-:W-:Y:S01]  /*41200*/  BAR.SYNC.DEFER_BLOCKING 0x0 ;  /* 0x0000000000007b1d */ /* 0x000fe20000010000 */
[----:B---3--:R-:W-:-:S05]  /*41210*/  VIADD R2, R2, UR4 ;  /* 0x0000000402027c36 */ /* 0x008fca0008000000 */
[----:B------:R-:W-:Y:S01]  /*41220*/  ULDC UR4, c[0x0][0x248] ;  /* 0x0000920000047ab9 */ /* 0x000fe20000000800 */
[----:B------:R3:W-:Y:S02]  /*41230*/  STL [R1+0x1018], R2 ;  /* 0x0010180201007387 */ /* 0x0007e40000100800 */
[----:B---3--:R-:W-:Y:S01]  /*41240*/  VIADD R2, R2, UR5 ;  /* 0x0000000502027c36 */ /* 0x008fe20008000000 */
[----:B------:R-:W-:-:S04]  /*41250*/  ULDC UR5, c[0x0][0x248] ;  /* 0x0000920000057ab9 */ /* 0x000fc80000000800 */
        /* <DEDUP_REMOVED lines=55> */
[----:B---3--:R-:W-:-:S05]  /*415d0*/  VIADD R2, R2, UR4 ;  /* 0x0000000402027c36 */ /* 0x008fca0008000000 */
        /* <DEDUP_REMOVED lines=34> */
[----:B---3--:R-:W-:-:S05]  /*41800*/  IADD3 R2, R2, UR5, RZ ;  /* 0x0000000502027c10 */ /* 0x008fca000fffe0ff */
        /* <DEDUP_REMOVED lines=100> */
[----:B---3--:R-:W-:Y:S01]  /*41e50*/  IADD3 R2, R2, UR4, RZ ;  /* 0x0000000402027c10 */ /* 0x008fe2000fffe0ff */
        /* <DEDUP_REMOVED lines=11> */
[----:B------:R3:W-:Y:S02]  /*41f10*/  STL [R1+0x109c], R2 ;  /* 0x00109c0201007387 */ /* 0x0007e40000100800 */
        /* <DEDUP_REMOVED lines=8> */
[----:B----4-:R-:W-:Y:S04]  /*41fa0*/  STL.64 [R1+0x340], R28 ;  /* 0x0003401c01007387 */ /* 0x010fe80000100a00 */
[----:B------:R-:W-:Y:S04]  /*41fb0*/  STL.64 [R1+0x348], R30 ;  /* 0x0003481e01007387 */ /* 0x000fe80000100a00 */
[----:B------:R3:W-:Y:S02]  /*41fc0*/  STL [R1+0x10a4], R2 ;  /* 0x0010a40201007387 */ /* 0x0007e40000100800 */
[----:B---3--:R-:W-:Y:S01]  /*41fd0*/  VIADD R2, R2, UR4 ;  /* 0x0000000402027c36 */ /* 0x008fe20008000000 */
[----:B------:R-:W-:Y:S01]  /*41fe0*/  ULDC UR4, c[0x0][0x248] ;  /* 0x0000920000047ab9 */ /* 0x000fe20000000800 */
        /* <DEDUP_REMOVED lines=64> */
[----:B------:R-:W-:Y:S01]  /*423f0*/  MOV R7, R110 ;  /* 0x0000006e00077202 */ /* 0x000fe20000000f00 */
[----:B------:R-:W-:Y:S01]  /*42400*/  IMAD.MOV.U32 R6, RZ, RZ, R108 ;  /* 0x000000ffff067224 */ /* 0x000fe200078e006c */
[----:B------:R-:W-:Y:S06]  /*42410*/  BAR.SYNC.DEFER_BLOCKING 0x0 ;  /* 0x0000000000007b1d */ /* 0x000fec0000010000 */
        /* <DEDUP_REMOVED lines=21> */
[----:B---3--:R-:W-:-:S05]  /*42570*/  VIADD R2, R2, UR5 ;  /* 0x0000000502027c36 */ /* 0x008fca0008000000 */
[----:B------:R3:W-:Y:S01]  /*42580*/  STL [R1+0x10e4], R2 ;  /* 0x0010e40201007387 */ /* 0x0007e20000100800 */
[----:B-1----:R-:W-:Y:S02]  /*42590*/  IMAD R3, R23, R27, RZ ;  /* 0x0000001b17037224 */ /* 0x002fe400078e02ff */
[----:B---3--:R-:W-:Y:S01]  /*425a0*/  VIADD R2, R2, UR4 ;  /* 0x0000000402027c36 */ /* 0x008fe20008000000 */
[----:B------:R-:W-:Y:S01]  /*425b0*/  ULDC UR4, c[0x0][0x248] ;  /* 0x0000920000047ab9 */ /* 0x000fe20000000800 */
[----:B----4-:R-:W-:Y:S01]  /*425c0*/  STL.64 [R1+0x940], R28 ;  /* 0x0009401c01007387 */ /* 0x010fe20000100a00 */
[----:B------:R-:W-:-:S03]  /*425d0*/  IMAD R26, R27, 0x80, R3 ;  /* 0x000000801b1a7824 */ /* 0x000fc600078e0203 */
[----:B------:R-:W-:Y:S01]  /*425e0*/  STL.64 [R1+0x948], R30 ;  /* 0x0009481e01007387 */ /* 0x000fe20000100a00 */
[----:B------:R-:W-:-:S03]  /*425f0*/  IMAD R9, R27, 0x80, R26 ;  /* 0x000000801b097824 */ /* 0x000fc600078e021a */
[----:B------:R-:W-:Y:S01]  /*42600*/  STL [R1+0x10e8], R2 ;  /* 0x0010e80201007387 */ /* 0x000fe20000100800 */
[----:B------:R-:W-:-:S03]  /*42610*/  IMAD R27, R27, 0x80, R9 ;  /* 0x000000801b1b7824 */ /* 0x000fc600078e0209 */
[----:B--2---:R1:W-:Y:S02]  /*42620*/  STSM.16.M88.4 [R155], R4 ;  /* 0x000000049b007844 */ /* 0x0043e40000000200 */
[----:B-1----:R-:W-:Y:S01]  /*42630*/  VIADD R4, R2, UR4 ;  /* 0x0000000402047c36 */ /* 0x002fe20008000000 */
[----:B------:R-:W-:-:S03]  /*42640*/  ULDC.64 UR4, c[0x0][0x220] ;  /* 0x0000880000047ab9 */ /* 0x000fc60000000a00 */
[----:B------:R-:W-:Y:S01]  /*42650*/  VIADD R28, R4, UR7 ;  /* 0x00000007041c7c36 */ /* 0x000fe20008000000 */
[----:B------:R-:W-:Y:S01]  /*42660*/  STL [R1+0x10ec], R4 ;  /* 0x0010ec0401007387 */ /* 0x000fe20000100800 */
[----:B------:R-:W-:Y:S02]  /*42670*/  LEA R2, P2, R3, UR4, 0x2 ;  /* 0x0000000403027c11 */ /* 0x000fe4000f8410ff */
[----:B------:R-:W-:Y:S01]  /*42680*/  LOP3.LUT R21, R21, 0xffdfffff, RZ, 0xc0, !PT ;  /* 0xffdfffff15157812 */ /* 0x000fe200078ec0ff */
[----:B------:R1:W-:Y:S01]  /*42690*/  STL [R1+0x10f0], R28 ;  /* 0x0010f01c01007387 */ /* 0x0003e20000100800 */
[----:B------:R-:W-:Y:S01]  /*426a0*/  LEA R6, P4, R9, UR4, 0x2 ;  /* 0x0000000409067c11 */ /* 0x000fe2000f8810ff */
[----:B------:R-:W-:Y:S01]  /*426b0*/  VIADD R29, R22, 0x7c ;  /* 0x0000007c161d7836 */ /* 0x000fe20000000000 */
[----:B------:R-:W-:Y:S02]  /*426c0*/  LEA R8, P5, R27, UR4, 0x2 ;  /* 0x000000041b087c11 */ /* 0x000fe4000f8a10ff */
[----:B------:R-:W-:Y:S01]  /*426d0*/  LOP3.LUT R20, R20, 0x7fffffff, RZ, 0xc0, !PT ;  /* 0x7fffffff14147812 */ /* 0x000fe200078ec0ff */
[----:B------:R-:W-:Y:S01]  /*426e0*/  VIADD R31, R22, 0x7a ;  /* 0x0000007a161f7836 */ /* 0x000fe20000000000 */
[----:B------:R-:W-:Y:S01]  /*426f0*/  ULDC UR7, c[0x0][0x228] ;  /* 0x00008a0000077ab9 */ /* 0x000fe20000000800 */
[----:B-1----:R-:W-:Y:S01]  /*42700*/  VIADD R28, R28, UR11 ;  /* 0x0000000b1c1c7c36 */ /* 0x002fe20008000000 */
[----:B------:R-:W-:Y:S01]  /*42710*/  LEA R4, P3, R26, UR4, 0x2 ;  /* 0x000000041a047c11 */ /* 0x000fe2000f8610ff */
[----:B------:R-:W-:Y:S01]  /*42720*/  ULDC UR4, c[0x0][0x248] ;  /* 0x0000920000047ab9 */ /* 0x000fe20000000800 */
[----:B------:R-:W-:Y:S01]  /*42730*/  LEA.HI.X.SX32 R3, R3, UR5, 0x2, P2 ;  /* 0x0000000503037c11 */ /* 0x000fe200090f16ff */
[----:B------:R-:W-:Y:S01]  /*42740*/  ULDC UR11, c[0x0][0x248] ;  /* 0x00009200000b7ab9 */ /* 0x000fe20000000800 */
[----:B------:R1:W-:Y:S02]  /*42750*/  STL [R1+0x10f4], R28 ;  /* 0x0010f41c01007387 */ /* 0x0003e40000100800 */
[----:B-1----:R-:W-:Y:S01]  /*42760*/  VIADD R28, R28, UR12 ;  /* 0x0000000c1c1c7c36 */ /* 0x002fe20008000000 */
[----:B------:R-:W-:Y:S01]  /*42770*/  ISETP.LT.AND P2, PT, R153, UR38, !P1 ;  /* 0x0000002699007c0c */ /* 0x000fe2000cf41270 */
[----:B------:R-:W-:-:S03]  /*42780*/  ULDC UR12, c[0x0][0x248] ;  /* 0x00009200000c7ab9 */ /* 0x000fc60000000800 */
[----:B------:R1:W-:Y:S02]  /*42790*/  STL [R1+0x10f8], R28 ;  /* 0x0010f81c01007387 */ /* 0x0003e40000100800 */
[----:B-1----:R-:W-:Y:S01]  /*427a0*/  VIADD R28, R28, UR4 ;  /* 0x000000041c1c7c36 */ /* 0x002fe20008000000 */
[----:B------:R-:W-:-:S03]  /*427b0*/  ULDC UR4, c[0x0][0x248] ;  /* 0x0000920000047ab9 */ /* 0x000fc60000000800 */
[----:B------:R-:W-:Y:S01]  /*427c0*/  VIADD R30, R28, UR4 ;  /* 0x000000041c1e7c36 */ /* 0x000fe20008000000 */
[----:B------:R-:W-:-:S04]  /*427d0*/  ULDC UR4, c[0x0][0x248] ;  /* 0x0000920000047ab9 */ /* 0x000fc80000000800 */
[----:B------:R-:W-:Y:S01]  /*427e0*/  IADD3 R32, R30, UR4, RZ ;  /* 0x000000041e207c10 */ /* 0x000fe2000fffe0ff */
[----:B------:R-:W-:-:S04]  /*427f0*/  ULDC UR4, c[0x0][0x248] ;  /* 0x0000920000047ab9 */ /* 0x000fc80000000800 */
[----:B------:R-:W-:Y:S01]  /*42800*/  VIADD R34, R32, UR4 ;  /* 0x0000000420227c36 */ /* 0x000fe20008000000 */
[----:B------:R-:W-:-:S03]  /*42810*/  ULDC UR4, c[0x0][0x248] ;  /* 0x0000920000047ab9 */ /* 0x000fc60000000800 */
        /* <DEDUP_REMOVED lines=67> */
[----:B------:R-:W-:Y:S01]  /*42c50*/  ULDC UR4, c[0x0][0x248] ;  /* 0x0000920000047ab9 */ /* 0x000fe20000000800 */
[----:B------:R-:W-:Y:S02]  /*42c60*/  STL [R1+0x10fc], R28 ;  /* 0x0010fc1c01007387 */ /* 0x000fe40000100800 */
[----:B------:R-:W-:Y:S01]  /*42c70*/  VIADD R104, R102, UR4 ;  /* 0x0000000466687c36 */ /* 0x000fe20008000000 */
[----:B------:R-:W-:Y:S01]  /*42c80*/  ULDC UR4, c[0x0][0x248] ;  /* 0x0000920000047ab9 */ /* 0x000fe20000000800 */
[----:B------:R-:W-:Y:S02]  /*42c90*/  STL [R1+0x1100], R30 ;  /* 0x0011001e01007387 */ /* 0x000fe40000100800 */
[----:B------:R-:W-:Y:S01]  /*42ca0*/  VIADD R106, R104, UR4 ;  /* 0x00000004686a7c36 */ /* 0x000fe20008000000 */
[----:B------:R-:W-:Y:S01]  /*42cb0*/  ULDC UR4, c[0x0][0x248] ;  /* 0x0000920000047ab9 */ /* 0x000fe20000000800 */
[----:B------:R-:W-:Y:S04]  /*42cc0*/  STL [R1+0x1104], R32 ;  /* 0x0011042001007387 */ /* 0x000fe80000100800 */
[----:B------:R-:W-:Y:S01]  /*42cd0*/  STL [R1+0x1108], R34 ;  /* 0x0011082201007387 */ /* 0x000fe20000100800 */
[----:B------:R-:W-:Y:S01]  /*42ce0*/  IADD3 R108, R106, UR4, RZ ;  /* 0x000000046a6c7c10 */ /* 0x000fe2000fffe0ff */
[----:B------:R-:W-:-:S02]  /*42cf0*/  ULDC UR4, c[0x0][0x248] ;  /* 0x0000920000047ab9 */ /* 0x000fc40000000800 */
[----:B------:R-:W-:Y:S04]  /*42d00*/  STL [R1+0x110c], R36 ;  /* 0x00110c2401007387 */ /* 0x000fe80000100800 */
[----:B------:R-:W-:Y:S04]  /*42d10*/  STL [R1+0x1110], R38 ;  /* 0x0011102601007387 */ /* 0x000fe80000100800 */
[----:B------:R-:W-:Y:S04]  /*42d20*/  STL [R1+0x1114], R40 ;  /* 0x0011142801007387 */ /* 0x000fe80000100800 */
[----:B------:R-:W-:Y:S04]  /*42d30*/  STL [R1+0x1118], R42 ;  /* 0x0011182a01007387 */ /* 0x000fe80000100800 */
[----:B------:R-:W-:Y:S01]  /*42d40*/  STL [R1+0x111c], R44 ;  /* 0x00111c2c01007387 */ /* 0x000fe20000100800 */
[----:B------:R-:W-:Y:S01]  /*42d50*/  VIADD R156, R108, UR4 ;  /* 0x000000046c9c7c36 */ /* 0x000fe20008000000 */
[----:B------:R-:W-:-:S02]  /*42d60*/  ULDC UR4, c[0x0][0x248] ;  /* 0x0000920000047ab9 */ /* 0x000fc40000000800 */
        /* <DEDUP_REMOVED lines=51> */
[----:B------:R-:W-:Y:S04]  /*430a0*/  STL [R1+0x11b0], R162 ;  /* 0x0011b0a201007387 */ /* 0x000fe80000100800 */
[----:B------:R-:W-:Y:S04]  /*430b0*/  STL [R1+0x11b4], R164 ;  /* 0x0011b4a401007387 */ /* 0x000fe80000100800 */
[----:B------:R-:W-:Y:S04]  /*430c0*/  STL [R1+0x11b8], R166 ;  /* 0x0011b8a601007387 */ /* 0x000fe80000100800 */
[----:B------:R-:W-:Y:S04]  /*430d0*/  STL [R1+0x11bc], R168 ;  /* 0x0011bca801007387 */ /* 0x000fe80000100800 */
[----:B------:R-:W-:Y:S04]  /*430e0*/  STL [R1+0x11c0], R170 ;  /* 0x0011c0aa01007387 */ /* 0x000fe80000100800 */
[----:B------:R1:W-:Y:S02]  /*430f0*/  STL [R1+0x11c4], R173 ;  /* 0x0011c4ad01007387 */ /* 0x0003e40000100800 */
[----:B-1----:R-:W-:Y:S01]  /*43100*/  VIADD R173, R173, UR4 ;  /* 0x00000004adad7c36 */ /* 0x002fe20008000000 */
[----:B------:R-:W-:-:S04]  /*43110*/  ULDC UR4, c[0x0][0x248] ;  /* 0x0000920000047ab9 */ /* 0x000fc80000000800 */
        /* <DEDUP_REMOVED lines=22> */
[----:B-1----:R-:W-:Y:S01]  /*43280*/  IADD3 R173, R173, UR4, RZ ;  /* 0x00000004adad7c10 */ /* 0x002fe2000fffe0ff */
        /* <DEDUP_REMOVED lines=19> */
[----:B------:R1:W-:Y:S01]  /*433c0*/  STL [R1+0x1200], R173 ;  /* 0x001200ad01007387 */ /* 0x0003e20000100800 */
[----:B------:R-:W-:Y:S02]  /*433d0*/  LEA.HI.X.SX32 R5, R26, UR5, 0x2, P3 ;  /* 0x000000051a057c11 */ /* 0x000fe400098f16ff */
[----:B------:R-:W-:Y:S01]  /*433e0*/  ISETP.LT.AND P3, PT, R154, UR28, !P1 ;  /* 0x0000001c9a007c0c */ /* 0x000fe2000cf61270 */
[----:B-1----:R-:W-:Y:S01]  /*433f0*/  VIADD R173, R173, UR4 ;  /* 0x00000004adad7c36 */ /* 0x002fe20008000000 */
[----:B------:R-:W-:-:S04]  /*43400*/  ULDC UR4, c[0x0][0x248] ;  /* 0x0000920000047ab9 */ /* 0x000fc80000000800 */
[----:B------:R1:W-:Y:S01]  /*43410*/  STL [R1+0x1204], R173 ;  /* 0x001204ad01007387 */ /* 0x0003e20000100800 */
[----:B------:R-:W-:Y:S01]  /*43420*/  @P2 LOP3.LUT R21, R21, 0x200000, RZ, 0xfc, !PT ;  /* 0x0020000015152812 */ /* 0x000fe200078efcff */
[----:B-1----:R-:W-:Y:S01]  /*43430*/  VIADD R173, R173, UR4 ;  /* 0x00000004adad7c36 */ /* 0x002fe20008000000 */
[----:B------:R-:W-:Y:S01]  /*43440*/  ISETP.LT.AND P2, PT, R152, UR29, !P1 ;  /* 0x0000001d98007c0c */ /* 0x000fe2000cf41270 */
[----:B------:R-:W-:Y:S01]  /*43450*/  ULDC.64 UR28, c[0x0][0x228] ;  /* 0x00008a00001c7ab9 */ /* 0x000fe20000000a00 */
[----:B------:R-:W-:Y:S01]  /*43460*/  LOP3.LUT R21, R21, 0xffefffff, RZ, 0xc0, !PT ;  /* 0xffefffff15157812 */ /* 0x000fe200078ec0ff */
[C---:B------:R-:W-:Y:S01]  /*43470*/  VIADD R26, R22.reuse, 0x7f ;  /* 0x0000007f161a7836 */ /* 0x040fe20000000000 */
[----:B------:R1:W-:Y:S01]  /*43480*/  STL [R1+0x1208], R173 ;  /* 0x001208ad01007387 */ /* 0x0003e20000100800 */
[----:B------:R-:W-:Y:S01]  /*43490*/  LEA.HI.X.SX32 R7, R9, UR5, 0x2, P4 ;  /* 0x0000000509077c11 */ /* 0x000fe2000a0f16ff */
[----:B------:R-:W-:Y:S01]  /*434a0*/  VIADD R28, R22, 0x7d ;  /* 0x0000007d161c7836 */ /* 0x000fe20000000000 */
[----:B------:R-:W-:Y:S01]  /*434b0*/  ULDC UR4, c[0x0][0x228] ;  /* 0x00008a0000047ab9 */ /* 0x000fe20000000800 */
[----:B-1----:R-:W-:Y:S01]  /*434c0*/  VIADD R173, R173, UR11 ;  /* 0x0000000badad7c36 */ /* 0x002fe20008000000 */
[----:B------:R-:W-:Y:S01]  /*434d0*/  ULDC UR11, c[0x0][0x248] ;  /* 0x00009200000b7ab9 */ /* 0x000fe20000000800 */
[----:B------:R-:W-:-:S03]  /*434e0*/  @P3 LOP3.LUT R21, R21, 0x100000, RZ, 0xfc, !PT ;  /* 0x0010000015153812 */ /* 0x000fc600078efcff */
[----:B------:R1:W-:Y:S01]  /*434f0*/  STL [R1+0x120c], R173 ;  /* 0x00120cad01007387 */ /* 0x0003e20000100800 */
[----:B------:R-:W-:Y:S01]  /*43500*/  ISETP.LT.AND P1, PT, R23, UR28, !P1 ;  /* 0x0000001c17007c0c */ /* 0x000fe2000cf21270 */
[----:B------:R-:W-:Y:S01]  /*43510*/  ULDC UR28, c[0x0][0x248] ;  /* 0x00009200001c7ab9 */ /* 0x000fe20000000800 */
[----:B------:R-:W-:Y:S01]  /*43520*/  LOP3.LUT R21, R21, 0xfff7ffff, RZ, 0xc0, !PT ;  /* 0xfff7ffff15157812 */ /* 0x000fe200078ec0ff */
[----:B-1----:R-:W-:-:S03]  /*43530*/  VIADD R173, R173, UR11 ;  /* 0x0000000badad7c36 */ /* 0x002fc60008000000 */
[----:B------:R-:W-:Y:S01]  /*43540*/  @P2 LOP3.LUT R21, R21, 0x80000, RZ, 0xfc, !PT ;  /* 0x0008000015152812 */ /* 0x000fe200078efcff */
[C---:B------:R-:W-:Y:S01]  /*43550*/  VIADD R30, R22.reuse, 0x7b ;  /* 0x0000007b161e7836 */ /* 0x040fe20000000000 */
[----:B------:R-:W-:Y:S01]  /*43560*/  LEA.HI.X.SX32 R9, R27, UR5, 0x2, P5 ;  /* 0x000000051b097c11 */ /* 0x000fe2000a8f16ff */
[C---:B------:R-:W-:Y:S01]  /*43570*/  VIADD R32, R22.reuse, 0x79 ;  /* 0x0000007916207836 */ /* 0x040fe20000000000 */
[----:B------:R1:W-:Y:S01]  /*43580*/  STL [R1+0x1210], R173 ;  /* 0x001210ad01007387 */ /* 0x0003e20000100800 */
[----:B------:R-:W-:Y:S01]  /*43590*/  LOP3.LUT R21, R21, 0xfffbffff, RZ, 0xc0, !PT ;  /* 0xfffbffff15157812 */ /* 0x000fe200078ec0ff */
[C---:B------:R-:W-:Y:S01]  /*435a0*/  VIADD R27, R22.reuse, 0x7e ;  /* 0x0000007e161b7836 */ /* 0x040fe20000000000 */
[----:B------:R-:W-:Y:S01]  /*435b0*/  ULDC UR5, c[0x0][0x228] ;  /* 0x00008a0000057ab9 */ /* 0x000fe20000000800 */
[----:B------:R-:W-:Y:S01]  /*435c0*/  VIADD R33, R22, 0x78 ;  /* 0x0000007816217836 */ /* 0x000fe20000000000 */
[----:B------:R-:W-:Y:S01]  /*435d0*/  ULDC UR11, c[0x0][0x22c] ;  /* 0x00008b00000b7ab9 */ /* 0x000fe20000000800 */
[----:B-1----:R-:W-:Y:S01]  /*435e0*/  VIADD R173, R173, UR12 ;  /* 0x0000000cadad7c36 */ /* 0x002fe20008000000 */
[----:B------:R-:W-:-:S04]  /*435f0*/  ULDC UR12, c[0x0][0x248] ;  /* 0x00009200000c7ab9 */ /* 0x000fc80000000800 */
[----:B------:R1:W-:Y:S01]  /*43600*/  STL [R1+0x1214], R173 ;  /* 0x001214ad01007387 */ /* 0x0003e20000100800 */
[----:B------:R-:W-:Y:S02]  /*43610*/  @P1 LOP3.LUT R21, R21, 0x40000, RZ, 0xfc, !PT ;  /* 0x0004000015151812 */ /* 0x000fe400078efcff */
[----:B------:R-:W-:Y:S01]  /*43620*/  ISETP.LT.AND P1, PT, R153, UR31, !P0 ;  /* 0x0000001f99007c0c */ /* 0x000fe2000c721270 */
[----:B-1----:R-:W-:Y:S01]  /*43630*/  VIADD R173, R173, UR12 ;  /* 0x0000000cadad7c36 */ /* 0x002fe20008000000 */
[----:B------:R-:W-:-:S04]  /*43640*/  ULDC UR12, c[0x0][0x248] ;  /* 0x00009200000c7ab9 */ /* 0x000fc80000000800 */
[----:B------:R1:W-:Y:S02]  /*43650*/  STL [R1+0x1218], R173 ;  /* 0x001218ad01007387 */ /* 0x0003e40000100800 */
[----:B-1----:R-:W-:Y:S01]  /*43660*/  VIADD R173, R173, UR12 ;  /* 0x0000000cadad7c36 */ /* 0x002fe20008000000 */
[----:B------:R-:W-:-:S04]  /*43670*/  ULDC UR12, c[0x0][0x248] ;  /* 0x00009200000c7ab9 */ /* 0x000fc80000000800 */
[----:B------:R1:W-:Y:S01]  /*43680*/  STL [R1+0x121c], R173 ;  /* 0x00121cad01007387 */ /* 0x0003e20000100800 */
[----:B------:R-:W-:Y:S01]  /*43690*/  LOP3.LUT R21, R21, 0xfffdffff, RZ, 0xc0, !PT ;  /* 0xfffdffff15157812 */ /* 0x000fe200078ec0ff */
[----:B-1----:R-:W-:Y:S01]  /*436a0*/  VIADD R173, R173, UR12 ;  /* 0x0000000cadad7c36 */ /* 0x002fe20008000000 */
[----:B------:R-:W-:Y:S02]  /*436b0*/  ULDC UR12, c[0x0][0x248] ;  /* 0x00009200000c7ab9 */ /* 0x000fe40000000800 */
[----:B------:R-:W-:Y:S02]  /*436c0*/  @P1 LOP3.LUT R21, R21, 0x20000, RZ, 0xfc, !PT ;  /* 0x0002000015151812 */ /* 0x000fe400078efcff */
[----:B------:R1:W-:Y:S01]  /*436d0*/  STL [R1+0x1220], R173 ;  /* 0x001220ad01007387 */ /* 0x0003e20000100800 */
[----:B------:R-:W-:Y:S01]  /*436e0*/  ISETP.LT.AND P1, PT, R154, UR30, !P0 ;  /* 0x0000001e9a007c0c */ /* 0x000fe2000c721270 */
[----:B------:R-:W-:Y:S01]  /*436f0*/  ULDC.64 UR30, c[0x0][0x228] ;  /* 0x00008a00001e7ab9 */ /* 0x000fe20000000a00 */
[----:B-1----:R-:W-:Y:S01]  /*43700*/  VIADD R173, R173, UR12 ;  /* 0x0000000cadad7c36 */ /* 0x002fe20008000000 */
[----:B------:R-:W-:Y:S01]  /*43710*/  LOP3.LUT R21, R21, 0xfffeffff, RZ, 0xc0, !PT ;  /* 0xfffeffff15157812 */ /* 0x000fe200078ec0ff */
[----:B------:R-:W-:Y:S01]  /*43720*/  VIADD R34, R22, 0x77 ;  /* 0x0000007716227836 */ /* 0x000fe20000000000 */
[----:B------:R-:W-:-:S02]  /*43730*/  ULDC UR12, c[0x0][0x228] ;  /* 0x00008a00000c7ab9 */ /* 0x000fc40000000800 */
[----:B------:R1:W-:Y:S02]  /*43740*/  STL [R1+0x1224], R173 ;  /* 0x001224ad01007387 */ /* 0x0003e40000100800 */
[----:B-1----:R-:W-:-:S04]  /*43750*/  VIADD R173, R173, UR15 ;  /* 0x0000000fadad7c36 */ /* 0x002fc80008000000 */
[----:B------:R-:W-:Y:S01]  /*43760*/  @P1 LOP3.LUT R21, R21, 0x10000, RZ, 0xfc, !PT ;  /* 0x0001000015151812 */ /* 0x000fe200078efcff */
[----:B------:R-:W-:Y:S01]  /*43770*/  VIADD R35, R22, 0x76 ;  /* 0x0000007616237836 */ /* 0x000fe20000000000 */
[----:B------:R-:W-:Y:S01]  /*43780*/  ULDC UR15, c[0x0][0x228] ;  /* 0x00008a00000f7ab9 */ /* 0x000fe20000000800 */
[----:B------:R1:W-:Y:S01]  /*43790*/  STL [R1+0x1228], R173 ;  /* 0x001228ad01007387 */ /* 0x0003e20000100800 */
[----:B------:R-:W-:Y:S01]  /*437a0*/  ISETP.LT.AND P1, PT, R152, UR32, !P0 ;  /* 0x0000002098007c0c */ /* 0x000fe2000c721270 */
[----:B-1----:R-:W-:Y:S01]  /*437b0*/  VIADD R173, R173, UR33 ;  /* 0x00000021adad7c36 */ /* 0x002fe20008000000 */
[----:B------:R-:W-:-:S04]  /*437c0*/  ULDC UR33, c[0x0][0x248] ;  /* 0x0000920000217ab9 */ /* 0x000fc80000000800 */
[----:B------:R1:W-:Y:S01]  /*437d0*/  STL [R1+0x122c], R173 ;  /* 0x00122cad01007387 */ /* 0x0003e20000100800 */
[----:B------:R-:W-:Y:S01]  /*437e0*/  ISETP.LT.AND P0, PT, R23, UR30, !P0 ;  /* 0x0000001e17007c0c */ /* 0x000fe2000c701270 */
[----:B------:R-:W-:Y:S01]  /*437f0*/  ULDC UR30, c[0x0][0x248] ;  /* 0x00009200001e7ab9 */ /* 0x000fe20000000800 */
[----:B-1----:R-:W-:Y:S01]  /*43800*/  VIADD R173, R173, UR33 ;  /* 0x00000021adad7c36 */ /* 0x002fe20008000000 */
[----:B------:R-:W-:Y:S01]  /*43810*/  LOP3.LUT R21, R21, 0xffff7fff, RZ, 0xc0, !PT ;  /* 0xffff7fff15157812 */ /* 0x000fe200078ec0ff */
[----:B------:R-:W-:-:S03]  /*43820*/  ULDC UR33, c[0x0][0x248] ;  /* 0x0000920000217ab9 */ /* 0x000fc60000000800 */
[----:B------:R1:W-:Y:S01]  /*43830*/  STL [R1+0x1230], R173 ;  /* 0x001230ad01007387 */ /* 0x0003e20000100800 */
[----:B------:R-:W-:Y:S02]  /*43840*/  @P1 LOP3.LUT R21, R21, 0x8000, RZ, 0xfc, !PT ;  /* 0x0000800015151812 */ /* 0x000fe400078efcff */
[----:B-1----:R-:W-:Y:S01]  /*43850*/  IADD3 R173, R173, UR34, RZ ;  /* 0x00000022adad7c10 */ /* 0x002fe2000fffe0ff */
[----:B------:R-:W-:-:S04]  /*43860*/  ULDC.64 UR34, c[0x0][0x228] ;  /* 0x00008a0000227ab9 */ /* 0x000fc80000000a00 */
[----:B------:R1:W-:Y:S01]  /*43870*/  STL [R1+0x1234], R173 ;  /* 0x001234ad01007387 */ /* 0x0003e20000100800 */
[----:B------:R-:W-:Y:S01]  /*43880*/  LOP3.LUT R21, R21, 0xffffbfff, RZ, 0xc0, !PT ;  /* 0xffffbfff15157812 */ /* 0x000fe200078ec0ff */
[----:B-1----:R-:W-:Y:S01]  /*43890*/  VIADD R173, R173, UR33 ;  /* 0x00000021adad7c36 */ /* 0x002fe20008000000 */
[----:B------:R-:W-:Y:S02]  /*438a0*/  ULDC UR33, c[0x0][0x248] ;  /* 0x0000920000217ab9 */ /* 0x000fe40000000800 */
[----:B------:R-:W-:Y:S02]  /*438b0*/  @P0 LOP3.LUT R21, R21, 0x4000, RZ, 0xfc, !PT ;  /* 0x0000400015150812 */ /* 0x000fe400078efcff */
[----:B------:R1:W-:Y:S02]  /*438c0*/  STL [R1+0x1238], R173 ;  /* 0x001238ad01007387 */ /* 0x0003e40000100800 */
[----:B-1----:R-:W-:Y:S01]  /*438d0*/  VIADD R173, R173, UR33 ;  /* 0x00000021adad7c36 */ /* 0x002fe20008000000 */
[----:B------:R-:W-:-:S02]  /*438e0*/  ULDC.64 UR32, c[0x0][0x228] ;  /* 0x00008a0000207ab9 */ /* 0x000fc40000000a00 */
[----:B------:R-:W-:Y:S01]  /*438f0*/  ISETP.GE.AND P0, PT, R26, UR33, PT ;  /* 0x000000211a007c0c */ /* 0x000fe2000bf06270 */
[C---:B------:R-:W-:Y:S01]  /*43900*/  VIADD R36, R22.reuse, 0x75 ;  /* 0x0000007516247836 */ /* 0x040fe20000000000 */
[----:B------:R-:W-:Y:S01]  /*43910*/  LOP3.LUT R21, R21, 0xffffdfff, RZ, 0xc0, !PT ;  /* 0xffffdfff15157812 */ /* 0x000fe200078ec0ff */
[----:B------:R1:W-:Y:S01]  /*43920*/  STL [R1+0x123c], R173 ;  /* 0x00123cad01007387 */ /* 0x0003e20000100800 */
[----:B------:R-:W-:Y:S01]  /*43930*/  ISETP.LT.AND P3, PT, R153, UR37, !P0 ;  /* 0x0000002599007c0c */ /* 0x000fe2000c761270 */
[----:B------:R-:W-:Y:S01]  /*43940*/  VIADD R37, R22, 0x74 ;  /* 0x0000007416257836 */ /* 0x000fe20000000000 */
[----:B------:R-:W-:Y:S01]  /*43950*/  ISETP.LT.AND P2, PT, R154, UR36, !P0 ;  /* 0x000000249a007c0c */ /* 0x000fe2000c741270 */
[----:B------:R-:W-:Y:S01]  /*43960*/  ULDC.64 UR36, c[0x0][0x228] ;  /* 0x00008a0000247ab9 */ /* 0x000fe20000000a00 */
[----:B------:R-:W-:Y:S02]  /*43970*/  ISETP.LT.AND P1, PT, R152, UR61, !P0 ;  /* 0x0000003d98007c0c */ /* 0x000fe4000c721270 */
[----:B------:R-:W-:Y:S01]  /*43980*/  LOP3.LUT R19, R19, 0x7fffffff, RZ, 0xc0, !PT ;  /* 0x7fffffff13137812 */ /* 0x000fe200078ec0ff */
[----:B------:R-:W-:Y:S01]  /*43990*/  VIADD R38, R22, 0x73 ;  /* 0x0000007316267836 */ /* 0x000fe20000000000 */
[----:B------:R-:W-:-:S05]  /*439a0*/  ULDC UR33, c[0x0][0x228] ;  /* 0x00008a0000217ab9 */ /* 0x000fca0000000800 */
[----:B------:R-:W-:Y:S01]  /*439b0*/  @P3 LOP3.LUT R21, R21, 0x2000, RZ, 0xfc, !PT ;  /* 0x0000200015153812 */ /* 0x000fe200078efcff */
[----:B-1----:R-:W-:Y:S01]  /*439c0*/  VIADD R173, R173, UR28 ;  /* 0x0000001cadad7c36 */ /* 0x002fe20008000000 */
[----:B------:R-:W-:Y:S01]  /*439d0*/  ISETP.LT.AND P0, PT, R23, UR34, !P0 ;  /* 0x0000002217007c0c */ /* 0x000fe2000c701270 */
[----:B------:R-:W-:Y:S01]  /*439e0*/  ULDC UR28, c[0x0][0x248] ;  /* 0x00009200001c7ab9 */ /* 0x000fe20000000800 */
[----:B------:R-:W-:Y:S01]  /*439f0*/  LOP3.LUT R21, R21, 0xffffefff, RZ, 0xc0, !PT ;  /* 0xffffefff15157812 */ /* 0x000fe200078ec0ff */
[C---:B------:R-:W-:Y:S01]  /*43a00*/  VIADD R39, R22.reuse, 0x72 ;  /* 0x0000007216277836 */ /* 0x040fe20000000000 */
[----:B------:R1:W-:Y:S01]  /*43a10*/  STL [R1+0x1244], R173 ;  /* 0x001244ad01007387 */ /* 0x0003e20000100800 */
[C---:B------:R-:W-:Y:S01]  /*43a20*/  VIADD R40, R22.reuse, 0x71 ;  /* 0x0000007116287836 */ /* 0x040fe20000000000 */
[----:B------:R-:W-:Y:S01]  /*43a30*/  @P2 LOP3.LUT R21, R21, 0x1000, RZ, 0xfc, !PT ;  /* 0x0000100015152812 */ /* 0x000fe200078efcff */
[----:B------:R-:W-:Y:S01]  /*43a40*/  ULDC UR34, c[0x0][0x228] ;  /* 0x00008a0000227ab9 */ /* 0x000fe20000000800 */
[C---:B------:R-:W-:Y:S01]  /*43a50*/  VIADD R41, R22.reuse, 0x70 ;  /* 0x0000007016297836 */ /* 0x040fe20000000000 */
[C---:B------:R-:W-:Y:S01]  /*43a60*/  IADD3 R42, R22.reuse, 0x6f, RZ ;  /* 0x0000006f162a7810 */ /* 0x040fe20007ffe0ff */
[C---:B------:R-:W-:Y:S01]  /*43a70*/  VIADD R43, R22.reuse, 0x6e ;  /* 0x0000006e162b7836 */ /* 0x040fe20000000000 */
[----:B------:R-:W-:Y:S01]  /*43a80*/  LOP3.LUT R21, R21, 0xfffff7ff, RZ, 0xc0, !PT ;  /* 0xfffff7ff15157812 */ /* 0x000fe200078ec0ff */
[----:B------:R-:W-:Y:S01]  /*43a90*/  VIADD R44, R22, 0x6d ;  /* 0x0000006d162c7836 */ /* 0x000fe20000000000 */
[----:B------:R-:W-:Y:S01]  /*43aa0*/  LOP3.LUT R18, R18, 0x7fffffff, RZ, 0xc0, !PT ;  /* 0x7fffffff12127812 */ /* 0x000fe200078ec0ff */
[C---:B------:R-:W-:Y:S01]  /*43ab0*/  VIADD R45, R22.reuse, 0x6c ;  /* 0x0000006c162d7836 */ /* 0x040fe20000000000 */
[----:B------:R-:W-:Y:S01]  /*43ac0*/  @P1 LOP3.LUT R21, R21, 0x800, RZ, 0xfc, !PT ;  /* 0x0000080015151812 */ /* 0x000fe200078efcff */
[----:B------:R-:W-:Y:S01]  /*43ad0*/  VIADD R46, R22, 0x6b ;  /* 0x0000006b162e7836 */ /* 0x000fe20000000000 */
[----:B------:R-:W-:-:S02]  /*43ae0*/  ULDC UR61, c[0x0][0x22c] ;  /* 0x00008b00003d7ab9 */ /* 0x000fc40000000800 */
[----:B------:R-:W-:-:S04]  /*43af0*/  LOP3.LUT R21, R21, 0xfffffbff, RZ, 0xc0, !PT ;  /* 0xfffffbff15157812 */ /* 0x000fc800078ec0ff */
[----:B------:R-:W-:Y:S02]  /*43b00*/  @P0 LOP3.LUT R21, R21, 0x400, RZ, 0xfc, !PT ;  /* 0x0000040015150812 */ /* 0x000fe400078efcff */
[----:B------:R-:W-:Y:S01]  /*43b10*/  ISETP.GE.AND P0, PT, R27, UR39, PT ;  /* 0x000000271b007c0c */ /* 0x000fe2000bf06270 */
[----:B------:R-:W-:-:S03]  /*43b20*/  ULDC.64 UR38, c[0x0][0x228] ;  /* 0x00008a0000267ab9 */ /* 0x000fc60000000a00 */
[----:B------:R-:W-:Y:S01]  /*43b30*/  ISETP.LT.AND P3, PT, R153, UR58, !P0 ;  /* 0x0000003a99007c0c */ /* 0x000fe2000c761270 */
[----:B-1----:R-:W-:Y:S01]  /*43b40*/  VIADD R173, R173, UR28 ;  /* 0x0000001cadad7c36 */ /* 0x002fe20008000000 */
[----:B------:R-:W-:Y:S01]  /*43b50*/  ISETP.LT.AND P2, PT, R154, UR59, !P0 ;  /* 0x0000003b9a007c0c */ /* 0x000fe2000c741270 */
[----:B------:R-:W-:Y:S01]  /*43b60*/  ULDC UR28, c[0x0][0x248] ;  /* 0x00009200001c7ab9 */ /* 0x000fe20000000800 */
[----:B------:R-:W-:Y:S01]  /*43b70*/  LOP3.LUT R21, R21, 0xfffffdff, RZ, 0xc0, !PT ;  /* 0xfffffdff15157812 */ /* 0x000fe200078ec0ff */
[----:B------:R-:W-:Y:S01]  /*43b80*/  VIADD R47, R22, 0x6a ;  /* 0x0000006a162f7836 */ /* 0x000fe20000000000 */
[----:B------:R-:W-:Y:S01]  /*43b90*/  ISETP.LT.AND P1, PT, R152, UR60, !P0 ;  /* 0x0000003c98007c0c */ /* 0x000fe2000c721270 */
[----:B------:R1:W-:Y:S01]  /*43ba0*/  STL [R1+0x1248], R173 ;  /* 0x001248ad01007387 */ /* 0x0003e20000100800 */
[----:B------:R-:W-:Y:S01]  /*43bb0*/  VIADD R48, R22, 0x69 ;  /* 0x0000006916307836 */ /* 0x000fe20000000000 */
[----:B------:R-:W-:Y:S01]  /*43bc0*/  ULDC UR59, c[0x0][0x228] ;  /* 0x00008a00003b7ab9 */ /* 0x000fe20000000800 */
[----:B------:R-:W-:-:S03]  /*43bd0*/  ULDC UR58, c[0x0][0x228] ;  /* 0x00008a00003a7ab9 */ /* 0x000fc60000000800 */
[----:B------:R-:W-:Y:S01]  /*43be0*/  @P3 LOP3.LUT R21, R21, 0x200, RZ, 0xfc, !PT ;  /* 0x0000020015153812 */ /* 0x000fe200078efcff */
[----:B------:R-:W-:-:S03]  /*43bf0*/  ULDC UR60, c[0x0][0x22c] ;  /* 0x00008b00003c7ab9 */ /* 0x000fc60000000800 */
[----:B------:R-:W-:-:S04]  /*43c00*/  LOP3.LUT R21, R21, 0xfffffeff, RZ, 0xc0, !PT ;  /* 0xfffffeff15157812 */ /* 0x000fc800078ec0ff */
[----:B------:R-:W-:Y:S02]  /*43c10*/  @P2 LOP3.LUT R21, R21, 0x100, RZ, 0xfc, !PT ;  /* 0x0000010015152812 */ /* 0x000fe400078efcff */
[----:B------:R-:W-:Y:S01]  /*43c20*/  ISETP.LT.AND P0, PT, R23, UR36, !P0 ;  /* 0x0000002417007c0c */ /* 0x000fe2000c701270 */
[----:B-1----:R-:W-:Y:S01]  /*43c30*/  VIADD R173, R173, UR28 ;  /* 0x0000001cadad7c36 */ /* 0x002fe20008000000 */
[----:B------:R-:W-:Y:S01]  /*43c40*/  LOP3.LUT R21, R21, 0xffffff7f, RZ, 0xc0, !PT ;  /* 0xffffff7f15157812 */ /* 0x000fe200078ec0ff */
[----:B------:R-:W-:Y:S01]  /*43c50*/  ULDC UR28, c[0x0][0x248] ;  /* 0x00009200001c7ab9 */ /* 0x000fe20000000800 */
[----:B------:R-:W-:Y:S02]  /*43c60*/  ULDC UR36, c[0x0][0x228] ;  /* 0x00008a0000247ab9 */ /* 0x000fe40000000800 */
[----:B------:R-:W-:-:S04]  /*43c70*/  @P1 LOP3.LUT R21, R21, 0x80, RZ, 0xfc, !PT ;  /* 0x0000008015151812 */ /* 0x000fc800078efcff */
[----:B------:R-:W-:-:S04]  /*43c80*/  LOP3.LUT R21, R21, 0xffffffbf, RZ, 0xc0, !PT ;  /* 0xffffffbf15157812 */ /* 0x000fc800078ec0ff */
[----:B------:R-:W-:Y:S02]  /*43c90*/  @P0 LOP3.LUT R21, R21, 0x40, RZ, 0xfc, !PT ;  /* 0x0000004015150812 */ /* 0x000fe400078efcff */
[----:B------:R-:W-:-:S04]  /*43ca0*/  ISETP.GE.AND P0, PT, R28, UR29, PT ;  /* 0x0000001d1c007c0c */ /* 0x000fc8000bf06270 */
[----:B------:R-:W-:Y:S01]  /*43cb0*/  ISETP.LT.AND P3, PT, R153, UR55, !P0 ;  /* 0x0000003799007c0c */ /* 0x000fe2000c761270 */
[----:B------:R1:W-:Y:S01]  /*43cc0*/  STL [R1+0x124c], R173 ;  /* 0x00124cad01007387 */ /* 0x0003e20000100800 */
[----:B------:R-:W-:Y:S01]  /*43cd0*/  ISETP.LT.AND P2, PT, R154, UR54, !P0 ;  /* 0x000000369a007c0c */ /* 0x000fe2000c741270 */
[----:B------:R-:W-:Y:S01]  /*43ce0*/  ULDC UR55, c[0x0][0x228] ;  /* 0x00008a0000377ab9 */ /* 0x000fe20000000800 */
[----:B------:R-:W-:Y:S01]  /*43cf0*/  LOP3.LUT R21, R21, 0xffffffdf, RZ, 0xc0, !PT ;  /* 0xffffffdf15157812 */ /* 0x000fe200078ec0ff */
[----:B------:R-:W-:Y:S01]  /*43d00*/  ULDC UR54, c[0x0][0x228] ;  /* 0x00008a0000367ab9 */ /* 0x000fe20000000800 */
[----:B------:R-:W-:Y:S01]  /*43d10*/  ISETP.LT.AND P1, PT, R152, UR56, !P0 ;  /* 0x0000003898007c0c */ /* 0x000fe2000c721270 */
[----:B------:R-:W-:-:S06]  /*43d20*/  VIADD R49, R22, 0x68 ;  /* 0x0000006816317836 */ /* 0x000fcc0000000000 */
[----:B------:R-:W-:Y:S01]  /*43d30*/  @P3 LOP3.LUT R21, R21, 0x20, RZ, 0xfc, !PT ;  /* 0x0000002015153812 */ /* 0x000fe200078efcff */
[----:B-1----:R-:W-:Y:S01]  /*43d40*/  VIADD R173, R173, UR28 ;  /* 0x0000001cadad7c36 */ /* 0x002fe20008000000 */
[----:B------:R-:W-:Y:S01]  /*43d50*/  ISETP.LT.AND P0, PT, R23, UR38, !P0 ;  /* 0x0000002617007c0c */ /* 0x000fe2000c701270 */
[----:B------:R-:W-:Y:S01]  /*43d60*/  ULDC UR28, c[0x0][0x248] ;  /* 0x00009200001c7ab9 */ /* 0x000fe20000000800 */
[----:B------:R-:W-:Y:S01]  /*43d70*/  LOP3.LUT R21, R21, 0xffffffef, RZ, 0xc0, !PT ;  /* 0xffffffef15157812 */ /* 0x000fe200078ec0ff */
[----:B------:R-:W-:Y:S01]  /*43d80*/  ULDC UR38, c[0x0][0x228] ;  /* 0x00008a0000267ab9 */ /* 0x000fe20000000800 */
[----:B------:R-:W-:Y:S02]  /*43d90*/  ULDC UR56, c[0x0][0x228] ;  /* 0x00008a0000387ab9 */ /* 0x000fe40000000800 */
[----:B------:R-:W-:-:S04]  /*43da0*/  @P2 LOP3.LUT R21, R21, 0x10, RZ, 0xfc, !PT ;  /* 0x0000001015152812 */ /* 0x000fc800078efcff */
[----:B------:R-:W-:-:S04]  /*43db0*/  LOP3.LUT R21, R21, 0xfffffff7, RZ, 0xc0, !PT ;  /* 0xfffffff715157812 */ /* 0x000fc800078ec0ff */
[----:B------:R-:W-:-:S04]  /*43dc0*/  @P1 LOP3.LUT R21, R21, 0x8, RZ, 0xfc, !PT ;  /* 0x0000000815151812 */ /* 0x000fc800078efcff */
[----:B------:R-:W-:-:S04]  /*43dd0*/  LOP3.LUT R21, R21, 0xfffffffb, RZ, 0xc0, !PT ;  /* 0xfffffffb15157812 */ /* 0x000fc800078ec0ff */
[----:B------:R-:W-:Y:S02]  /*43de0*/  @P0 LOP3.LUT R21, R21, 0x4, RZ, 0xfc, !PT ;  /* 0x0000000415150812 */ /* 0x000fe400078efcff */
[----:B------:R-:W-:Y:S01]  /*43df0*/  ISETP.GE.AND P0, PT, R29, UR31, PT ;  /* 0x0000001f1d007c0c */ /* 0x000fe2000bf06270 */
[----:B------:R-:W-:Y:S01]  /*43e00*/  VIADD R26, R173, UR28 ;  /* 0x0000001cad1a7c36 */ /* 0x000fe20008000000 */
[----:B------:R-:W-:Y:S01]  /*43e10*/  STL [R1+0x1250], R173 ;  /* 0x001250ad01007387 */ /* 0x000fe20000100800 */
[----:B------:R-:W-:Y:S01]  /*43e20*/  ULDC UR28, c[0x0][0x248] ;  /* 0x00009200001c7ab9 */ /* 0x000fe20000000800 */
[----:B------:R-:W-:Y:S01]  /*43e30*/  ISETP.LT.AND P1, PT, R152, UR52, !P0 ;  /* 0x0000003498007c0c */ /* 0x000fe2000c721270 */
[----:B------:R-:W-:Y:S01]  /*43e40*/  ULDC UR52, c[0x0][0x228] ;  /* 0x00008a0000347ab9 */ /* 0x000fe20000000800 */
[----:B------:R1:W-:Y:S01]  /*43e50*/  STL [R1+0x1254], R26 ;  /* 0x0012541a01007387 */ /* 0x0003e20000100800 */
[----:B------:R-:W-:Y:S01]  /*43e60*/  ISETP.LT.AND P3, PT, R153, UR47, !P0 ;  /* 0x0000002f99007c0c */ /* 0x000fe2000c761270 */
[----:B------:R-:W-:Y:S01]  /*43e70*/  ULDC UR47, c[0x0][0x228] ;  /* 0x00008a00002f7ab9 */ /* 0x000fe20000000800 */
[----:B------:R-:W-:Y:S01]  /*43e80*/  ISETP.LT.AND P2, PT, R154, UR53, !P0 ;  /* 0x000000359a007c0c */ /* 0x000fe2000c741270 */
[----:B------:R-:W-:Y:S01]  /*43e90*/  ULDC UR53, c[0x0][0x228] ;  /* 0x00008a0000357ab9 */ /* 0x000fe20000000800 */
[----:B-1----:R-:W-:Y:S01]  /*43ea0*/  VIADD R26, R26, UR28 ;  /* 0x0000001c1a1a7c36 */ /* 0x002fe20008000000 */
[----:B------:R-:W-:-:S02]  /*43eb0*/  ULDC.64 UR28, c[0x0][0x228] ;  /* 0x00008a00001c7ab9 */ /* 0x000fc40000000a00 */
[----:B------:R-:W-:Y:S01]  /*43ec0*/  ISETP.LT.AND P0, PT, R23, UR28, !P0 ;  /* 0x0000001c17007c0c */ /* 0x000fe2000c701270 */
[----:B------:R-:W-:Y:S02]  /*43ed0*/  ULDC UR28, c[0x0][0x248] ;  /* 0x00009200001c7ab9 */ /* 0x000fe40000000800 */
[----:B------:R-:W-:-:S04]  /*43ee0*/  @P1 LOP3.LUT R20, R20, 0x80000000, RZ, 0xfc, !PT ;  /* 0x8000000014141812 */ /* 0x000fc800078efcff */
[----:B------:R-:W-:Y:S02]  /*43ef0*/  LOP3.LUT R20, R20, 0xbfffffff, RZ, 0xc0, !PT ;  /* 0xbfffffff14147812 */ /* 0x000fe400078ec0ff */
[----:B------:R-:W-:-:S04]  /*43f00*/  LOP3.LUT R21, R21, 0xfffffffd, RZ, 0xc0, !PT ;  /* 0xfffffffd15157812 */ /* 0x000fc800078ec0ff */
[----:B------:R-:W-:Y:S02]  /*43f10*/  @P0 LOP3.LUT R20, R20, 0x40000000, RZ, 0xfc, !PT ;  /* 0x4000000014140812 */ /* 0x000fe400078efcff */
[----:B------:R-:W-:Y:S01]  /*43f20*/  ISETP.GE.AND P0, PT, R30, UR35, PT ;  /* 0x000000231e007c0c */ /* 0x000fe2000bf06270 */
[----:B------:R1:W-:Y:S01]  /*43f30*/  STL [R1+0x1258], R26 ;  /* 0x0012581a01007387 */ /* 0x0003e20000100800 */
[----:B------:R-:W-:Y:S01]  /*43f40*/  @P3 LOP3.LUT R21, R21, 0x2, RZ, 0xfc, !PT ;  /* 0x0000000215153812 */ /* 0x000fe200078efcff */
[----:B------:R-:W-:Y:S01]  /*43f50*/  ULDC UR35, c[0x0][0x228] ;  /* 0x00008a0000237ab9 */ /* 0x000fe20000000800 */
[----:B------:R-:W-:Y:S01]  /*43f60*/  ISETP.LT.AND P3, PT, R153, UR48, !P0 ;  /* 0x0000003099007c0c */ /* 0x000fe2000c761270 */
[----:B------:R-:W-:Y:S01]  /*43f70*/  ULDC UR48, c[0x0][0x228] ;  /* 0x00008a0000307ab9 */ /* 0x000fe20000000800 */
[----:B------:R-:W-:Y:S02]  /*43f80*/  LOP3.LUT R21, R21, 0xfffffffe, RZ, 0xc0, !PT ;  /* 0xfffffffe15157812 */ /* 0x000fe400078ec0ff */
[----:B------:R-:W-:-:S02]  /*43f90*/  LOP3.LUT R20, R20, 0xdfffffff, RZ, 0xc0, !PT ;  /* 0xdfffffff14147812 */ /* 0x000fc400078ec0ff */
[----:B------:R-:W-:Y:S02]  /*43fa0*/  @P2 LOP3.LUT R21, R21, 0x1, RZ, 0xfc, !PT ;  /* 0x0000000115152812 */ /* 0x000fe400078efcff */
[----:B------:R-:W-:Y:S02]  /*43fb0*/  ISETP.LT.AND P2, PT, R154, UR49, !P0 ;  /* 0x000000319a007c0c */ /* 0x000fe4000c741270 */
[----:B------:R-:W-:Y:S01]  /*43fc0*/  ISETP.LT.AND P1, PT, R152, UR50, !P0 ;  /* 0x0000003298007c0c */ /* 0x000fe2000c721270 */
[----:B-1----:R-:W-:Y:S02]  /*43fd0*/  VIADD R26, R26, UR28 ;  /* 0x0000001c1a1a7c36 */ /* 0x002fe40008000000 */
[----:B------:R-:W-:Y:S01]  /*43fe0*/  @P3 LOP3.LUT R20, R20, 0x20000000, RZ, 0xfc, !PT ;  /* 0x2000000014143812 */ /* 0x000fe200078efcff */
[----:B------:R-:W-:Y:S01]  /*43ff0*/  ULDC UR28, c[0x0][0x228] ;  /* 0x00008a00001c7ab9 */ /* 0x000fe20000000800 */
[----:B------:R-:W-:Y:S01]  /*44000*/  ULDC UR49, c[0x0][0x228] ;  /* 0x00008a0000317ab9 */ /* 0x000fe20000000800 */
[----:B------:R-:W-:Y:S01]  /*44010*/  ULDC UR50, c[0x0][0x228] ;  /* 0x00008a0000327ab9 */ /* 0x000fe20000000800 */
[----:B------:R-:W-:-:S04]  /*44020*/  LOP3.LUT R20, R20, 0xefffffff, RZ, 0xc0, !PT ;  /* 0xefffffff14147812 */ /* 0x000fc800078ec0ff */
[----:B------:R-:W-:Y:S02]  /*44030*/  @P2 LOP3.LUT R20, R20, 0x10000000, RZ, 0xfc, !PT ;  /* 0x1000000014142812 */ /* 0x000fe400078efcff */
[----:B------:R-:W-:Y:S01]  /*44040*/  ISETP.LT.AND P0, PT, R23, UR51, !P0 ;  /* 0x0000003317007c0c */ /* 0x000fe2000c701270 */
[----:B------:R1:W-:Y:S01]  /*44050*/  STL [R1+0x125c], R26 ;  /* 0x00125c1a01007387 */ /* 0x0003e20000100800 */
[----:B------:R-:W-:Y:S01]  /*44060*/  LOP3.LUT R20, R20, 0xf7ffffff, RZ, 0xc0, !PT ;  /* 0xf7ffffff14147812 */ /* 0x000fe200078ec0ff */
[----:B------:R-:W-:-:S03]  /*44070*/  ULDC UR51, c[0x0][0x228] ;  /* 0x00008a0000337ab9 */ /* 0x000fc60000000800 */
[----:B------:R-:W-:-:S04]  /*44080*/  @P1 LOP3.LUT R20, R20, 0x8000000, RZ, 0xfc, !PT ;  /* 0x0800000014141812 */ /* 0x000fc800078efcff */
[----:B------:R-:W-:Y:S01]  /*44090*/  LOP3.LUT R20, R20, 0xfbffffff, RZ, 0xc0, !PT ;  /* 0xfbffffff14147812 */ /* 0x000fe200078ec0ff */
[----:B-1----:R-:W-:Y:S01]  /*440a0*/  VIADD R26, R26, UR30 ;  /* 0x0000001e1a1a7c36 */ /* 0x002fe20008000000 */
[----:B------:R-:W-:Y:S02]  /*440b0*/  ULDC.64 UR30, c[0x0][0x228] ;  /* 0x00008a00001e7ab9 */ /* 0x000fe40000000a00 */
[----:B------:R-:W-:Y:S02]  /*440c0*/  @P0 LOP3.LUT R20, R20, 0x4000000, RZ, 0xfc, !PT ;  /* 0x0400000014140812 */ /* 0x000fe400078efcff */
[----:B------:R-:W-:Y:S01]  /*440d0*/  ISETP.GE.AND P0, PT, R31, UR37, PT ;  /* 0x000000251f007c0c */ /* 0x000fe2000bf06270 */
[----:B------:R1:W-:Y:S01]  /*440e0*/  STL [R1+0x1260], R26 ;  /* 0x0012601a01007387 */ /* 0x0003e20000100800 */
[----:B------:R-:W-:Y:S01]  /*440f0*/  LOP3.LUT R20, R20, 0xfdffffff, RZ, 0xc0, !PT ;  /* 0xfdffffff14147812 */ /* 0x000fe200078ec0ff */
[----:B------:R-:W-:Y:S01]  /*44100*/  ULDC UR37, c[0x0][0x228] ;  /* 0x00008a0000257ab9 */ /* 0x000fe20000000800 */
[----:B------:R-:W-:Y:S01]  /*44110*/  ISETP.LT.AND P3, PT, R153, UR30, !P0 ;  /* 0x0000001e99007c0c */ /* 0x000fe2000c761270 */
[----:B------:R-:W-:Y:S01]  /*44120*/  ULDC UR30, c[0x0][0x228] ;  /* 0x00008a00001e7ab9 */ /* 0x000fe20000000800 */
[----:B------:R-:W-:Y:S01]  /*44130*/  ISETP.LT.AND P2, PT, R154, UR19, !P0 ;  /* 0x000000139a007c0c */ /* 0x000fe2000c741270 */
[----:B------:R-:W-:Y:S01]  /*44140*/  ULDC UR19, c[0x0][0x248] ;  /* 0x0000920000137ab9 */ /* 0x000fe20000000800 */
[----:B------:R-:W-:Y:S01]  /*44150*/  ISETP.LT.AND P1, PT, R152, UR25, !P0 ;  /* 0x0000001998007c0c */ /* 0x000fe2000c721270 */
[----:B------:R-:W-:-:S08]  /*44160*/  ULDC UR25, c[0x0][0x228] ;  /* 0x00008a0000197ab9 */ /* 0x000fd00000000800 */
[----:B------:R-:W-:-:S04]  /*44170*/  @P3 LOP3.LUT R20, R20, 0x2000000, RZ, 0xfc, !PT ;  /* 0x0200000014143812 */ /* 0x000fc800078efcff */
        /* <DEDUP_REMOVED lines=10> */
[----:B------:R-:W-:Y:S01]  /*44220*/  ISETP.GE.AND P0, PT, R32, UR39, PT ;  /* 0x0000002720007c0c */ /* 0x000fe2000bf06270 */
[----:B------:R1:W-:Y:S01]  /*44230*/  STL [R1+0x1264], R26 ;  /* 0x0012641a01007387 */ /* 0x0003e20000100800 */
[----:B------:R-:W-:Y:S01]  /*44240*/  LOP3.LUT R20, R20, 0xffdfffff, RZ, 0xc0, !PT ;  /* 0xffdfffff14147812 */ /* 0x000fe200078ec0ff */
[----:B------:R-:W-:Y:S01]  /*44250*/  VIADD R50, R22, 0x67 ;  /* 0x0000006716327836 */ /* 0x000fe20000000000 */
[----:B------:R-:W-:Y:S01]  /*44260*/  ISETP.LT.AND P3, PT, R153, UR20, !P0 ;  /* 0x0000001499007c0c */ /* 0x000fe2000c761270 */
[----:B------:R-:W-:Y:S01]  /*44270*/  ULDC UR20, c[0x0][0x228] ;  /* 0x00008a0000147ab9 */ /* 0x000fe20000000800 */
[----:B------:R-:W-:Y:S01]  /*44280*/  ISETP.LT.AND P2, PT, R154, UR21, !P0 ;  /* 0x000000159a007c0c */ /* 0x000fe2000c741270 */
[----:B------:R-:W-:Y:S01]  /*44290*/  ULDC UR21, c[0x0][0x248] ;  /* 0x0000920000157ab9 */ /* 0x000fe20000000800 */
[----:B------:R-:W-:Y:S01]  /*442a0*/  ISETP.LT.AND P1, PT, R152, UR22, !P0 ;  /* 0x0000001698007c0c */ /* 0x000fe2000c721270 */
[----:B------:R-:W-:Y:S01]  /*442b0*/  ULDC UR22, c[0x0][0x228] ;  /* 0x00008a0000167ab9 */ /* 0x000fe20000000800 */
[----:B------:R-:W-:Y:S01]  /*442c0*/  VIADD R51, R22, 0x66 ;  /* 0x0000006616337836 */ /* 0x000fe20000000000 */
[----:B------:R-:W-:-:S06]  /*442d0*/  ULDC UR39, c[0x0][0x22c] ;  /* 0x00008b0000277ab9 */ /* 0x000fcc0000000800 */
        /* <DEDUP_REMOVED lines=25> */
[----:B------:R-:W-:Y:S01]  /*44470*/  ULDC UR7, c[0x0][0x248] ;  /* 0x0000920000077ab9 */ /* 0x000fe20000000800 */
[----:B------:R-:W-:-:S04]  /*44480*/  LOP3.LUT R20, R20, 0xffff7fff, RZ, 0xc0, !PT ;  /* 0xffff7fff14147812 */ /* 0x000fc800078ec0ff */
[----:B------:R-:W-:-:S04]  /*44490*/  @P1 LOP3.LUT R20, R20, 0x8000, RZ, 0xfc, !PT ;  /* 0x0000800014141812 */ /* 0x000fc800078efcff */
[----:B------:R-:W-:-:S04]  /*444a0*/  LOP3.LUT R20, R20, 0xffffbfff, RZ, 0xc0, !PT ;  /* 0xffffbfff14147812 */ /* 0x000fc800078ec0ff */
[----:B------:R-:W-:Y:S02]  /*444b0*/  @P0 LOP3.LUT R20, R20, 0x4000, RZ, 0xfc, !PT ;  /* 0x0000400014140812 */ /* 0x000fe400078efcff */
[----:B------:R-:W-:Y:S01]  /*444c0*/  ISETP.GE.AND P0, PT, R34, UR31, PT ;  /* 0x0000001f22007c0c */ /* 0x000fe2000bf06270 */
[----:B-1----:R-:W-:Y:S01]  /*444d0*/  VIADD R26, R26, UR7 ;  /* 0x000000071a1a7c36 */ /* 0x002fe20008000000 */
[----:B------:R-:W-:Y:S01]  /*444e0*/  LOP3.LUT R20, R20, 0xffffdfff, RZ, 0xc0, !PT ;  /* 0xffffdfff14147812 */ /* 0x000fe200078ec0ff */
[----:B------:R-:W-:Y:S01]  /*444f0*/  ULDC UR7, c[0x0][0x228] ;  /* 0x00008a0000077ab9 */ /* 0x000fe20000000800 */
[----:B------:R-:W-:Y:S01]  /*44500*/  ISETP.LT.AND P3, PT, R153, UR4, !P0 ;  /* 0x0000000499007c0c */ /* 0x000fe2000c761270 */
[----:B------:R-:W-:Y:S01]  /*44510*/  ULDC UR4, c[0x0][0x248] ;  /* 0x0000920000047ab9 */ /* 0x000fe20000000800 */
[----:B------:R-:W-:Y:S01]  /*44520*/  ISETP.LT.AND P2, PT, R154, UR5, !P0 ;  /* 0x000000059a007c0c */ /* 0x000fe2000c741270 */
[----:B------:R-:W-:Y:S01]  /*44530*/  ULDC UR31, c[0x0][0x228] ;  /* 0x00008a00001f7ab9 */ /* 0x000fe20000000800 */
[----:B------:R-:W-:Y:S01]  /*44540*/  ISETP.LT.AND P1, PT, R152, UR13, !P0 ;  /* 0x0000000d98007c0c */ /* 0x000fe2000c721270 */
[----:B------:R1:W-:Y:S08]  /*44550*/  STL [R1+0x126c], R26 ;  /* 0x00126c1a01007387 */ /* 0x0003f00000100800 */
        /* <DEDUP_REMOVED lines=38> */
[----:B------:R-:W-:Y:S01]  /*447c0*/  VIADD R52, R22, 0x65 ;  /* 0x0000006516347836 */ /* 0x000fe20000000000 */
[----:B------:R-:W-:Y:S01]  /*447d0*/  ISETP.LT.AND P2, PT, R154, UR23, !P0 ;  /* 0x000000179a007c0c */ /* 0x000fe2000c741270 */
[----:B------:R-:W-:Y:S01]  /*447e0*/  ULDC UR23, c[0x0][0x228] ;  /* 0x00008a0000177ab9 */ /* 0x000fe20000000800 */
[----:B------:R-:W-:Y:S01]  /*447f0*/  ISETP.LT.AND P1, PT, R152, UR40, !P0 ;  /* 0x0000002898007c0c */ /* 0x000fe2000c721270 */
[----:B------:R-:W-:Y:S01]  /*44800*/  ULDC UR40, c[0x0][0x228] ;  /* 0x00008a0000287ab9 */ /* 0x000fe20000000800 */
[----:B------:R-:W-:Y:S01]  /*44810*/  VIADD R53, R22, 0x64 ;  /* 0x0000006416357836 */ /* 0x000fe20000000000 */
[----:B------:R-:W-:Y:S01]  /*44820*/  LOP3.LUT R17, R17, 0x7fffffff, RZ, 0xc0, !PT ;  /* 0x7fffffff11117812 */ /* 0x000fe200078ec0ff */
[----:B-1----:R-:W-:Y:S01]  /*44830*/  VIADD R26, R26, UR4 ;  /* 0x000000041a1a7c36 */ /* 0x002fe20008000000 */
[C---:B------:R-:W-:Y:S01]  /*44840*/  IADD3 R55, R22.reuse, 0x62, RZ ;  /* 0x0000006216377810 */ /* 0x040fe20007ffe0ff */
[----:B------:R-:W-:Y:S01]  /*44850*/  ULDC.64 UR4, c[0x0][0x228] ;  /* 0x00008a0000047ab9 */ /* 0x000fe20000000a00 */
[----:B------:R-:W-:Y:S01]  /*44860*/  VIADD R54, R22, 0x63 ;  /* 0x0000006316367836 */ /* 0x000fe20000000000 */
[----:B------:R-:W-:Y:S01]  /*44870*/  ULDC UR45, c[0x0][0x228] ;  /* 0x00008a00002d7ab9 */ /* 0x000fe20000000800 */
[----:B------:R-:W-:-:S04]  /*44880*/  @P3 LOP3.LUT R20, R20, 0x20, RZ, 0xfc, !PT ;  /* 0x0000002014143812 */ /* 0x000fc800078efcff */
[----:B------:R-:W-:-:S04]  /*44890*/  LOP3.LUT R20, R20, 0xffffffef, RZ, 0xc0, !PT ;  /* 0xffffffef14147812 */ /* 0x000fc800078ec0ff */
[----:B------:R-:W-:Y:S02]  /*448a0*/  @P2 LOP3.LUT R20, R20, 0x10, RZ, 0xfc, !PT ;  /* 0x0000001014142812 */ /* 0x000fe400078efcff */
[----:B------:R-:W-:Y:S01]  /*448b0*/  ISETP.LT.AND P0, PT, R23, UR41, !P0 ;  /* 0x0000002917007c0c */ /* 0x000fe2000c701270 */
[----:B------:R1:W-:Y:S01]  /*448c0*/  STL [R1+0x1278], R26 ;  /* 0x0012781a01007387 */ /* 0x0003e20000100800 */
[----:B------:R-:W-:Y:S01]  /*448d0*/  LOP3.LUT R20, R20, 0xfffffff7, RZ, 0xc0, !PT ;  /* 0xfffffff714147812 */ /* 0x000fe200078ec0ff */
[----:B------:R-:W-:-:S03]  /*448e0*/  ULDC UR41, c[0x0][0x228] ;  /* 0x00008a0000297ab9 */ /* 0x000fc60000000800 */
[----:B------:R-:W-:-:S04]  /*448f0*/  @P1 LOP3.LUT R20, R20, 0x8, RZ, 0xfc, !PT ;  /* 0x0000000814141812 */ /* 0x000fc800078efcff */
[----:B------:R-:W-:-:S04]  /*44900*/  LOP3.LUT R20, R20, 0xfffffffb, RZ, 0xc0, !PT ;  /* 0xfffffffb14147812 */ /* 0x000fc800078ec0ff */
[----:B------:R-:W-:Y:S02]  /*44910*/  @P0 LOP3.LUT R20, R20, 0x4, RZ, 0xfc, !PT ;  /* 0x0000000414140812 */ /* 0x000fe400078efcff */
[----:B------:R-:W-:-:S04]  /*44920*/  ISETP.GE.AND P0, PT, R37, UR5, PT ;  /* 0x0000000525007c0c */ /* 0x000fc8000bf06270 */
[----:B------:R-:W-:Y:S01]  /*44930*/  ISETP.LT.AND P1, PT, R152, UR12, !P0 ;  /* 0x0000000c98007c0c */ /* 0x000fe2000c721270 */
[----:B------:R-:W-:Y:S01]  /*44940*/  ULDC UR12, c[0x0][0x228] ;  /* 0x00008a00000c7ab9 */ /* 0x000fe20000000800 */
[----:B------:R-:W-:Y:S01]  /*44950*/  ISETP.LT.AND P3, PT, R153, UR4, !P0 ;  /* 0x0000000499007c0c */ /* 0x000fe2000c761270 */
[----:B------:R-:W-:Y:S01]  /*44960*/  ULDC UR4, c[0x0][0x248] ;  /* 0x0000920000047ab9 */ /* 0x000fe20000000800 */
[----:B------:R-:W-:Y:S01]  /*44970*/  ISETP.LT.AND P2, PT, R154, UR57, !P0 ;  /* 0x000000399a007c0c */ /* 0x000fe2000c741270 */
[----:B-1----:R-:W-:Y:S01]  /*44980*/  VIADD R26, R26, UR4 ;  /* 0x000000041a1a7c36 */ /* 0x002fe20008000000 */
[----:B------:R-:W-:Y:S01]  /*44990*/  ISETP.LT.AND P0, PT, R23, UR15, !P0 ;  /* 0x0000000f17007c0c */ /* 0x000fe2000c701270 */
[----:B------:R-:W-:Y:S01]  /*449a0*/  ULDC.64 UR4, c[0x0][0x228] ;  /* 0x00008a0000047ab9 */ /* 0x000fe20000000a00 */
[----:B------:R-:W-:Y:S01]  /*449b0*/  LOP3.LUT R20, R20, 0xfffffffd, RZ, 0xc0, !PT ;  /* 0xfffffffd14147812 */ /* 0x000fe200078ec0ff */
[----:B------:R-:W-:-:S04]  /*449c0*/  ULDC UR57, c[0x0][0x228] ;  /* 0x00008a0000397ab9 */ /* 0x000fc80000000800 */
[----:B------:R-:W-:Y:S01]  /*449d0*/  @P1 LOP3.LUT R19, R19, 0x80000000, RZ, 0xfc, !PT ;  /* 0x8000000013131812 */ /* 0x000fe200078efcff */
[----:B------:R1:W-:Y:S01]  /*449e0*/  STL [R1+0x127c], R26 ;  /* 0x00127c1a01007387 */ /* 0x0003e20000100800 */
[----:B------:R-:W-:Y:S02]  /*449f0*/  ULDC UR15, c[0x0][0x228] ;  /* 0x00008a00000f7ab9 */ /* 0x000fe40000000800 */
[----:B------:R-:W-:-:S04]  /*44a00*/  LOP3.LUT R19, R19, 0xbfffffff, RZ, 0xc0, !PT ;  /* 0xbfffffff13137812 */ /* 0x000fc800078ec0ff */
[----:B------:R-:W-:Y:S02]  /*44a10*/  @P0 LOP3.LUT R19, R19, 0x40000000, RZ, 0xfc, !PT ;  /* 0x4000000013130812 */ /* 0x000fe400078efcff */
[----:B------:R-:W-:Y:S02]  /*44a20*/  ISETP.GE.AND P0, PT, R38, UR5, PT ;  /* 0x0000000526007c0c */ /* 0x000fe4000bf06270 */
[----:B------:R-:W-:Y:S02]  /*44a30*/  @P3 LOP3.LUT R20, R20, 0x2, RZ, 0xfc, !PT ;  /* 0x0000000214143812 */ /* 0x000fe400078efcff */
[----:B------:R-:W-:Y:S01]  /*44a40*/  ISETP.LT.AND P3, PT, R153, UR4, !P0 ;  /* 0x0000000499007c0c */ /* 0x000fe2000c761270 */
[----:B------:R-:W-:Y:S01]  /*44a50*/  ULDC UR4, c[0x0][0x248] ;  /* 0x0000920000047ab9 */ /* 0x000fe20000000800 */
[----:B------:R-:W-:Y:S02]  /*44a60*/  LOP3.LUT R20, R20, 0xfffffffe, RZ, 0xc0, !PT ;  /* 0xfffffffe14147812 */ /* 0x000fe400078ec0ff */
[----:B------:R-:W-:-:S02]  /*44a70*/  LOP3.LUT R19, R19, 0xdfffffff, RZ, 0xc0, !PT ;  /* 0xdfffffff13137812 */ /* 0x000fc400078ec0ff */
[----:B------:R-:W-:Y:S02]  /*44a80*/  @P2 LOP3.LUT R20, R20, 0x1, RZ, 0xfc, !PT ;  /* 0x0000000114142812 */ /* 0x000fe400078efcff */
[----:B------:R-:W-:Y:S01]  /*44a90*/  ISETP.LT.AND P2, PT, R154, UR44, !P0 ;  /* 0x0000002c9a007c0c */ /* 0x000fe2000c741270 */
[----:B------:R-:W-:Y:S01]  /*44aa0*/  ULDC UR44, c[0x0][0x228] ;  /* 0x00008a00002c7ab9 */ /* 0x000fe20000000800 */
[----:B------:R-:W-:Y:S01]  /*44ab0*/  ISETP.LT.AND P1, PT, R152, UR43, !P0 ;  /* 0x0000002b98007c0c */ /* 0x000fe2000c721270 */
[----:B------:R-:W-:Y:S02]  /*44ac0*/  ULDC UR43, c[0x0][0x228] ;  /* 0x00008a00002b7ab9 */ /* 0x000fe40000000800 */
        /* <DEDUP_REMOVED lines=10> */
[----:B------:R-:W-:-:S03]  /*44b70*/  ULDC UR46, c[0x0][0x228] ;  /* 0x00008a00002e7ab9 */ /* 0x000fc60000000800 */
[----:B------:R-:W-:Y:S02]  /*44b80*/  ISETP.LT.AND P3, PT, R153, UR42, !P0 ;  /* 0x0000002a99007c0c */ /* 0x000fe4000c761270 */
[----:B------:R-:W-:Y:S01]  /*44b90*/  ISETP.LT.AND P2, PT, R154, UR44, !P0 ;  /* 0x0000002c9a007c0c */ /* 0x000fe2000c741270 */
[----:B-1----:R-:W-:Y:S01]  /*44ba0*/  VIADD R26, R26, UR4 ;  /* 0x000000041a1a7c36 */ /* 0x002fe20008000000 */
[----:B------:R-:W-:Y:S01]  /*44bb0*/  LOP3.LUT R19, R19, 0xfdffffff, RZ, 0xc0, !PT ;  /* 0xfdffffff13137812 */ /* 0x000fe200078ec0ff */
[----:B------:R-:W-:Y:S01]  /*44bc0*/  ULDC UR4, c[0x0][0x248] ;  /* 0x0000920000047ab9 */ /* 0x000fe20000000800 */
[----:B------:R-:W-:Y:S01]  /*44bd0*/  ISETP.LT.AND P1, PT, R152, UR43, !P0 ;  /* 0x0000002b98007c0c */ /* 0x000fe2000c721270 */
[----:B------:R-:W-:Y:S01]  /*44be0*/  ULDC.64 UR42, c[0x0][0x228] ;  /* 0x00008a00002a7ab9 */ /* 0x000fe20000000a00 */
[----:B------:R-:W-:-:S05]  /*44bf0*/  ULDC UR44, c[0x0][0x228] ;  /* 0x00008a00002c7ab9 */ /* 0x000fca0000000800 */
        /* <DEDUP_REMOVED lines=23> */
[----:B------:R-:W-:Y:S01]  /*44d70*/  VIADD R56, R22, 0x61 ;  /* 0x0000006116387836 */ /* 0x000fe20000000000 */
[----:B------:R-:W-:Y:S01]  /*44d80*/  LOP3.LUT R19, R19, 0xfff7ffff, RZ, 0xc0, !PT ;  /* 0xfff7ffff13137812 */ /* 0x000fe200078ec0ff */
[----:B------:R-:W-:Y:S01]  /*44d90*/  ULDC UR38, c[0x0][0x228] ;  /* 0x00008a0000267ab9 */ /* 0x000fe20000000800 */
[----:B-1----:R-:W-:Y:S01]  /*44da0*/  IADD3 R26, R26, UR4, RZ ;  /* 0x000000041a1a7c10 */ /* 0x002fe2000fffe0ff */
[----:B------:R-:W-:Y:S01]  /*44db0*/  ULDC UR4, c[0x0][0x248] ;  /* 0x0000920000047ab9 */ /* 0x000fe20000000800 */
[----:B------:R-:W-:-:S03]  /*44dc0*/  @P1 LOP3.LUT R19, R19, 0x80000, RZ, 0xfc, !PT ;  /* 0x0008000013131812 */ /* 0x000fc600078efcff */
[----:B------:R1:W-:Y:S01]  /*44dd0*/  STL [R1+0x1284], R26 ;  /* 0x0012841a01007387 */ /* 0x0003e20000100800 */
[----:B------:R-:W-:-:S04]  /*44de0*/  LOP3.LUT R19, R19, 0xfffbffff, RZ, 0xc0, !PT ;  /* 0xfffbffff13137812 */ /* 0x000fc800078ec0ff */
[----:B------:R-:W-:Y:S01]  /*44df0*/  @P0 LOP3.LUT R19, R19, 0x40000, RZ, 0xfc, !PT ;  /* 0x0004000013130812 */ /* 0x000fe200078efcff */
[----:B-1----:R-:W-:Y:S01]  /*44e00*/  VIADD R26, R26, UR4 ;  /* 0x000000041a1a7c36 */ /* 0x002fe20008000000 */
[----:B------:R-:W-:Y:S02]  /*44e10*/  ULDC.64 UR4, c[0x0][0x228] ;  /* 0x00008a0000047ab9 */ /* 0x000fe40000000a00 */
[----:B------:R-:W-:-:S04]  /*44e20*/  ISETP.GE.AND P0, PT, R41, UR5, PT ;  /* 0x0000000529007c0c */ /* 0x000fc8000bf06270 */
[----:B------:R-:W-:Y:S01]  /*44e30*/  ISETP.LT.AND P3, PT, R153, UR4, !P0 ;  /* 0x0000000499007c0c */ /* 0x000fe2000c761270 */
[----:B------:R-:W-:Y:S01]  /*44e40*/  ULDC UR4, c[0x0][0x248] ;  /* 0x0000920000047ab9 */ /* 0x000fe20000000800 */
[----:B------:R-:W-:Y:S02]  /*44e50*/  ISETP.LT.AND P2, PT, R154, UR55, !P0 ;  /* 0x000000379a007c0c */ /* 0x000fe4000c741270 */
[----:B------:R-:W-:Y:S01]  /*44e60*/  LOP3.LUT R19, R19, 0xfffdffff, RZ, 0xc0, !PT ;  /* 0xfffdffff13137812 */ /* 0x000fe200078ec0ff */
[----:B------:R1:W-:Y:S01]  /*44e70*/  STL [R1+0x1288], R26 ;  /* 0x0012881a01007387 */ /* 0x0003e20000100800 */
[----:B------:R-:W-:Y:S01]  /*44e80*/  ISETP.LT.AND P1, PT, R152, UR54, !P0 ;  /* 0x0000003698007c0c */ /* 0x000fe2000c721270 */
[----:B------:R-:W-:Y:S01]  /*44e90*/  VIADD R57, R22, 0x60 ;  /* 0x0000006016397836 */ /* 0x000fe20000000000 */
[----:B------:R-:W-:Y:S01]  /*44ea0*/  LOP3.LUT R16, R16, 0x7fffffff, RZ, 0xc0, !PT ;  /* 0x7fffffff10107812 */ /* 0x000fe200078ec0ff */
[----:B------:R-:W-:Y:S01]  /*44eb0*/  VIADD R58, R22, 0x5f ;  /* 0x0000005f163a7836 */ /* 0x000fe20000000000 */
[----:B------:R-:W-:-:S03]  /*44ec0*/  ULDC UR55, c[0x0][0x228] ;  /* 0x00008a0000377ab9 */ /* 0x000fc60000000800 */
[----:B------:R-:W-:Y:S01]  /*44ed0*/  @P3 LOP3.LUT R19, R19, 0x20000, RZ, 0xfc, !PT ;  /* 0x0002000013133812 */ /* 0x000fe200078efcff */
[----:B------:R-:W-:Y:S01]  /*44ee0*/  VIADD R59, R22, 0x5e ;  /* 0x0000005e163b7836 */ /* 0x000fe20000000000 */
[----:B------:R-:W-:Y:S02]  /*44ef0*/  ULDC UR54, c[0x0][0x228] ;  /* 0x00008a0000367ab9 */ /* 0x000fe40000000800 */
[----:B------:R-:W-:-:S04]  /*44f00*/  LOP3.LUT R19, R19, 0xfffeffff, RZ, 0xc0, !PT ;  /* 0xfffeffff13137812 */ /* 0x000fc800078ec0ff */
[----:B------:R-:W-:Y:S02]  /*44f10*/  @P2 LOP3.LUT R19, R19, 0x10000, RZ, 0xfc, !PT ;  /* 0x0001000013132812 */ /* 0x000fe400078efcff */
[----:B------:R-:W-:Y:S01]  /*44f20*/  ISETP.LT.AND P0, PT, R23, UR53, !P0 ;  /* 0x0000003517007c0c */ /* 0x000fe2000c701270 */
[----:B-1----:R-:W-:Y:S01]  /*44f30*/  VIADD R26, R26, UR4 ;  /* 0x000000041a1a7c36 */ /* 0x002fe20008000000 */
[----:B------:R-:W-:Y:S01]  /*44f40*/  LOP3.LUT R19, R19, 0xffff7fff, RZ, 0xc0, !PT ;  /* 0xffff7fff13137812 */ /* 0x000fe200078ec0ff */
[----:B------:R-:W-:Y:S01]  /*44f50*/  ULDC.64 UR4, c[0x0][0x228] ;  /* 0x00008a0000047ab9 */ /* 0x000fe20000000a00 */
[----:B------:R-:W-:Y:S01]  /*44f60*/  VIADD R60, R22, 0x5d ;  /* 0x0000005d163c7836 */ /* 0x000fe20000000000 */
[----:B------:R-:W-:Y:S01]  /*44f70*/  ULDC UR53, c[0x0][0x22c] ;  /* 0x00008b0000357ab9 */ /* 0x000fe20000000800 */
        /* <DEDUP_REMOVED lines=10> */
[----:B------:R-:W-:Y:S01]  /*45020*/  VIADD R61, R22, 0x5c ;  /* 0x0000005c163d7836 */ /* 0x000fe20000000000 */
[----:B------:R-:W-:Y:S01]  /*45030*/  ISETP.LT.AND P1, PT, R152, UR47, !P0 ;  /* 0x0000002f98007c0c */ /* 0x000fe2000c721270 */
[----:B------:R-:W-:-:S08]  /*45040*/  ULDC UR47, c[0x0][0x228] ;  /* 0x00008a00002f7ab9 */ /* 0x000fd00000000800 */
[----:B------:R-:W-:Y:S01]  /*45050*/  @P3 LOP3.LUT R19, R19, 0x2000, RZ, 0xfc, !PT ;  /* 0x0000200013133812 */ /* 0x000fe200078efcff */
[----:B-1----:R-:W-:Y:S01]  /*45060*/  VIADD R26, R26, UR4 ;  /* 0x000000041a1a7c36 */ /* 0x002fe20008000000 */
[----:B------:R-:W-:Y:S01]  /*45070*/  ISETP.LT.AND P0, PT, R23, UR28, !P0 ;  /* 0x0000001c17007c0c */ /* 0x000fe2000c701270 */
[----:B------:R-:W-:Y:S01]  /*45080*/  ULDC UR4, c[0x0][0x228] ;  /* 0x00008a0000047ab9 */ /* 0x000fe20000000800 */
[----:B------:R-:W-:Y:S01]  /*45090*/  LOP3.LUT R19, R19, 0xffffefff, RZ, 0xc0, !PT ;  /* 0xffffefff13137812 */ /* 0x000fe200078ec0ff */
[----:B------:R-:W-:Y:S01]  /*450a0*/  ULDC UR28, c[0x0][0x228] ;  /* 0x00008a00001c7ab9 */ /* 0x000fe20000000800 */
[----:B------:R-:W-:Y:S01]  /*450b0*/  VIADD R62, R22, 0x5b ;  /* 0x0000005b163e7836 */ /* 0x000fe20000000000 */
[----:B------:R-:W-:Y:S01]  /*450c0*/  ULDC UR52, c[0x0][0x228] ;  /* 0x00008a0000347ab9 */ /* 0x000fe20000000800 */
[----:B------:R-:W-:-:S04]  /*450d0*/  @P2 LOP3.LUT R19, R19, 0x1000, RZ, 0xfc, !PT ;  /* 0x0000100013132812 */ /* 0x000fc800078efcff */
        /* <DEDUP_REMOVED lines=46> */
[----:B------:R-:W-:Y:S01]  /*453c0*/  ULDC UR20, c[0x0][0x248] ;  /* 0x0000920000147ab9 */ /* 0x000fe20000000800 */
[----:B------:R-:W-:Y:S01]  /*453d0*/  LOP3.LUT R19, R19, 0xfffffffd, RZ, 0xc0, !PT ;  /* 0xfffffffd13137812 */ /* 0x000fe200078ec0ff */
[----:B------:R-:W-:Y:S01]  /*453e0*/  ULDC UR43, c[0x0][0x228] ;  /* 0x00008a00002b7ab9 */ /* 0x000fe20000000800 */
[----:B------:R-:W-:Y:S02]  /*453f0*/  ISETP.LT.AND P1, PT, R152, UR22, !P0 ;  /* 0x0000001698007c0c */ /* 0x000fe4000c721270 */
[----:B------:R-:W-:Y:S02]  /*45400*/  ISETP.LT.AND P3, PT, R153, UR42, !P0 ;  /* 0x0000002a99007c0c */ /* 0x000fe4000c761270 */
[----:B------:R-:W-:Y:S01]  /*45410*/  ISETP.LT.AND P2, PT, R154, UR27, !P0 ;  /* 0x0000001b9a007c0c */ /* 0x000fe2000c741270 */
[----:B------:R1:W-:Y:S01]  /*45420*/  STL [R1+0x1298], R26 ;  /* 0x0012981a01007387 */ /* 0x0003e20000100800 */
[----:B------:R-:W-:Y:S01]  /*45430*/  ISETP.LT.AND P0, PT, R23, UR21, !P0 ;  /* 0x0000001517007c0c */ /* 0x000fe2000c701270 */
[----:B------:R-:W-:Y:S01]  /*45440*/  ULDC UR22, c[0x0][0x22c] ;  /* 0x00008b0000167ab9 */ /* 0x000fe20000000800 */
[----:B------:R-:W-:Y:S01]  /*45450*/  ULDC UR27, c[0x0][0x228] ;  /* 0x00008a00001b7ab9 */ /* 0x000fe20000000800 */
[----:B------:R-:W-:-:S04]  /*45460*/  ULDC UR42, c[0x0][0x228] ;  /* 0x00008a00002a7ab9 */ /* 0x000fc80000000800 */
[----:B------:R-:W-:Y:S01]  /*45470*/  @P1 LOP3.LUT R18, R18, 0x80000000, RZ, 0xfc, !PT ;  /* 0x8000000012121812 */ /* 0x000fe200078efcff */
[----:B-1----:R-:W-:Y:S01]  /*45480*/  VIADD R26, R26, UR20 ;  /* 0x000000141a1a7c36 */ /* 0x002fe20008000000 */
[----:B------:R-:W-:Y:S02]  /*45490*/  ULDC.64 UR20, c[0x0][0x228] ;  /* 0x00008a0000147ab9 */ /* 0x000fe40000000a00 */
[----:B------:R-:W-:-:S04]  /*454a0*/  LOP3.LUT R18, R18, 0xbfffffff, RZ, 0xc0, !PT ;  /* 0xbfffffff12127812 */ /* 0x000fc800078ec0ff */
[----:B------:R-:W-:Y:S02]  /*454b0*/  @P0 LOP3.LUT R18, R18, 0x40000000, RZ, 0xfc, !PT ;  /* 0x4000000012120812 */ /* 0x000fe400078efcff */
[----:B------:R-:W-:Y:S02]  /*454c0*/  ISETP.GE.AND P0, PT, R46, UR21, PT ;  /* 0x000000152e007c0c */ /* 0x000fe4000bf06270 */
[----:B------:R-:W-:Y:S01]  /*454d0*/  @P3 LOP3.LUT R19, R19, 0x2, RZ, 0xfc, !PT ;  /* 0x0000000213133812 */ /* 0x000fe200078efcff */
[----:B------:R1:W-:Y:S01]  /*454e0*/  STL [R1+0x129c], R26 ;  /* 0x00129c1a01007387 */ /* 0x0003e20000100800 */
[----:B------:R-:W-:Y:S01]  /*454f0*/  ISETP.LT.AND P3, PT, R153, UR20, !P0 ;  /* 0x0000001499007c0c */ /* 0x000fe2000c761270 */
[----:B------:R-:W-:Y:S01]  /*45500*/  ULDC UR20, c[0x0][0x228] ;  /* 0x00008a0000147ab9 */ /* 0x000fe20000000800 */
[----:B------:R-:W-:Y:S01]  /*45510*/  LOP3.LUT R19, R19, 0xfffffffe, RZ, 0xc0, !PT ;  /* 0xfffffffe13137812 */ /* 0x000fe200078ec0ff */
[----:B------:R-:W-:Y:S01]  /*45520*/  ULDC UR21, c[0x0][0x228] ;  /* 0x00008a0000157ab9 */ /* 0x000fe20000000800 */
[----:B------:R-:W-:-:S02]  /*45530*/  LOP3.LUT R18, R18, 0xdfffffff, RZ, 0xc0, !PT ;  /* 0xdfffffff12127812 */ /* 0x000fc400078ec0ff */
[----:B------:R-:W-:Y:S02]  /*45540*/  @P2 LOP3.LUT R19, R19, 0x1, RZ, 0xfc, !PT ;  /* 0x0000000113132812 */ /* 0x000fe400078efcff */
[----:B------:R-:W-:Y:S01]  /*45550*/  ISETP.LT.AND P2, PT, R154, UR57, !P0 ;  /* 0x000000399a007c0c */ /* 0x000fe2000c741270 */
[----:B------:R-:W-:Y:S01]  /*45560*/  ULDC UR57, c[0x0][0x228] ;  /* 0x00008a0000397ab9 */ /* 0x000fe20000000800 */
[----:B------:R-:W-:-:S03]  /*45570*/  ISETP.LT.AND P1, PT, R152, UR16, !P0 ;  /* 0x0000001098007c0c */ /* 0x000fc6000c721270 */
        /* <DEDUP_REMOVED lines=15> */
[----:B------:R-:W-:Y:S02]  /*45670*/  ISETP.LT.AND P2, PT, R154, UR50, !P0 ;  /* 0x000000329a007c0c */ /* 0x000fe4000c741270 */
[----:B------:R-:W-:Y:S01]  /*45680*/  ISETP.LT.AND P1, PT, R152, UR14, !P0 ;  /* 0x0000000e98007c0c */ /* 0x000fe2000c721270 */
[----:B------:R1:W-:Y:S01]  /*45690*/  STL [R1+0x12a0], R26 ;  /* 0x0012a01a01007387 */ /* 0x0003e20000100800 */
[----:B------:R-:W-:-:S07]  /*456a0*/  ULDC UR51, c[0x0][0x228] ;  /* 0x00008a0000337ab9 */ /* 0x000fce0000000800 */
[----:B------:R-:W-:Y:S01]  /*456b0*/  @P3 LOP3.LUT R18, R18, 0x2000000, RZ, 0xfc, !PT ;  /* 0x0200000012123812 */ /* 0x000fe200078efcff */
[----:B------:R-:W-:Y:S01]  /*456c0*/  ULDC UR50, c[0x0][0x228] ;  /* 0x00008a0000327ab9 */ /* 0x000fe20000000800 */
[----:B------:R-:W-:Y:S02]  /*456d0*/  ULDC UR14, c[0x0][0x228] ;  /* 0x00008a00000e7ab9 */ /* 0x000fe40000000800 */
        /* <DEDUP_REMOVED lines=16> */
[----:B------:R-:W-:Y:S01]  /*457e0*/  ULDC.64 UR16, c[0x0][0x228] ;  /* 0x00008a0000107ab9 */ /* 0x000fe20000000a00 */
[----:B------:R1:W-:Y:S01]  /*457f0*/  STL [R1+0x12a4], R26 ;  /* 0x0012a41a01007387 */ /* 0x0003e20000100800 */
[----:B------:R-:W-:-:S06]  /*45800*/  ULDC UR59, c[0x0][0x228] ;  /* 0x00008a00003b7ab9 */ /* 0x000fcc0000000800 */
[----:B------:R-:W-:Y:S01]  /*45810*/  @P3 LOP3.LUT R18, R18, 0x200000, RZ, 0xfc, !PT ;  /* 0x0020000012123812 */ /* 0x000fe200078efcff */
[----:B------:R-:W-:-:S03]  /*45820*/  ULDC UR58, c[0x0][0x228] ;  /* 0x00008a00003a7ab9 */ /* 0x000fc60000000800 */
        /* <DEDUP_REMOVED lines=8> */
[----:B------:R-:W-:-:S04]  /*458b0*/  ISETP.GE.AND P0, PT, R49, UR17, PT ;  /* 0x0000001131007c0c */ /* 0x000fc8000bf06270 */
[----:B------:R-:W-:Y:S01]  /*458c0*/  ISETP.LT.AND P3, PT, R153, UR16, !P0 ;  /* 0x0000001099007c0c */ /* 0x000fe2000c761270 */
[----:B------:R-:W-:Y:S01]  /*458d0*/  ULDC.64 UR16, c[0x0][0x228] ;  /* 0x00008a0000107ab9 */ /* 0x000fe20000000a00 */
[----:B------:R-:W-:Y:S01]  /*458e0*/  ISETP.LT.AND P2, PT, R154, UR56, !P0 ;  /* 0x000000389a007c0c */ /* 0x000fe2000c741270 */
[----:B-1----:R-:W-:Y:S01]  /*458f0*/  VIADD R26, R26, UR11 ;  /* 0x0000000b1a1a7c36 */ /* 0x002fe20008000000 */
[----:B------:R-:W-:Y:S01]  /*45900*/  LOP3.LUT R18, R18, 0xfffdffff, RZ, 0xc0, !PT ;  /* 0xfffdffff12127812 */ /* 0x000fe200078ec0ff */
[----:B------:R-:W-:Y:S01]  /*45910*/  ULDC UR11, c[0x0][0x248] ;  /* 0x00009200000b7ab9 */ /* 0x000fe20000000800 */
[----:B------:R-:W-:Y:S01]  /*45920*/  ISETP.LT.AND P1, PT, R152, UR24, !P0 ;  /* 0x0000001898007c0c */ /* 0x000fe2000c721270 */
[----:B------:R-:W-:Y:S01]  /*45930*/  VIADD R63, R22, 0x5a ;  /* 0x0000005a163f7836 */ /* 0x000fe20000000000 */
[----:B------:R-:W-:-:S05]  /*45940*/  ULDC UR56, c[0x0][0x22c] ;  /* 0x00008b0000387ab9 */ /* 0x000fca0000000800 */
[----:B------:R-:W-:Y:S01]  /*45950*/  @P3 LOP3.LUT R18, R18, 0x20000, RZ, 0xfc, !PT ;  /* 0x0002000012123812 */ /* 0x000fe200078efcff */
[----:B------:R1:W-:Y:S01]  /*45960*/  STL [R1+0x12a8], R26 ;  /* 0x0012a81a01007387 */ /* 0x0003e20000100800 */
[----:B------:R-:W-:Y:S01]  /*45970*/  VIADD R64, R22, 0x59 ;  /* 0x0000005916407836 */ /* 0x000fe20000000000 */
[----:B------:R-:W-:Y:S01]  /*45980*/  ULDC UR24, c[0x0][0x228] ;  /* 0x00008a0000187ab9 */ /* 0x000fe20000000800 */
        /* <DEDUP_REMOVED lines=19> */
[----:B------:R-:W-:-:S08]  /*45ac0*/  VIADD R65, R22, 0x58 ;  /* 0x0000005816417836 */ /* 0x000fd00000000000 */
        /* <DEDUP_REMOVED lines=21> */
[C---:B------:R-:W-:Y:S01]  /*45c20*/  VIADD R67, R22.reuse, 0x56 ;  /* 0x0000005616437836 */ /* 0x040fe20000000000 */
        /* <DEDUP_REMOVED lines=10> */
[----:B------:R-:W-:Y:S01]  /*45cd0*/  VIADD R70, R22, 0x53 ;  /* 0x0000005316467836 */ /* 0x000fe20000000000 */
[----:B------:R-:W-:Y:S01]  /*45ce0*/  @P2 LOP3.LUT R18, R18, 0x100, RZ, 0xfc, !PT ;  /* 0x0000010012122812 */ /* 0x000fe200078efcff */
[C---:B------:R-:W-:Y:S01]  /*45cf0*/  VIADD R71, R22.reuse, 0x52 ;  /* 0x0000005216477836 */ /* 0x040fe20000000000 */
[----:B------:R-:W-:Y:S01]  /*45d00*/  ULDC UR40, c[0x0][0x228] ;  /* 0x00008a0000287ab9 */ /* 0x000fe20000000800 */
[----:B------:R-:W-:Y:S01]  /*45d10*/  VIADD R72, R22, 0x51 ;  /* 0x0000005116487836 */ /* 0x000fe20000000000 */
[----:B------:R-:W-:Y:S01]  /*45d20*/  LOP3.LUT R18, R18, 0xffffff7f, RZ, 0xc0, !PT ;  /* 0xffffff7f12127812 */ /* 0x000fe200078ec0ff */
[----:B------:R-:W-:Y:S01]  /*45d30*/  VIADD R73, R22, 0x50 ;  /* 0x0000005016497836 */ /* 0x000fe20000000000 */
[----:B------:R-:W-:-:S02]  /*45d40*/  ULDC UR41, c[0x0][0x22c] ;  /* 0x00008b0000297ab9 */ /* 0x000fc40000000800 */
        /* <DEDUP_REMOVED lines=9> */
[----:B------:R-:W-:Y:S01]  /*45de0*/  ULDC.64 UR12, c[0x0][0x228] ;  /* 0x00008a00000c7ab9 */ /* 0x000fe20000000a00 */
[----:B------:R-:W-:Y:S01]  /*45df0*/  ISETP.LT.AND P1, PT, R152, UR60, !P0 ;  /* 0x0000003c98007c0c */ /* 0x000fe2000c721270 */
[----:B------:R-:W-:Y:S01]  /*45e00*/  ULDC UR60, c[0x0][0x228] ;  /* 0x00008a00003c7ab9 */ /* 0x000fe20000000800 */
        /* <DEDUP_REMOVED lines=15> */
[----:B------:R-:W-:Y:S01]  /*45f00*/  ISETP.LT.AND P2, PT, R154, UR31, !P0 ;  /* 0x0000001f9a007c0c */ /* 0x000fe2000c741270 */
[----:B------:R-:W-:Y:S01]  /*45f10*/  ULDC UR31, c[0x0][0x228] ;  /* 0x00008a00001f7ab9 */ /* 0x000fe20000000800 */
[----:B------:R-:W-:Y:S01]  /*45f20*/  ISETP.LT.AND P0, PT, R23, UR61, !P0 ;  /* 0x0000003d17007c0c */ /* 0x000fe2000c701270 */
[----:B------:R-:W-:Y:S01]  /*45f30*/  ULDC UR60, c[0x0][0x228] ;  /* 0x00008a00003c7ab9 */ /* 0x000fe20000000800 */
[----:B------:R-:W-:Y:S01]  /*45f40*/  LOP3.LUT R18, R18, 0xfffffffd, RZ, 0xc0, !PT ;  /* 0xfffffffd12127812 */ /* 0x000fe200078ec0ff */
        /* <DEDUP_REMOVED lines=31> */
[----:B------:R-:W-:Y:S01]  /*46140*/  ISETP.GE.AND P0, PT, R55, UR33, PT ;  /* 0x0000002137007c0c */ /* 0x000fe2000bf06270 */
[----:B------:R-:W-:-:S03]  /*46150*/  ULDC UR33, c[0x0][0x228] ;  /* 0x00008a0000217ab9 */ /* 0x000fc60000000800 */
[----:B------:R-:W-:Y:S01]  /*46160*/  ISETP.LT.AND P3, PT, R153, UR34, !P0 ;  /* 0x0000002299007c0c */ /* 0x000fe2000c761270 */
[----:B------:R-:W-:Y:S01]  /*46170*/  ULDC UR34, c[0x0][0x228] ;  /* 0x00008a0000227ab9 */ /* 0x000fe20000000800 */
[----:B------:R-:W-:Y:S01]  /*46180*/  ISETP.LT.AND P2, PT, R154, UR36, !P0 ;  /* 0x000000249a007c0c */ /* 0x000fe2000c741270 */
[----:B------:R-:W-:Y:S01]  /*46190*/  ULDC UR36, c[0x0][0x228] ;  /* 0x00008a0000247ab9 */ /* 0x000fe20000000800 */
[----:B------:R-:W-:Y:S02]  /*461a0*/  LOP3.LUT R17, R17, 0xfdffffff, RZ, 0xc0, !PT ;  /* 0xfdffffff11117812 */ /* 0x000fe400078ec0ff */
[----:B------:R-:W-:Y:S01]  /*461b0*/  ISETP.LT.AND P1, PT, R152, UR44, !P0 ;  /* 0x0000002c98007c0c */ /* 0x000fe2000c721270 */
[----:B------:R-:W-:-:S06]  /*461c0*/  VIADD R74, R22, 0x4f ;  /* 0x0000004f164a7836 */ /* 0x000fcc0000000000 */
[----:B------:R-:W-:Y:S01]  /*461d0*/  @P3 LOP3.LUT R17, R17, 0x2000000, RZ, 0xfc, !PT ;  /* 0x0200000011113812 */ /* 0x000fe200078efcff */
[----:B------:R-:W-:Y:S01]  /*461e0*/  VIADD R75, R22, 0x4e ;  /* 0x0000004e164b7836 */ /* 0x000fe20000000000 */
        /* <DEDUP_REMOVED lines=11> */
[----:B-1----:R-:W-:Y:S01]  /*462a0*/  VIADD R26, R26, UR4 ;  /* 0x000000041a1a7c36 */ /* 0x002fe20008000000 */
[----:B------:R-:W-:Y:S01]  /*462b0*/  ISETP.LT.AND P2, PT, R154, UR38, !P0 ;  /* 0x000000269a007c0c */ /* 0x000fe2000c741270 */
[----:B------:R-:W-:Y:S01]  /*462c0*/  ULDC UR4, c[0x0][0x248] ;  /* 0x0000920000047ab9 */ /* 0x000fe20000000800 */
[----:B------:R-:W-:Y:S01]  /*462d0*/  LOP3.LUT R17, R17, 0xffdfffff, RZ, 0xc0, !PT ;  /* 0xffdfffff11117812 */ /* 0x000fe200078ec0ff */
[----:B------:R-:W-:Y:S01]  /*462e0*/  ULDC UR28, c[0x0][0x228] ;  /* 0x00008a00001c7ab9 */ /* 0x000fe20000000800 */
[----:B------:R-:W-:Y:S01]  /*462f0*/  ISETP.LT.AND P1, PT, R152, UR30, !P0 ;  /* 0x0000001e98007c0c */ /* 0x000fe2000c721270 */
[----:B------:R1:W-:Y:S01]  /*46300*/  STL [R1+0x12c4], R26 ;  /* 0x0012c41a01007387 */ /* 0x0003e20000100800 */
[----:B------:R-:W-:-:S05]  /*46310*/  ULDC UR38, c[0x0][0x228] ;  /* 0x00008a0000267ab9 */ /* 0x000fca0000000800 */
[----:B------:R-:W-:Y:S01]  /*46320*/  @P3 LOP3.LUT R17, R17, 0x200000, RZ, 0xfc, !PT ;  /* 0x0020000011113812 */ /* 0x000fe200078efcff */
[----:B------:R-:W-:-:S03]  /*46330*/  ULDC UR30, c[0x0][0x228] ;  /* 0x00008a00001e7ab9 */ /* 0x000fc60000000800 */
        /* <DEDUP_REMOVED lines=11> */
[----:B------:R-:W-:-:S04]  /*463f0*/  ISETP.GE.AND P0, PT, R57, UR5, PT ;  /* 0x0000000539007c0c */ /* 0x000fc8000bf06270 */
[----:B------:R-:W-:Y:S01]  /*46400*/  ISETP.LT.AND P3, PT, R153, UR4, !P0 ;  /* 0x0000000499007c0c */ /* 0x000fe2000c761270 */
[----:B------:R-:W-:Y:S01]  /*46410*/  ULDC UR4, c[0x0][0x248] ;  /* 0x0000920000047ab9 */ /* 0x000fe20000000800 */
[----:B------:R-:W-:Y:S01]  /*46420*/  ISETP.LT.AND P2, PT, R154, UR35, !P0 ;  /* 0x000000239a007c0c */ /* 0x000fe2000c741270 */
[----:B------:R1:W-:Y:S01]  /*46430*/  STL [R1+0x12c8], R26 ;  /* 0x0012c81a01007387 */ /* 0x0003e20000100800 */
[----:B------:R-:W-:Y:S01]  /*46440*/  LOP3.LUT R17, R17, 0xfffdffff, RZ, 0xc0, !PT ;  /* 0xfffdffff11117812 */ /* 0x000fe200078ec0ff */
[----:B------:R-:W-:Y:S01]  /*46450*/  ULDC UR35, c[0x0][0x22c] ;  /* 0x00008b0000237ab9 */ /* 0x000fe20000000800 */
[----:B------:R-:W-:Y:S01]  /*46460*/  ISETP.LT.AND P1, PT, R152, UR45, !P0 ;  /* 0x0000002d98007c0c */ /* 0x000fe2000c721270 */
[----:B------:R-:W-:-:S06]  /*46470*/  ULDC UR45, c[0x0][0x228] ;  /* 0x00008a00002d7ab9 */ /* 0x000fcc0000000800 */
[----:B------:R-:W-:-:S04]  /*46480*/  @P3 LOP3.LUT R17, R17, 0x20000, RZ, 0xfc, !PT ;  /* 0x0002000011113812 */ /* 0x000fc800078efcff */
[----:B------:R-:W-:-:S04]  /*46490*/  LOP3.LUT R17, R17, 0xfffeffff, RZ, 0xc0, !PT ;  /* 0xfffeffff11117812 */ /* 0x000fc800078ec0ff */
[----:B------:R-:W-:Y:S02]  /*464a0*/  @P2 LOP3.LUT R17, R17, 0x10000, RZ, 0xfc, !PT ;  /* 0x0001000011112812 */ /* 0x000fe400078efcff */
[----:B------:R-:W-:Y:S01]  /*464b0*/  ISETP.LT.AND P0, PT, R23, UR46, !P0 ;  /* 0x0000002e17007c0c */ /* 0x000fe2000c701270 */
[----:B-1----:R-:W-:Y:S01]  /*464c0*/  VIADD R26, R26, UR4 ;  /* 0x000000041a1a7c36 */ /* 0x002fe20008000000 */
[----:B------:R-:W-:Y:S01]  /*464d0*/  LOP3.LUT R17, R17, 0xffff7fff, RZ, 0xc0, !PT ;  /* 0xffff7fff11117812 */ /* 0x000fe200078ec0ff */
[----:B------:R-:W-:Y:S01]  /*464e0*/  ULDC.64 UR4, c[0x0][0x228] ;  /* 0x00008a0000047ab9 */ /* 0x000fe20000000a00 */
        /* <DEDUP_REMOVED lines=31> */
[----:B------:R-:W-:-:S06]  /*466e0*/  ULDC UR42, c[0x0][0x228] ;  /* 0x00008a00002a7ab9 */ /* 0x000fcc0000000800 */
        /* <DEDUP_REMOVED lines=13> */
[----:B------:R-:W-:Y:S01]  /*467c0*/  ULDC.64 UR20, c[0x0][0x228] ;  /* 0x00008a0000147ab9 */ /* 0x000fe20000000a00 */
[----:B------:R-:W-:Y:S02]  /*467d0*/  LOP3.LUT R17, R17, 0xffffffdf, RZ, 0xc0, !PT ;  /* 0xffffffdf11117812 */ /* 0x000fe400078ec0ff */
[----:B------:R-:W-:Y:S01]  /*467e0*/  ISETP.LT.AND P1, PT, R152, UR49, !P0 ;  /* 0x0000003198007c0c */ /* 0x000fe2000c721270 */
[----:B------:R-:W-:-:S06]  /*467f0*/  VIADD R77, R22, 0x4c ;  /* 0x0000004c164d7836 */ /* 0x000fcc0000000000 */
[----:B------:R-:W-:Y:S01]  /*46800*/  @P3 LOP3.LUT R17, R17, 0x20, RZ, 0xfc, !PT ;  /* 0x0000002011113812 */ /* 0x000fe200078efcff */
[----:B------:R-:W-:-:S03]  /*46810*/  ULDC UR49, c[0x0][0x228] ;  /* 0x00008a0000317ab9 */ /* 0x000fc60000000800 */
[----:B------:R-:W-:-:S04]  /*46820*/  LOP3.LUT R17, R17, 0xffffffef, RZ, 0xc0, !PT ;  /* 0xffffffef11117812 */ /* 0x000fc800078ec0ff */
[----:B------:R-:W-:Y:S02]  /*46830*/  @P2 LOP3.LUT R17, R17, 0x10, RZ, 0xfc, !PT ;  /* 0x0000001011112812 */ /* 0x000fe400078efcff */
[----:B------:R-:W-:Y:S02]  /*46840*/  ISETP.LT.AND P0, PT, R23, UR50, !P0 ;  /* 0x0000003217007c0c */ /* 0x000fe4000c701270 */
[----:B------:R-:W-:Y:S01]  /*46850*/  LOP3.LUT R14, R14, 0x7fffffff, RZ, 0xc0, !PT ;  /* 0x7fffffff0e0e7812 */ /* 0x000fe200078ec0ff */
[----:B------:R-:W-:Y:S01]  /*46860*/  VIADD R78, R22, 0x4b ;  /* 0x0000004b164e7836 */ /* 0x000fe20000000000 */
        /* <DEDUP_REMOVED lines=9> */
[----:B------:R-:W-:Y:S01]  /*46900*/  ULDC.64 UR20, c[0x0][0x228] ;  /* 0x00008a0000147ab9 */ /* 0x000fe20000000a00 */
[----:B------:R-:W-:Y:S01]  /*46910*/  ISETP.LT.AND P2, PT, R154, UR14, !P0 ;  /* 0x0000000e9a007c0c */ /* 0x000fe2000c741270 */
[----:B------:R-:W-:Y:S01]  /*46920*/  ULDC UR14, c[0x0][0x248] ;  /* 0x00009200000e7ab9 */ /* 0x000fe20000000800 */
[----:B------:R-:W-:Y:S01]  /*46930*/  ISETP.LT.AND P0, PT, R23, UR51, !P0 ;  /* 0x0000003317007c0c */ /* 0x000fe2000c701270 */
[----:B------:R-:W-:-:S06]  /*46940*/  ULDC UR51, c[0x0][0x228] ;  /* 0x00008a0000337ab9 */ /* 0x000fcc0000000800 */
[----:B------:R-:W-:-:S04]  /*46950*/  @P1 LOP3.LUT R16, R16, 0x80000000, RZ, 0xfc, !PT ;  /* 0x8000000010101812 */ /* 0x000fc800078efcff */
[----:B------:R-:W-:Y:S02]  /*46960*/  LOP3.LUT R16, R16, 0xbfffffff, RZ, 0xc0, !PT ;  /* 0xbfffffff10107812 */ /* 0x000fe400078ec0ff */
[----:B------:R-:W-:Y:S02]  /*46970*/  LOP3.LUT R17, R17, 0xfffffffd, RZ, 0xc0, !PT ;  /* 0xfffffffd11117812 */ /* 0x000fe400078ec0ff */
[----:B------:R-:W-:Y:S02]  /*46980*/  @P0 LOP3.LUT R16, R16, 0x40000000, RZ, 0xfc, !PT ;  /* 0x4000000010100812 */ /* 0x000fe400078efcff */
[----:B------:R-:W-:Y:S01]  /*46990*/  ISETP.GE.AND P0, PT, R62, UR21, PT ;  /* 0x000000153e007c0c */ /* 0x000fe2000bf06270 */
[----:B------:R-:W-:Y:S01]  /*469a0*/  ULDC UR21, c[0x0][0x228] ;  /* 0x00008a0000157ab9 */ /* 0x000fe20000000800 */
[----:B------:R-:W-:Y:S02]  /*469b0*/  @P3 LOP3.LUT R17, R17, 0x2, RZ, 0xfc, !PT ;  /* 0x0000000211113812 */ /* 0x000fe400078efcff */
[----:B------:R-:W-:Y:S01]  /*469c0*/  ISETP.LT.AND P3, PT, R153, UR20, !P0 ;  /* 0x0000001499007c0c */ /* 0x000fe2000c761270 */
[----:B------:R-:W-:Y:S01]  /*469d0*/  ULDC UR20, c[0x0][0x228] ;  /* 0x00008a0000147ab9 */ /* 0x000fe20000000800 */
[----:B------:R-:W-:-:S02]  /*469e0*/  LOP3.LUT R17, R17, 0xfffffffe, RZ, 0xc0, !PT ;  /* 0xfffffffe11117812 */ /* 0x000fc400078ec0ff */
[----:B------:R-:W-:Y:S02]  /*469f0*/  LOP3.LUT R16, R16, 0xdfffffff, RZ, 0xc0, !PT ;  /* 0xdfffffff10107812 */ /* 0x000fe400078ec0ff */
        /* <DEDUP_REMOVED lines=15> */
[----:B------:R-:W-:Y:S01]  /*46af0*/  VIADD R79, R22, 0x4a ;  /* 0x0000004a164f7836 */ /* 0x000fe20000000000 */
[----:B------:R-:W-:Y:S02]  /*46b00*/  LOP3.LUT R16, R16, 0xfdffffff, RZ, 0xc0, !PT ;  /* 0xfdffffff10107812 */ /* 0x000fe400078ec0ff */
[C---:B------:R-:W-:Y:S01]  /*46b10*/  IADD3 R80, R22.reuse, 0x49, RZ ;  /* 0x0000004916507810 */ /* 0x040fe20007ffe0ff */
[C---:B------:R-:W-:Y:S01]  /*46b20*/  VIADD R81, R22.reuse, 0x48 ;  /* 0x0000004816517836 */ /* 0x040fe20000000000 */
[----:B------:R-:W-:Y:S01]  /*46b30*/  ISETP.LT.AND P3, PT, R153, UR55, !P0 ;  /* 0x0000003799007c0c */ /* 0x000fe2000c761270 */
[----:B------:R-:W-:Y:S01]  /*46b40*/  VIADD R82, R22, 0x47 ;  /* 0x0000004716527836 */ /* 0x000fe20000000000 */
[----:B------:R-:W-:Y:S01]  /*46b50*/  ISETP.LT.AND P2, PT, R154, UR54, !P0 ;  /* 0x000000369a007c0c */ /* 0x000fe2000c741270 */
[----:B------:R-:W-:Y:S01]  /*46b60*/  VIADD R83, R22, 0x46 ;  /* 0x0000004616537836 */ /* 0x000fe20000000000 */
[----:B------:R-:W-:Y:S01]  /*46b70*/  ISETP.LT.AND P1, PT, R152, UR11, !P0 ;  /* 0x0000000b98007c0c */ /* 0x000fe2000c721270 */
[----:B------:R-:W-:Y:S01]  /*46b80*/  ULDC UR11, c[0x0][0x248] ;  /* 0x00009200000b7ab9 */ /* 0x000fe20000000800 */
[----:B-1----:R-:W-:Y:S01]  /*46b90*/  IADD3 R26, R26, UR4, RZ ;  /* 0x000000041a1a7c10 */ /* 0x002fe2000fffe0ff */
[----:B------:R-:W-:Y:S01]  /*46ba0*/  ULDC UR4, c[0x0][0x228] ;  /* 0x00008a0000047ab9 */ /* 0x000fe20000000800 */
[----:B------:R-:W-:Y:S01]  /*46bb0*/  ULDC UR56, c[0x0][0x228] ;  /* 0x00008a0000387ab9 */ /* 0x000fe20000000800 */
[----:B------:R-:W-:Y:S01]  /*46bc0*/  VIADD R84, R22, 0x45 ;  /* 0x0000004516547836 */ /* 0x000fe20000000000 */
[----:B------:R-:W-:-:S03]  /*46bd0*/  ULDC UR55, c[0x0][0x22c] ;  /* 0x00008b0000377ab9 */ /* 0x000fc60000000800 */
[----:B------:R-:W-:Y:S01]  /*46be0*/  @P3 LOP3.LUT R16, R16, 0x2000000, RZ, 0xfc, !PT ;  /* 0x0200000010103812 */ /* 0x000fe200078efcff */
[----:B------:R-:W-:-:S03]  /*46bf0*/  ULDC UR54, c[0x0][0x228] ;  /* 0x00008a0000367ab9 */ /* 0x000fc60000000800 */
        /* <DEDUP_REMOVED lines=16> */
[----:B------:R1:W-:Y:S01]  /*46d00*/  STL [R1+0x12d4], R26 ;  /* 0x0012d41a01007387 */ /* 0x0003e20000100800 */
[----:B------:R-:W-:Y:S01]  /*46d10*/  ISETP.LT.AND P1, PT, R152, UR15, !P0 ;  /* 0x0000000f98007c0c */ /* 0x000fe2000c721270 */
[----:B------:R-:W-:Y:S01]  /*46d20*/  ULDC UR17, c[0x0][0x228] ;  /* 0x00008a0000117ab9 */ /* 0x000fe20000000800 */
[----:B------:R-:W-:Y:S01]  /*46d30*/  ULDC UR53, c[0x0][0x228] ;  /* 0x00008a0000357ab9 */ /* 0x000fe20000000800 */
[----:B-1----:R-:W-:-:S06]  /*46d40*/  VIADD R26, R26, UR7 ;  /* 0x000000071a1a7c36 */ /* 0x002fcc0008000000 */
[----:B------:R-:W-:Y:S01]  /*46d50*/  @P3 LOP3.LUT R16, R16, 0x200000, RZ, 0xfc, !PT ;  /* 0x0020000010103812 */ /* 0x000fe200078efcff */
[----:B------:R-:W-:Y:S01]  /*46d60*/  ULDC UR7, c[0x0][0x228] ;  /* 0x00008a0000077ab9 */ /* 0x000fe20000000800 */
[----:B------:R1:W-:Y:S02]  /*46d70*/  STL [R1+0x12d8], R26 ;  /* 0x0012d81a01007387 */ /* 0x0003e40000100800 */
[----:B------:R-:W-:-:S04]  /*46d80*/  LOP3.LUT R16, R16, 0xffefffff, RZ, 0xc0, !PT ;  /* 0xffefffff10107812 */ /* 0x000fc800078ec0ff */
[----:B------:R-:W-:Y:S01]  /*46d90*/  @P2 LOP3.LUT R16, R16, 0x100000, RZ, 0xfc, !PT ;  /* 0x0010000010102812 */ /* 0x000fe200078efcff */
[----:B-1----:R-:W-:Y:S01]  /*46da0*/  VIADD R26, R26, UR14 ;  /* 0x0000000e1a1a7c36 */ /* 0x002fe20008000000 */
[----:B------:R-:W-:Y:S01]  /*46db0*/  ULDC UR14, c[0x0][0x248] ;  /* 0x00009200000e7ab9 */ /* 0x000fe20000000800 */
[----:B------:R-:W-:Y:S01]  /*46dc0*/  ISETP.LT.AND P0, PT, R23, UR18, !P0 ;  /* 0x0000001217007c0c */ /* 0x000fe2000c701270 */
[----:B------:R-:W-:Y:S02]  /*46dd0*/  ULDC UR18, c[0x0][0x228] ;  /* 0x00008a0000127ab9 */ /* 0x000fe40000000800 */
[----:B------:R1:W-:Y:S01]  /*46de0*/  STL [R1+0x12dc], R26 ;  /* 0x0012dc1a01007387 */ /* 0x0003e20000100800 */
[----:B------:R-:W-:Y:S01]  /*46df0*/  LOP3.LUT R16, R16, 0xfff7ffff, RZ, 0xc0, !PT ;  /* 0xfff7ffff10107812 */ /* 0x000fe200078ec0ff */
[----:B-1----:R-:W-:-:S03]  /*46e00*/  VIADD R26, R26, UR14 ;  /* 0x0000000e1a1a7c36 */ /* 0x002fc60008000000 */
[----:B------:R-:W-:Y:S01]  /*46e10*/  @P1 LOP3.LUT R16, R16, 0x80000, RZ, 0xfc, !PT ;  /* 0x0008000010101812 */ /* 0x000fe200078efcff */
[----:B------:R-:W-:Y:S01]  /*46e20*/  ULDC UR14, c[0x0][0x248] ;  /* 0x00009200000e7ab9 */ /* 0x000fe20000000800 */
[----:B------:R1:W-:Y:S02]  /*46e30*/  STL [R1+0x12e0], R26 ;  /* 0x0012e01a01007387 */ /* 0x0003e40000100800 */
[----:B------:R-:W-:Y:S01]  /*46e40*/  LOP3.LUT R16, R16, 0xfffbffff, RZ, 0xc0, !PT ;  /* 0xfffbffff10107812 */ /* 0x000fe200078ec0ff */
[----:B-1----:R-:W-:-:S03]  /*46e50*/  VIADD R26, R26, UR11 ;  /* 0x0000000b1a1a7c36 */ /* 0x002fc60008000000 */
[----:B------:R-:W-:Y:S01]  /*46e60*/  @P0 LOP3.LUT R16, R16, 0x40000, RZ, 0xfc, !PT ;  /* 0x0004000010100812 */ /* 0x000fe200078efcff */
[----:B------:R-:W-:Y:S01]  /*46e70*/  ULDC UR11, c[0x0][0x228] ;  /* 0x00008a00000b7ab9 */ /* 0x000fe20000000800 */
[----:B------:R1:W-:Y:S02]  /*46e80*/  STL [R1+0x12e4], R26 ;  /* 0x0012e41a01007387 */ /* 0x0003e40000100800 */
        /* <DEDUP_REMOVED lines=9> */
[----:B------:R-:W-:-:S06]  /*46f20*/  ULDC UR23, c[0x0][0x22c] ;  /* 0x00008b0000177ab9 */ /* 0x000fcc0000000800 */
        /* <DEDUP_REMOVED lines=59> */
[----:B------:R-:W-:-:S09]  /*472e0*/  ISETP.LT.AND P1, PT, R152, UR13, !P0 ;  /* 0x0000000d98007c0c */ /* 0x000fd2000c721270 */
        /* <DEDUP_REMOVED lines=8> */
[----:B------:R-:W-:Y:S01]  /*47370*/  @P1 LOP3.LUT R16, R16, 0x8, RZ, 0xfc, !PT ;  /* 0x0000000810101812 */ /* 0x000fe200078efcff */
[----:B------:R1:W-:Y:S03]  /*47380*/  STL [R1+0x12f4], R26 ;  /* 0x0012f41a01007387 */ /* 0x0003e60000100800 */
[----:B------:R-:W-:-:S04]  /*47390*/  LOP3.LUT R16, R16, 0xfffffffb, RZ, 0xc0, !PT ;  /* 0xfffffffb10107812 */ /* 0x000fc800078ec0ff */
[----:B------:R-:W-:Y:S01]  /*473a0*/  @P0 LOP3.LUT R16, R16, 0x4, RZ, 0xfc, !PT ;  /* 0x0000000410100812 */ /* 0x000fe200078efcff */
[----:B-1----:R-:W-:Y:S01]  /*473b0*/  VIADD R26, R26, UR12 ;  /* 0x0000000c1a1a7c36 */ /* 0x002fe20008000000 */
[----:B------:R-:W-:Y:S02]  /*473c0*/  ULDC.64 UR12, c[0x0][0x228] ;  /* 0x00008a00000c7ab9 */ /* 0x000fe40000000a00 */
        /* <DEDUP_REMOVED lines=22> */
[----:B------:R-:W-:Y:S01]  /*47530*/  VIADD R85, R22, 0x44 ;  /* 0x0000004416557836 */ /* 0x000fe20000000000 */
[----:B------:R-:W-:Y:S01]  /*47540*/  LOP3.LUT R15, R15, 0xdfffffff, RZ, 0xc0, !PT ;  /* 0xdfffffff0f0f7812 */ /* 0x000fe200078ec0ff */
[----:B------:R-:W-:Y:S01]  /*47550*/  ULDC UR13, c[0x0][0x228] ;  /* 0x00008a00000d7ab9 */ /* 0x000fe20000000800 */
[----:B------:R-:W-:-:S02]  /*47560*/  @P2 LOP3.LUT R16, R16, 0x1, RZ, 0xfc, !PT ;  /* 0x0000000110102812 */ /* 0x000fc400078efcff */
[----:B------:R-:W-:Y:S02]  /*47570*/  ISETP.LT.AND P2, PT, R154, UR31, !P0 ;  /* 0x0000001f9a007c0c */ /* 0x000fe4000c741270 */
[----:B------:R-:W-:Y:S01]  /*47580*/  ISETP.LT.AND P1, PT, R152, UR30, !P0 ;  /* 0x0000001e98007c0c */ /* 0x000fe2000c721270 */
[----:B-1----:R-:W-:Y:S02]  /*47590*/  VIADD R26, R26, UR12 ;  /* 0x0000000c1a1a7c36 */ /* 0x002fe40008000000 */
[----:B------:R-:W-:Y:S01]  /*475a0*/  @P3 LOP3.LUT R15, R15, 0x20000000, RZ, 0xfc, !PT ;  /* 0x200000000f0f3812 */ /* 0x000fe200078efcff */
[----:B------:R-:W-:Y:S01]  /*475b0*/  ULDC UR12, c[0x0][0x248] ;  /* 0x00009200000c7ab9 */ /* 0x000fe20000000800 */
[----:B------:R-:W-:Y:S01]  /*475c0*/  LOP3.LUT R13, R13, 0x7fffffff, RZ, 0xc0, !PT ;  /* 0x7fffffff0d0d7812 */ /* 0x000fe200078ec0ff */
[----:B------:R-:W-:Y:S01]  /*475d0*/  VIADD R86, R22, 0x43 ;  /* 0x0000004316567836 */ /* 0x000fe20000000000 */
[----:B------:R-:W-:Y:S01]  /*475e0*/  LOP3.LUT R15, R15, 0xefffffff, RZ, 0xc0, !PT ;  /* 0xefffffff0f0f7812 */ /* 0x000fe200078ec0ff */
[----:B------:R-:W-:Y:S01]  /*475f0*/  ULDC UR30, c[0x0][0x228] ;  /* 0x00008a00001e7ab9 */ /* 0x000fe20000000800 */
[----:B------:R-:W-:-:S02]  /*47600*/  ULDC UR31, c[0x0][0x228] ;  /* 0x00008a00001f7ab9 */ /* 0x000fc40000000800 */
        /* <DEDUP_REMOVED lines=13> */
[----:B------:R-:W-:Y:S01]  /*476e0*/  VIADD R87, R22, 0x42 ;  /* 0x0000004216577836 */ /* 0x000fe20000000000 */
[----:B------:R-:W-:Y:S01]  /*476f0*/  ISETP.LT.AND P2, PT, R154, UR33, !P0 ;  /* 0x000000219a007c0c */ /* 0x000fe2000c741270 */
[----:B------:R-:W-:Y:S01]  /*47700*/  VIADD R88, R22, 0x41 ;  /* 0x0000004116587836 */ /* 0x000fe20000000000 */
[----:B------:R-:W-:Y:S01]  /*47710*/  ISETP.LT.AND P1, PT, R152, UR26, !P0 ;  /* 0x0000001a98007c0c */ /* 0x000fe2000c721270 */
[----:B------:R1:W-:Y:S01]  /*47720*/  STL [R1+0x130c], R26 ;  /* 0x00130c1a01007387 */ /* 0x0003e20000100800 */
[----:B------:R-:W-:Y:S01]  /*47730*/  ULDC UR34, c[0x0][0x22c] ;  /* 0x00008b0000227ab9 */ /* 0x000fe20000000800 */
[----:B------:R-:W-:-:S06]  /*47740*/  ULDC UR35, c[0x0][0x228] ;  /* 0x00008a0000237ab9 */ /* 0x000fcc0000000800 */
        /* <DEDUP_REMOVED lines=15> */
[----:B------:R-:W-:Y:S01]  /*47840*/  ULDC UR4, c[0x0][0x248] ;  /* 0x0000920000047ab9 */ /* 0x000fe20000000800 */
[----:B------:R-:W-:Y:S02]  /*47850*/  LOP3.LUT R15, R15, 0xffdfffff, RZ, 0xc0, !PT ;  /* 0xffdfffff0f0f7812 */ /* 0x000fe400078ec0ff */
[----:B------:R-:W-:Y:S01]  /*47860*/  ISETP.LT.AND P1, PT, R152, UR38, !P0 ;  /* 0x0000002698007c0c */ /* 0x000fe2000c721270 */
[----:B-1----:R-:W-:-:S06]  /*47870*/  VIADD R26, R26, UR4 ;  /* 0x000000041a1a7c36 */ /* 0x002fcc0008000000 */
[----:B------:R-:W-:Y:S01]  /*47880*/  @P3 LOP3.LUT R15, R15, 0x200000, RZ, 0xfc, !PT ;  /* 0x002000000f0f3812 */ /* 0x000fe200078efcff */
[----:B------:R-:W-:Y:S01]  /*47890*/  ULDC.64 UR4, c[0x0][0x228] ;  /* 0x00008a0000047ab9 */ /* 0x000fe20000000a00 */
[----:B------:R-:W-:Y:S02]  /*478a0*/  ULDC UR38, c[0x0][0x228] ;  /* 0x00008a0000267ab9 */ /* 0x000fe40000000800 */
[----:B------:R-:W-:-:S04]  /*478b0*/  LOP3.LUT R15, R15, 0xffefffff, RZ, 0xc0, !PT ;  /* 0xffefffff0f0f7812 */ /* 0x000fc800078ec0ff */
[----:B------:R-:W-:Y:S02]  /*478c0*/  @P2 LOP3.LUT R15, R15, 0x100000, RZ, 0xfc, !PT ;  /* 0x001000000f0f2812 */ /* 0x000fe400078efcff */
[----:B------:R-:W-:Y:S01]  /*478d0*/  ISETP.LT.AND P0, PT, R23, UR37, !P0 ;  /* 0x0000002517007c0c */ /* 0x000fe2000c701270 */
[----:B------:R1:W-:Y:S01]  /*478e0*/  STL [R1+0x131c], R26 ;  /* 0x00131c1a01007387 */ /* 0x0003e20000100800 */
[----:B------:R-:W-:Y:S01]  /*478f0*/  LOP3.LUT R15, R15, 0xfff7ffff, RZ, 0xc0, !PT ;  /* 0xfff7ffff0f0f7812 */ /* 0x000fe200078ec0ff */
[----:B------:R-:W-:Y:S01]  /*47900*/  VIADD R89, R22, 0x40 ;  /* 0x0000004016597836 */ /* 0x000fe20000000000 */
[----:B------:R-:W-:Y:S02]  /*47910*/  ULDC UR37, c[0x0][0x228] ;  /* 0x00008a0000257ab9 */ /* 0x000fe40000000800 */
[----:B------:R-:W-:-:S04]  /*47920*/  @P1 LOP3.LUT R15, R15, 0x80000, RZ, 0xfc, !PT ;  /* 0x000800000f0f1812 */ /* 0x000fc800078efcff */
[----:B------:R-:W-:-:S04]  /*47930*/  LOP3.LUT R15, R15, 0xfffbffff, RZ, 0xc0, !PT ;  /* 0xfffbffff0f0f7812 */ /* 0x000fc800078ec0ff */
[----:B------:R-:W-:Y:S02]  /*47940*/  @P0 LOP3.LUT R15, R15, 0x40000, RZ, 0xfc, !PT ;  /* 0x000400000f0f0812 */ /* 0x000fe400078efcff */
[----:B------:R-:W-:-:S04]  /*47950*/  ISETP.GE.AND P0, PT, R73, UR5, PT ;  /* 0x0000000549007c0c */ /* 0x000fc8000bf06270 */
[----:B------:R-:W-:Y:S01]  /*47960*/  ISETP.LT.AND P3, PT, R153, UR4, !P0 ;  /* 0x0000000499007c0c */ /* 0x000fe2000c761270 */
[----:B------:R-:W-:Y:S01]  /*47970*/  ULDC UR4, c[0x0][0x248] ;  /* 0x0000920000047ab9 */ /* 0x000fe20000000800 */
[----:B------:R-:W-:Y:S02]  /*47980*/  ISETP.LT.AND P2, PT, R154, UR36, !P0 ;  /* 0x000000249a007c0c */ /* 0x000fe4000c741270 */
[----:B------:R-:W-:Y:S02]  /*47990*/  LOP3.LUT R15, R15, 0xfffdffff, RZ, 0xc0, !PT ;  /* 0xfffdffff0f0f7812 */ /* 0x000fe400078ec0ff */
[----:B------:R-:W-:Y:S01]  /*479a0*/  ISETP.LT.AND P1, PT, R152, UR27, !P0 ;  /* 0x0000001b98007c0c */ /* 0x000fe2000c721270 */
[----:B-1----:R-:W-:Y:S01]  /*479b0*/  VIADD R26, R26, UR4 ;  /* 0x000000041a1a7c36 */ /* 0x002fe20008000000 */
[----:B------:R-:W-:-:S05]  /*479c0*/  ULDC UR36, c[0x0][0x248] ;  /* 0x0000920000247ab9 */ /* 0x000fca0000000800 */
        /* <DEDUP_REMOVED lines=14> */
[----:B------:R-:W-:Y:S02]  /*47ab0*/  ISETP.LT.AND P3, PT, R153, UR4, !P0 ;  /* 0x0000000499007c0c */ /* 0x000fe4000c761270 */
[----:B------:R-:W-:Y:S02]  /*47ac0*/  ISETP.LT.AND P2, PT, R154, UR40, !P0 ;  /* 0x000000289a007c0c */ /* 0x000fe4000c741270 */
[----:B------:R-:W-:Y:S02]  /*47ad0*/  LOP3.LUT R15, R15, 0xffffdfff, RZ, 0xc0, !PT ;  /* 0xffffdfff0f0f7812 */ /* 0x000fe400078ec0ff */
[----:B------:R-:W-:Y:S01]  /*47ae0*/  ISETP.LT.AND P1, PT, R152, UR39, !P0 ;  /* 0x0000002798007c0c */ /* 0x000fe2000c721270 */
[----:B-1----:R-:W-:Y:S01]  /*47af0*/  VIADD R26, R26, UR5 ;  /* 0x000000051a1a7c36 */ /* 0x002fe20008000000 */
[----:B------:R-:W-:Y:S01]  /*47b00*/  ULDC UR4, c[0x0][0x228] ;  /* 0x00008a0000047ab9 */ /* 0x000fe20000000800 */
[----:B------:R-:W-:-:S04]  /*47b10*/  ULDC UR40, c[0x0][0x228] ;  /* 0x00008a0000287ab9 */ /* 0x000fc80000000800 */
[----:B------:R-:W-:Y:S01]  /*47b20*/  @P3 LOP3.LUT R15, R15, 0x2000, RZ, 0xfc, !PT ;  /* 0x000020000f0f3812 */ /* 0x000fe200078efcff */
[----:B------:R-:W-:Y:S01]  /*47b30*/  ULDC UR5, c[0x0][0x228] ;  /* 0x00008a0000057ab9 */ /* 0x000fe20000000800 */
        /* <DEDUP_REMOVED lines=17> */
[----:B------:R-:W-:Y:S01]  /*47c50*/  ULDC UR41, c[0x0][0x228] ;  /* 0x00008a0000297ab9 */ /* 0x000fe20000000800 */
[----:B------:R-:W-:Y:S01]  /*47c60*/  ISETP.LT.AND P1, PT, R152, UR46, !P0 ;  /* 0x0000002e98007c0c */ /* 0x000fe2000c721270 */
[----:B------:R1:W-:Y:S01]  /*47c70*/  STL [R1+0x133c], R26 ;  /* 0x00133c1a01007387 */ /* 0x0003e20000100800 */
[----:B------:R-:W-:Y:S01]  /*47c80*/  VIADD R91, R22, 0x3e ;  /* 0x0000003e165b7836 */ /* 0x000fe20000000000 */
[----:B------:R-:W-:-:S06]  /*47c90*/  ULDC UR43, c[0x0][0x228] ;  /* 0x00008a00002b7ab9 */ /* 0x000fcc0000000800 */
[----:B------:R-:W-:Y:S01]  /*47ca0*/  @P3 LOP3.LUT R15, R15, 0x200, RZ, 0xfc, !PT ;  /* 0x000002000f0f3812 */ /* 0x000fe200078efcff */
[----:B------:R-:W-:Y:S01]  /*47cb0*/  ULDC UR46, c[0x0][0x228] ;  /* 0x00008a00002e7ab9 */ /* 0x000fe20000000800 */
[----:B------:R-:W-:Y:S02]  /*47cc0*/  ULDC UR42, c[0x0][0x22c] ;  /* 0x00008b00002a7ab9 */ /* 0x000fe40000000800 */
[----:B------:R-:W-:-:S04]  /*47cd0*/  LOP3.LUT R15, R15, 0xfffffeff, RZ, 0xc0, !PT ;  /* 0xfffffeff0f0f7812 */ /* 0x000fc800078ec0ff */
[----:B------:R-:W-:Y:S02]  /*47ce0*/  @P2 LOP3.LUT R15, R15, 0x100, RZ, 0xfc, !PT ;  /* 0x000001000f0f2812 */ /* 0x000fe400078efcff */
[----:B------:R-:W-:Y:S01]  /*47cf0*/  ISETP.LT.AND P0, PT, R23, UR45, !P0 ;  /* 0x0000002d17007c0c */ /* 0x000fe2000c701270 */
[----:B------:R-:W-:Y:S01]  /*47d00*/  VIADD R92, R22, 0x3d ;  /* 0x0000003d165c7836 */ /* 0x000fe20000000000 */
        /* <DEDUP_REMOVED lines=35> */
[----:B------:R-:W-:Y:S02]  /*47f40*/  @P1 LOP3.LUT R14, R14, 0x80000000, RZ, 0xfc, !PT ;  /* 0x800000000e0e1812 */ /* 0x000fe400078efcff */
[----:B-1----:R-:W-:Y:S01]  /*47f50*/  IADD3 R26, R26, UR20, RZ ;  /* 0x000000141a1a7c10 */ /* 0x002fe2000fffe0ff */
[----:B------:R-:W-:Y:S01]  /*47f60*/  ULDC.64 UR20, c[0x0][0x228] ;  /* 0x00008a0000147ab9 */ /* 0x000fe20000000a00 */
        /* <DEDUP_REMOVED lines=32> */
[----:B------:R-:W-:Y:S02]  /*48170*/  ISETP.LT.AND P2, PT, R154, UR29, !P0 ;  /* 0x0000001d9a007c0c */ /* 0x000fe4000c741270 */
[----:B------:R-:W-:-:S02]  /*48180*/  IADD3 R93, R22, 0x3c, RZ ;  /* 0x0000003c165d7810 */ /* 0x000fc40007ffe0ff */
[----:B------:R-:W-:Y:S01]  /*48190*/  LOP3.LUT R12, R12, 0x7fffffff, RZ, 0xc0, !PT ;  /* 0x7fffffff0c0c7812 */ /* 0x000fe200078ec0ff */
[----:B------:R-:W-:Y:S01]  /*481a0*/  VIADD R94, R22, 0x3b ;  /* 0x0000003b165e7836 */ /* 0x000fe20000000000 */
[----:B------:R-:W-:Y:S01]  /*481b0*/  ISETP.LT.AND P1, PT, R152, UR15, !P0 ;  /* 0x0000000f98007c0c */ /* 0x000fe2000c721270 */
[----:B------:R-:W-:-:S04]  /*481c0*/  ULDC UR29, c[0x0][0x228] ;  /* 0x00008a00001d7ab9 */ /* 0x000fc80000000800 */
        /* <DEDUP_REMOVED lines=20> */
[----:B------:R-:W-:Y:S01]  /*48310*/  ULDC UR52, c[0x0][0x228] ;  /* 0x00008a0000347ab9 */ /* 0x000fe20000000800 */
[----:B------:R-:W-:-:S02]  /*48320*/  ULDC UR61, c[0x0][0x228] ;  /* 0x00008a00003d7ab9 */ /* 0x000fc40000000800 */
        /* <DEDUP_REMOVED lines=36> */
[----:B------:R-:W-:Y:S01]  /*48570*/  VIADD R95, R22, 0x3a ;  /* 0x0000003a165f7836 */ /* 0x000fe20000000000 */
[----:B------:R-:W-:Y:S01]  /*48580*/  ISETP.LT.AND P1, PT, R152, UR52, !P0 ;  /* 0x0000003498007c0c */ /* 0x000fe2000c721270 */
[----:B------:R-:W-:Y:S01]  /*48590*/  ULDC UR52, c[0x0][0x228] ;  /* 0x00008a0000347ab9 */ /* 0x000fe20000000800 */
[----:B------:R-:W-:-:S05]  /*485a0*/  ULDC UR51, c[0x0][0x228] ;  /* 0x00008a0000337ab9 */ /* 0x000fca0000000800 */
[----:B------:R-:W-:-:S04]  /*485b0*/  @P3 LOP3.LUT R14, R14, 0x2000, RZ, 0xfc, !PT ;  /* 0x000020000e0e3812 */ /* 0x000fc800078efcff */
[----:B------:R-:W-:-:S04]  /*485c0*/  LOP3.LUT R14, R14, 0xffffefff, RZ, 0xc0, !PT ;  /* 0xffffefff0e0e7812 */ /* 0x000fc800078ec0ff */
[----:B------:R-:W-:Y:S02]  /*485d0*/  @P2 LOP3.LUT R14, R14, 0x1000, RZ, 0xfc, !PT ;  /* 0x000010000e0e2812 */ /* 0x000fe400078efcff */
[----:B------:R-:W-:Y:S01]  /*485e0*/  ISETP.LT.AND P0, PT, R23, UR61, !P0 ;  /* 0x0000003d17007c0c */ /* 0x000fe2000c701270 */
[----:B-1----:R-:W-:Y:S01]  /*485f0*/  VIADD R26, R26, UR14 ;  /* 0x0000000e1a1a7c36 */ /* 0x002fe20008000000 */
[----:B------:R-:W-:Y:S01]  /*48600*/  LOP3.LUT R14, R14, 0xfffff7ff, RZ, 0xc0, !PT ;  /* 0xfffff7ff0e0e7812 */ /* 0x000fe200078ec0ff */
[----:B------:R-:W-:Y:S01]  /*48610*/  ULDC UR14, c[0x0][0x248] ;  /* 0x00009200000e7ab9 */ /* 0x000fe20000000800 */
        /* <DEDUP_REMOVED lines=12> */
[----:B------:R-:W-:Y:S01]  /*486e0*/  VIADD R98, R22, 0x37 ;  /* 0x0000003716627836 */ /* 0x000fe20000000000 */
[----:B------:R-:W-:Y:S01]  /*486f0*/  ISETP.LT.AND P1, PT, R152, UR57, !P0 ;  /* 0x0000003998007c0c */ /* 0x000fe2000c721270 */
[----:B------:R-:W-:Y:S01]  /*48700*/  VIADD R99, R22, 0x36 ;  /* 0x0000003616637836 */ /* 0x000fe20000000000 */
[----:B------:R-:W-:-:S07]  /*48710*/  ULDC UR59, c[0x0][0x22c] ;  /* 0x00008b00003b7ab9 */ /* 0x000fce0000000800 */
        /* <DEDUP_REMOVED lines=8> */
[----:B------:R-:W-:Y:S01]  /*487a0*/  @P2 LOP3.LUT R14, R14, 0x100, RZ, 0xfc, !PT ;  /* 0x000001000e0e2812 */ /* 0x000fe200078efcff */
[----:B------:R-:W-:-:S03]  /*487b0*/  ULDC UR57, c[0x0][0x228] ;  /* 0x00008a0000397ab9 */ /* 0x000fc60000000800 */
        /* <DEDUP_REMOVED lines=13> */
[----:B------:R-:W-:-:S08]  /*48890*/  ULDC UR55, c[0x0][0x228] ;  /* 0x00008a0000377ab9 */ /* 0x000fd00000000800 */
[----:B------:R-:W-:Y:S01]  /*488a0*/  @P3 LOP3.LUT R14, R14, 0x20, RZ, 0xfc, !PT ;  /* 0x000000200e0e3812 */ /* 0x000fe200078efcff */
[----:B-1----:R-:W-:Y:S01]  /*488b0*/  VIADD R26, R26, UR14 ;  /* 0x0000000e1a1a7c36 */ /* 0x002fe20008000000 */
[----:B------:R-:W-:Y:S01]  /*488c0*/  ISETP.LT.AND P0, PT, R23, UR28, !P0 ;  /* 0x0000001c17007c0c */ /* 0x000fe2000c701270 */
[----:B------:R-:W-:Y:S01]  /*488d0*/  ULDC.64 UR14, c[0x0][0x228] ;  /* 0x00008a00000e7ab9 */ /* 0x000fe20000000a00 */
[----:B------:R-:W-:Y:S02]  /*488e0*/  LOP3.LUT R14, R14, 0xffffffef, RZ, 0xc0, !PT ;  /* 0xffffffef0e0e7812 */ /* 0x000fe400078ec0ff */
[----:B------:R-:W-:Y:S01]  /*488f0*/  LOP3.LUT R11, R11, 0x7fffffff, RZ, 0xc0, !PT ;  /* 0x7fffffff0b0b7812 */ /* 0x000fe200078ec0ff */
[----:B------:R1:W-:Y:S01]  /*48900*/  STL [R1+0x13ac], R26 ;  /* 0x0013ac1a01007387 */ /* 0x0003e20000100800 */
        /* <DEDUP_REMOVED lines=15> */
[----:B------:R-:W-:Y:S01]  /*48a00*/  ISETP.LT.AND P2, PT, R154, UR12, !P0 ;  /* 0x0000000c9a007c0c */ /* 0x000fe2000c741270 */
[----:B------:R-:W-:Y:S01]  /*48a10*/  ULDC UR12, c[0x0][0x248] ;  /* 0x00009200000c7ab9 */ /* 0x000fe20000000800 */
[----:B------:R-:W-:Y:S01]  /*48a20*/  ISETP.LT.AND P0, PT, R23, UR25, !P0 ;  /* 0x0000001917007c0c */ /* 0x000fe2000c701270 */
[----:B-1----:R-:W-:Y:S01]  /*48a30*/  VIADD R26, R26, UR12 ;  /* 0x0000000c1a1a7c36 */ /* 0x002fe20008000000 */
[----:B------:R-:W-:Y:S01]  /*48a40*/  ULDC.64 UR12, c[0x0][0x228] ;  /* 0x00008a00000c7ab9 */ /* 0x000fe20000000a00 */
[----:B------:R-:W-:Y:S01]  /*48a50*/  LOP3.LUT R14, R14, 0xfffffffd, RZ, 0xc0, !PT ;  /* 0xfffffffd0e0e7812 */ /* 0x000fe200078ec0ff */
[----:B------:R-:W-:-:S03]  /*48a60*/  ULDC UR25, c[0x0][0x228] ;  /* 0x00008a0000197ab9 */ /* 0x000fc60000000800 */
[----:B------:R-:W-:-:S04]  /*48a70*/  @P1 LOP3.LUT R13, R13, 0x80000000, RZ, 0xfc, !PT ;  /* 0x800000000d0d1812 */ /* 0x000fc800078efcff */
        /* <DEDUP_REMOVED lines=17> */
[----:B------:R-:W-:Y:S01]  /*48b90*/  VIADD R105, R22, 0x30 ;  /* 0x0000003016697836 */ /* 0x000fe20000000000 */
[----:B------:R-:W-:Y:S01]  /*48ba0*/  LOP3.LUT R13, R13, 0xefffffff, RZ, 0xc0, !PT ;  /* 0xefffffff0d0d7812 */ /* 0x000fe200078ec0ff */
[----:B------:R-:W-:-:S03]  /*48bb0*/  ULDC UR30, c[0x0][0x228] ;  /* 0x00008a00001e7ab9 */ /* 0x000fc60000000800 */
        /* <DEDUP_REMOVED lines=13> */
[----:B------:R-:W-:Y:S01]  /*48c90*/  VIADD R106, R22, 0x2f ;  /* 0x0000002f166a7836 */ /* 0x000fe20000000000 */
[----:B------:R-:W-:Y:S01]  /*48ca0*/  LOP3.LUT R13, R13, 0xfdffffff, RZ, 0xc0, !PT ;  /* 0xfdffffff0d0d7812 */ /* 0x000fe200078ec0ff */
[----:B------:R-:W-:Y:S01]  /*48cb0*/  ULDC UR33, c[0x0][0x228] ;  /* 0x00008a0000217ab9 */ /* 0x000fe20000000800 */
[----:B------:R-:W-:Y:S01]  /*48cc0*/  ISETP.LT.AND P1, PT, R152, UR4, !P0 ;  /* 0x0000000498007c0c */ /* 0x000fe2000c721270 */
[----:B------:R-:W-:-:S06]  /*48cd0*/  ULDC UR4, c[0x0][0x248] ;  /* 0x0000920000047ab9 */ /* 0x000fcc0000000800 */
[----:B------:R-:W-:-:S04]  /*48ce0*/  @P3 LOP3.LUT R13, R13, 0x2000000, RZ, 0xfc, !PT ;  /* 0x020000000d0d3812 */ /* 0x000fc800078efcff */
[----:B------:R-:W-:-:S04]  /*48cf0*/  LOP3.LUT R13, R13, 0xfeffffff, RZ, 0xc0, !PT ;  /* 0xfeffffff0d0d7812 */ /* 0x000fc800078ec0ff */
[----:B------:R-:W-:Y:S02]  /*48d00*/  @P2 LOP3.LUT R13, R13, 0x1000000, RZ, 0xfc, !PT ;  /* 0x010000000d0d2812 */ /* 0x000fe400078efcff */
[----:B------:R-:W-:Y:S02]  /*48d10*/  ISETP.LT.AND P0, PT, R23, UR5, !P0 ;  /* 0x0000000517007c0c */ /* 0x000fe4000c701270 */
        /* <DEDUP_REMOVED lines=13> */
[----:B------:R-:W-:Y:S01]  /*48df0*/  VIADD R107, R22, 0x2e ;  /* 0x0000002e166b7836 */ /* 0x000fe20000000000 */
[----:B------:R-:W-:-:S06]  /*48e00*/  ULDC UR35, c[0x0][0x22c] ;  /* 0x00008b0000237ab9 */ /* 0x000fcc0000000800 */
[----:B------:R-:W-:Y:S01]  /*48e10*/  @P3 LOP3.LUT R13, R13, 0x200000, RZ, 0xfc, !PT ;  /* 0x002000000d0d3812 */ /* 0x000fe200078efcff */
[----:B------:R-:W-:Y:S01]  /*48e20*/  ULDC UR7, c[0x0][0x228] ;  /* 0x00008a0000077ab9 */ /* 0x000fe20000000800 */
[----:B------:R-:W-:Y:S01]  /*48e30*/  VIADD R108, R22, 0x2d ;  /* 0x0000002d166c7836 */ /* 0x000fe20000000000 */
[----:B------:R-:W-:Y:S01]  /*48e40*/  ULDC UR38, c[0x0][0x228] ;  /* 0x00008a0000267ab9 */ /* 0x000fe20000000800 */
        /* <DEDUP_REMOVED lines=80> */
[----:B------:R-:W-:-:S07]  /*49350*/  ULDC UR45, c[0x0][0x228] ;  /* 0x00008a00002d7ab9 */ /* 0x000fce0000000800 */
        /* <DEDUP_REMOVED lines=36> */
[----:B------:R1:W-:Y:S01]  /*495a0*/  STL [R1+0x13b8], R26 ;  /* 0x0013b81a01007387 */ /* 0x0003e20000100800 */
[----:B------:R-:W-:Y:S01]  /*495b0*/  ISETP.LT.AND P1, PT, R152, UR29, !P0 ;  /* 0x0000001d98007c0c */ /* 0x000fe2000c721270 */
[----:B------:R-:W-:Y:S02]  /*495c0*/  ULDC UR29, c[0x0][0x228] ;  /* 0x00008a00001d7ab9 */ /* 0x000fe40000000800 */
        /* <DEDUP_REMOVED lines=29> */
[----:B------:R-:W-:Y:S01]  /*497a0*/  LOP3.LUT R10, R10, 0x7fffffff, RZ, 0xc0, !PT ;  /* 0x7fffffff0a0a7812 */ /* 0x000fe200078ec0ff */
[----:B------:R-:W-:Y:S01]  /*497b0*/  VIADD R156, R22, 0x2b ;  /* 0x0000002b169c7836 */ /* 0x000fe20000000000 */
[----:B------:R-:W-:Y:S01]  /*497c0*/  @P1 LOP3.LUT R12, R12, 0x800000, RZ, 0xfc, !PT ;  /* 0x008000000c0c1812 */ /* 0x000fe200078efcff */
[----:B------:R-:W-:Y:S01]  /*497d0*/  VIADD R157, R22, 0x2a ;  /* 0x0000002a169d7836 */ /* 0x000fe20000000000 */
[----:B------:R-:W-:-:S02]  /*497e0*/  ULDC UR51, c[0x0][0x228] ;  /* 0x00008a0000337ab9 */ /* 0x000fc40000000800 */
        /* <DEDUP_REMOVED lines=18> */
[----:B------:R-:W-:Y:S02]  /*49910*/  @P1 LOP3.LUT R12, R12, 0x80000, RZ, 0xfc, !PT ;  /* 0x000800000c0c1812 */ /* 0x000fe400078efcff */
[----:B-1----:R-:W-:Y:S01]  /*49920*/  IADD3 R26, R26, UR20, RZ ;  /* 0x000000141a1a7c10 */ /* 0x002fe2000fffe0ff */
[----:B------:R-:W-:Y:S01]  /*49930*/  ULDC.64 UR20, c[0x0][0x228] ;  /* 0x00008a0000147ab9 */ /* 0x000fe20000000a00 */
        /* <DEDUP_REMOVED lines=23> */
[----:B------:R-:W-:-:S03]  /*49ab0*/  ULDC UR21, c[0x0][0x248] ;  /* 0x0000920000157ab9 */ /* 0x000fc60000000800 */
[----:B------:R-:W-:Y:S01]  /*49ac0*/  ISETP.LT.AND P3, PT, R153, UR20, !P0 ;  /* 0x0000001499007c0c */ /* 0x000fe2000c761270 */
[----:B------:R1:W-:Y:S01]  /*49ad0*/  STL [R1+0x13a4], R26 ;  /* 0x0013a41a01007387 */ /* 0x0003e20000100800 */
[----:B------:R-:W-:Y:S01]  /*49ae0*/  ISETP.LT.AND P2, PT, R154, UR60, !P0 ;  /* 0x0000003c9a007c0c */ /* 0x000fe2000c741270 */
[----:B------:R-:W-:Y:S01]  /*49af0*/  ULDC UR60, c[0x0][0x22c] ;  /* 0x00008b00003c7ab9 */ /* 0x000fe20000000800 */
        /* <DEDUP_REMOVED lines=24> */
[----:B------:R-:W-:Y:S01]  /*49c80*/  VIADD R160, R22, 0x27 ;  /* 0x0000002716a07836 */ /* 0x000fe20000000000 */
[----:B------:R-:W-:-:S05]  /*49c90*/  ULDC UR61, c[0x0][0x228] ;  /* 0x00008a00003d7ab9 */ /* 0x000fca0000000800 */
        /* <DEDUP_REMOVED lines=26> */
[----:B------:R-:W-:Y:S01]  /*49e40*/  ULDC UR12, c[0x0][0x248] ;  /* 0x00009200000c7ab9 */ /* 0x000fe20000000800 */
[----:B------:R-:W-:-:S04]  /*49e50*/  LOP3.LUT R12, R12, 0xfffffff7, RZ, 0xc0, !PT ;  /* 0xfffffff70c0c7812 */ /* 0x000fc800078ec0ff */
[----:B------:R-:W-:Y:S01]  /*49e60*/  @P1 LOP3.LUT R12, R12, 0x8, RZ, 0xfc, !PT ;  /* 0x000000080c0c1812 */ /* 0x000fe200078efcff */
[----:B-1----:R-:W-:Y:S01]  /*49e70*/  VIADD R26, R26, UR12 ;  /* 0x0000000c1a1a7c36 */ /* 0x002fe20008000000 */
[----:B------:R-:W-:Y:S02]  /*49e80*/  ULDC.64 UR12, c[0x0][0x228] ;  /* 0x00008a00000c7ab9 */ /* 0x000fe40000000a00 */
        /* <DEDUP_REMOVED lines=12> */
[C---:B------:R-:W-:Y:S02]  /*49f50*/  VIADD R161, R22.reuse, 0x26 ;  /* 0x0000002616a17836 */ /* 0x040fe40000000000 */
[----:B------:R-:W-:-:S02]  /*49f60*/  VIADD R162, R22, 0x25 ;  /* 0x0000002516a27836 */ /* 0x000fc40000000000 */
[----:B------:R-:W-:Y:S01]  /*49f70*/  VIADD R163, R22, 0x24 ;  /* 0x0000002416a37836 */ /* 0x000fe20000000000 */
[----:B------:R-:W-:Y:S01]  /*49f80*/  @P1 LOP3.LUT R11, R11, 0x80000000, RZ, 0xfc, !PT ;  /* 0x800000000b0b1812 */ /* 0x000fe200078efcff */
[----:B-1----:R-:W-:Y:S01]  /*49f90*/  VIADD R26, R26, UR12 ;  /* 0x0000000c1a1a7c36 */ /* 0x002fe20008000000 */
[----:B------:R-:W-:Y:S01]  /*49fa0*/  ULDC.64 UR12, c[0x0][0x228] ;  /* 0x00008a00000c7ab9 */ /* 0x000fe20000000a00 */
[----:B------:R-:W-:Y:S01]  /*49fb0*/  LOP3.LUT R0, R0, 0x7fffffff, RZ, 0xc0, !PT ;  /* 0x7fffffff00007812 */ /* 0x000fe200078ec0ff */
[----:B------:R-:W-:Y:S01]  /*49fc0*/  VIADD R165, R22, 0x22 ;  /* 0x0000002216a57836 */ /* 0x000fe20000000000 */
[----:B------:R-:W-:Y:S01]  /*49fd0*/  LOP3.LUT R11, R11, 0xbfffffff, RZ, 0xc0, !PT ;  /* 0xbfffffff0b0b7812 */ /* 0x000fe200078ec0ff */
[----:B------:R-:W-:-:S03]  /*49fe0*/  ULDC UR14, c[0x0][0x228] ;  /* 0x00008a00000e7ab9 */ /* 0x000fc60000000800 */
        /* <DEDUP_REMOVED lines=27> */
[----:B------:R-:W-:Y:S02]  /*4a1a0*/  ISETP.LT.AND P3, PT, R153, UR25, !P0 ;  /* 0x0000001999007c0c */ /* 0x000fe4000c761270 */
[C---:B------:R-:W-:Y:S01]  /*4a1b0*/  IADD3 R164, R22.reuse, 0x23, RZ ;  /* 0x0000002316a47810 */ /* 0x040fe20007ffe0ff */
[----:B------:R-:W-:Y:S01]  /*4a1c0*/  VIADD R166, R22, 0x21 ;  /* 0x0000002116a67836 */ /* 0x000fe20000000000 */
[----:B------:R-:W-:Y:S01]  /*4a1d0*/  ISETP.LT.AND P2, PT, R154, UR22, !P0 ;  /* 0x000000169a007c0c */ /* 0x000fe2000c741270 */
[----:B------:R-:W-:Y:S01]  /*4a1e0*/  VIADD R167, R22, 0x20 ;  /* 0x0000002016a77836 */ /* 0x000fe20000000000 */
[----:B------:R-:W-:Y:S01]  /*4a1f0*/  ISETP.LT.AND P1, PT, R152, UR11, !P0 ;  /* 0x0000000b98007c0c */ /* 0x000fe2000c721270 */
[----:B------:R1:W-:Y:S01]  /*4a200*/  STL [R1+0x1384], R26 ;  /* 0x0013841a01007387 */ /* 0x0003e20000100800 */
        /* <DEDUP_REMOVED lines=111> */
[----:B------:R-:W-:Y:S01]  /*4a900*/  ULDC.64 UR22, c[0x0][0x228] ;  /* 0x00008a0000167ab9 */ /* 0x000fe20000000a00 */
[----:B------:R-:W-:Y:S01]  /*4a910*/  LOP3.LUT R11, R11, 0xffffffef, RZ, 0xc0, !PT ;  /* 0xffffffef0b0b7812 */ /* 0x000fe200078ec0ff */
[C---:B------:R-:W-:Y:S01]  /*4a920*/  VIADD R172, R22.reuse, 0x82 ;  /* 0x0000008216ac7836 */ /* 0x040fe20000000000 */
[----:B------:R1:W-:Y:S01]  /*4a930*/  STL [R1+0x1360], R26 ;  /* 0x0013601a01007387 */ /* 0x0003e20000100800 */
[----:B------:R-:W-:Y:S01]  /*4a940*/  VIADD R171, R22, 0x1c ;  /* 0x0000001c16ab7836 */ /* 0x000fe20000000000 */
[----:B------:R-:W-:Y:S01]  /*4a950*/  @P2 LOP3.LUT R11, R11, 0x10, RZ, 0xfc, !PT ;  /* 0x000000100b0b2812 */ /* 0x000fe200078efcff */
[----:B------:R-:W-:Y:S01]  /*4a960*/  ULDC UR48, c[0x0][0x228] ;  /* 0x00008a0000307ab9 */ /* 0x000fe20000000800 */
[----:B------:R-:W-:-:S02]  /*4a970*/  ULDC UR47, c[0x0][0x228] ;  /* 0x00008a00002f7ab9 */ /* 0x000fc40000000800 */
[----:B------:R-:W-:-:S04]  /*4a980*/  LOP3.LUT R11, R11, 0xfffffff7, RZ, 0xc0, !PT ;  /* 0xfffffff70b0b7812 */ /* 0x000fc800078ec0ff */
        /* <DEDUP_REMOVED lines=19> */
[----:B------:R-:W-:Y:S01]  /*4aac0*/  ISETP.GE.AND P0, PT, R156, UR23, PT ;  /* 0x000000179c007c0c */ /* 0x000fe2000bf06270 */
[----:B------:R-:W-:Y:S01]  /*4aad0*/  ULDC UR23, c[0x0][0x248] ;  /* 0x0000920000177ab9 */ /* 0x000fe20000000800 */
[----:B------:R-:W-:Y:S02]  /*4aae0*/  @P3 LOP3.LUT R11, R11, 0x2, RZ, 0xfc, !PT ;  /* 0x000000020b0b3812 */ /* 0x000fe400078efcff */
        /* <DEDUP_REMOVED lines=63> */
[----:B------:R-:W-:Y:S01]  /*4aee0*/  ULDC.64 UR20, c[0x0][0x228] ;  /* 0x00008a0000147ab9 */ /* 0x000fe20000000a00 */
        /* <DEDUP_REMOVED lines=12> */
[----:B------:R-:W-:-:S03]  /*4afb0*/  ULDC UR56, c[0x0][0x248] ;  /* 0x0000920000387ab9 */ /* 0x000fc60000000800 */
[----:B------:R-:W-:-:S04]  /*4afc0*/  @P1 LOP3.LUT R10, R10, 0x8000, RZ, 0xfc, !PT ;  /* 0x000080000a0a1812 */ /* 0x000fc800078efcff */
[----:B------:R-:W-:-:S04]  /*4afd0*/  LOP3.LUT R10, R10, 0xffffbfff, RZ, 0xc0, !PT ;  /* 0xffffbfff0a0a7812 */ /* 0x000fc800078ec0ff */
[----:B------:R-:W-:Y:S02]  /*4afe0*/  @P0 LOP3.LUT R10, R10, 0x4000, RZ, 0xfc, !PT ;  /* 0x000040000a0a0812 */ /* 0x000fe400078efcff */
[----:B------:R-:W-:-:S04]  /*4aff0*/  ISETP.GE.AND P0, PT, R160, UR21, PT ;  /* 0x00000015a0007c0c */ /* 0x000fc8000bf06270 */
[----:B------:R-:W-:Y:S01]  /*4b000*/  ISETP.LT.AND P3, PT, R153, UR20, !P0 ;  /* 0x0000001499007c0c */ /* 0x000fe2000c761270 */
[----:B------:R1:W-:Y:S01]  /*4b010*/  STL [R1+0x1344], R26 ;  /* 0x0013441a01007387 */ /* 0x0003e20000100800 */
[----:B------:R-:W-:Y:S01]  /*4b020*/  ISETP.LT.AND P2, PT, R154, UR59, !P0 ;  /* 0x0000003b9a007c0c */ /* 0x000fe2000c741270 */
[----:B------:R-:W-:Y:S01]  /*4b030*/  ULDC.64 UR20, c[0x0][0x228] ;  /* 0x00008a0000147ab9 */ /* 0x000fe20000000a00 */
        /* <DEDUP_REMOVED lines=21> */
[----:B------:R-:W-:Y:S01]  /*4b190*/  ULDC.64 UR34, c[0x0][0x228] ;  /* 0x00008a0000227ab9 */ /* 0x000fe20000000a00 */
[----:B------:R-:W-:Y:S01]  /*4b1a0*/  ISETP.LT.AND P1, PT, R152, UR61, !P0 ;  /* 0x0000003d98007c0c */ /* 0x000fe2000c721270 */
[----:B------:R-:W-:-:S08]  /*4b1b0*/  ULDC UR61, c[0x0][0x228] ;  /* 0x00008a00003d7ab9 */ /* 0x000fd00000000800 */
[----:B------:R-:W-:-:S04]  /*4b1c0*/  @P3 LOP3.LUT R10, R10, 0x200, RZ, 0xfc, !PT ;  /* 0x000002000a0a3812 */ /* 0x000fc800078efcff */
[----:B------:R-:W-:-:S04]  /*4b1d0*/  LOP3.LUT R10, R10, 0xfffffeff, RZ, 0xc0, !PT ;  /* 0xfffffeff0a0a7812 */ /* 0x000fc800078ec0ff */
[----:B------:R-:W-:Y:S02]  /*4b1e0*/  @P2 LOP3.LUT R10, R10, 0x100, RZ, 0xfc, !PT ;  /* 0x000001000a0a2812 */ /* 0x000fe400078efcff */
[----:B------:R-:W-:Y:S01]  /*4b1f0*/  ISETP.LT.AND P0, PT, R23, UR7, !P0 ;  /* 0x0000000717007c0c */ /* 0x000fe2000c701270 */
[----:B------:R-:W-:Y:S01]  /*4b200*/  ULDC UR7, c[0x0][0x228] ;  /* 0x00008a0000077ab9 */ /* 0x000fe20000000800 */
[----:B------:R-:W-:Y:S02]  /*4b210*/  LOP3.LUT R10, R10, 0xffffff7f, RZ, 0xc0, !PT ;  /* 0xffffff7f0a0a7812 */ /* 0x000fe400078ec0ff */
[----:B-1----:R-:W-:Y:S01]  /*4b220*/  IADD3 R26, R26, UR22, RZ ;  /* 0x000000161a1a7c10 */ /* 0x002fe2000fffe0ff */
[----:B------:R-:W-:Y:S01]  /*4b230*/  ULDC.64 UR22, c[0x0][0x228] ;  /* 0x00008a0000167ab9 */ /* 0x000fe20000000a00 */
[----:B------:R-:W-:-:S04]  /*4b240*/  @P1 LOP3.LUT R10, R10, 0x80, RZ, 0xfc, !PT ;  /* 0x000000800a0a1812 */ /* 0x000fc800078efcff */
[----:B------:R-:W-:Y:S01]  /*4b250*/  LOP3.LUT R10, R10, 0xffffffbf, RZ, 0xc0, !PT ;  /* 0xffffffbf0a0a7812 */ /* 0x000fe200078ec0ff */
[----:B------:R1:W-:Y:S03]  /*4b260*/  STL [R1+0x1334], R26 ;  /* 0x0013341a01007387 */ /* 0x0003e60000100800 */
[----:B------:R-:W-:Y:S02]  /*4b270*/  @P0 LOP3.LUT R10, R10, 0x40, RZ, 0xfc, !PT ;  /* 0x000000400a0a0812 */ /* 0x000fe400078efcff */
[----:B------:R-:W-:Y:S01]  /*4b280*/  ISETP.GE.AND P0, PT, R162, UR36, PT ;  /* 0x00000024a2007c0c */ /* 0x000fe2000bf06270 */
[----:B------:R-:W-:Y:S01]  /*4b290*/  ULDC UR36, c[0x0][0x228] ;  /* 0x00008a0000247ab9 */ /* 0x000fe20000000800 */
[----:B-1----:R-:W-:Y:S02]  /*4b2a0*/  VIADD R26, R26, UR38 ;  /* 0x000000261a1a7c36 */ /* 0x002fe40008000000 */
[----:B------:R-:W-:Y:S01]  /*4b2b0*/  ISETP.LT.AND P3, PT, R153, UR61, !P0 ;  /* 0x0000003d99007c0c */ /* 0x000fe2000c761270 */
[----:B------:R-:W-:-:S02]  /*4b2c0*/  ULDC UR61, c[0x0][0x228] ;  /* 0x00008a00003d7ab9 */ /* 0x000fc40000000800 */
[----:B------:R1:W-:Y:S01]  /*4b2d0*/  STL [R1+0x1330], R26 ;  /* 0x0013301a01007387 */ /* 0x0003e20000100800 */
[----:B------:R-:W-:Y:S01]  /*4b2e0*/  ISETP.LT.AND P2, PT, R154, UR39, !P0 ;  /* 0x000000279a007c0c */ /* 0x000fe2000c741270 */
[----:B------:R-:W-:Y:S01]  /*4b2f0*/  ULDC.64 UR38, c[0x0][0x228] ;  /* 0x00008a0000267ab9 */ /* 0x000fe20000000a00 */
[----:B-1----:R-:W-:Y:S01]  /*4b300*/  VIADD R26, R26, UR54 ;  /* 0x000000361a1a7c36 */ /* 0x002fe20008000000 */
[----:B------:R-:W-:-:S04]  /*4b310*/  LOP3.LUT R10, R10, 0xffffffdf, RZ, 0xc0, !PT ;  /* 0xffffffdf0a0a7812 */ /* 0x000fc800078ec0ff */
[----:B------:R1:W-:Y:S02]  /*4b320*/  STL [R1+0x1328], R26 ;  /* 0x0013281a01007387 */ /* 0x0003e40000100800 */
[----:B------:R-:W-:Y:S01]  /*4b330*/  @P3 LOP3.LUT R10, R10, 0x20, RZ, 0xfc, !PT ;  /* 0x000000200a0a3812 */ /* 0x000fe200078efcff */
[----:B-1----:R-:W-:-:S05]  /*4b340*/  VIADD R26, R26, UR53 ;  /* 0x000000351a1a7c36 */ /* 0x002fca0008000000 */
[----:B------:R1:W-:Y:S01]  /*4b350*/  STL [R1+0x1324], R26 ;  /* 0x0013241a01007387 */ /* 0x0003e20000100800 */
[----:B------:R-:W-:Y:S02]  /*4b360*/  ISETP.LT.AND P1, PT, R152, UR37, !P0 ;  /* 0x0000002598007c0c */ /* 0x000fe4000c721270 */
[----:B------:R-:W-:Y:S01]  /*4b370*/  LOP3.LUT R10, R10, 0xffffffef, RZ, 0xc0, !PT ;  /* 0xffffffef0a0a7812 */ /* 0x000fe200078ec0ff */
[----:B-1----:R-:W-:-:S03]  /*4b380*/  VIADD R26, R26, UR52 ;  /* 0x000000341a1a7c36 */ /* 0x002fc60008000000 */
[----:B------:R-:W-:Y:S02]  /*4b390*/  @P2 LOP3.LUT R10, R10, 0x10, RZ, 0xfc, !PT ;  /* 0x000000100a0a2812 */ /* 0x000fe400078efcff */
[----:B------:R1:W-:Y:S01]  /*4b3a0*/  STL [R1+0x1320], R26 ;  /* 0x0013201a01007387 */ /* 0x0003e20000100800 */
[----:B------:R-:W-:Y:S01]  /*4b3b0*/  ISETP.LT.AND P0, PT, R23, UR36, !P0 ;  /* 0x0000002417007c0c */ /* 0x000fe2000c701270 */
[----:B------:R-:W-:Y:S01]  /*4b3c0*/  ULDC.64 UR36, c[0x0][0x228] ;  /* 0x00008a0000247ab9 */ /* 0x000fe20000000a00 */
[----:B------:R-:W-:Y:S01]  /*4b3d0*/  LOP3.LUT R10, R10, 0xfffffff7, RZ, 0xc0, !PT ;  /* 0xfffffff70a0a7812 */ /* 0x000fe200078ec0ff */
[----:B-1----:R-:W-:-:S05]  /*4b3e0*/  VIADD R26, R26, UR55 ;  /* 0x000000371a1a7c36 */ /* 0x002fca0008000000 */
[----:B------:R1:W-:Y:S01]  /*4b3f0*/  STL [R1+0x1318], R26 ;  /* 0x0013181a01007387 */ /* 0x0003e20000100800 */
[----:B------:R-:W-:Y:S01]  /*4b400*/  @P1 LOP3.LUT R10, R10, 0x8, RZ, 0xfc, !PT ;  /* 0x000000080a0a1812 */ /* 0x000fe200078efcff */
[----:B-1----:R-:W-:-:S04]  /*4b410*/  VIADD R26, R26, UR56 ;  /* 0x000000381a1a7c36 */ /* 0x002fc80008000000 */
[----:B------:R-:W-:Y:S01]  /*4b420*/  VIADD R27, R26, UR57 ;  /* 0x000000391a1b7c36 */ /* 0x000fe20008000000 */
[----:B------:R1:W-:Y:S01]  /*4b430*/  STL [R1+0x1314], R26 ;  /* 0x0013141a01007387 */ /* 0x0003e20000100800 */
[----:B------:R-:W-:-:S03]  /*4b440*/  LOP3.LUT R10, R10, 0xfffffffb, RZ, 0xc0, !PT ;  /* 0xfffffffb0a0a7812 */ /* 0x000fc600078ec0ff */
[----:B-1----:R-:W2:Y:S01]  /*4b450*/  LDL.LU R26, [R1+0x18dc] ;  /* 0x0018dc00011a7983 */ /* 0x002ea20000300800 */
[----:B------:R-:W-:Y:S02]  /*4b460*/  @P0 LOP3.LUT R10, R10, 0x4, RZ, 0xfc, !PT ;  /* 0x000000040a0a0812 */ /* 0x000fe400078efcff */
[----:B------:R-:W-:Y:S01]  /*4b470*/  ISETP.GE.AND P0, PT, R163, UR21, PT ;  /* 0x00000015a3007c0c */ /* 0x000fe2000bf06270 */
[----:B------:R-:W-:-:S03]  /*4b480*/  ULDC UR21, c[0x0][0x228] ;  /* 0x00008a0000157ab9 */ /* 0x000fc60000000800 */
[----:B------:R-:W-:Y:S02]  /*4b490*/  ISETP.LT.AND P1, PT, R153, UR20, !P0 ;  /* 0x0000001499007c0c */ /* 0x000fe4000c721270 */
[----:B------:R-:W-:Y:S02]  /*4b4a0*/  ISETP.LT.AND P2, PT, R152, UR7, !P0 ;  /* 0x0000000798007c0c */ /* 0x000fe4000c741270 */
[----:B------:R-:W-:-:S09]  /*4b4b0*/  LOP3.LUT R10, R10, 0xfffffffd, RZ, 0xc0, !PT ;  /* 0xfffffffd0a0a7812 */ /* 0x000fd200078ec0ff */
[----:B------:R-:W-:Y:S02]  /*4b4c0*/  @P1 LOP3.LUT R10, R10, 0x2, RZ, 0xfc, !PT ;  /* 0x000000020a0a1812 */ /* 0x000fe400078efcff */
[----:B------:R-:W-:Y:S02]  /*4b4d0*/  ISETP.LT.AND P1, PT, R23, UR61, !P0 ;  /* 0x0000003d17007c0c */ /* 0x000fe4000c721270 */
[----:B------:R-:W-:Y:S02]  /*4b4e0*/  @P2 LOP3.LUT R0, R0, 0x80000000, RZ, 0xfc, !PT ;  /* 0x8000000000002812 */ /* 0x000fe400078efcff */
[----:B------:R-:W-:Y:S02]  /*4b4f0*/  ISETP.LT.AND P3, PT, R154, UR21, !P0 ;  /* 0x000000159a007c0c */ /* 0x000fe4000c761270 */
[----:B------:R-:W-:Y:S02]  /*4b500*/  LOP3.LUT R0, R0, 0xbfffffff, RZ, 0xc0, !PT ;  /* 0xbfffffff00007812 */ /* 0x000fe400078ec0ff */
[----:B------:R-:W-:-:S05]  /*4b510*/  ISETP.GE.AND P0, PT, R164, UR23, PT ;  /* 0x00000017a4007c0c */ /* 0x000fca000bf06270 */
[----:B------:R-:W-:Y:S02]  /*4b520*/  @P1 LOP3.LUT R0, R0, 0x40000000, RZ, 0xfc, !PT ;  /* 0x4000000000001812 */ /* 0x000fe400078efcff */
[----:B------:R-:W-:Y:S02]  /*4b530*/  ISETP.LT.AND P1, PT, R153, UR22, !P0 ;  /* 0x0000001699007c0c */ /* 0x000fe4000c721270 */
[----:B------:R-:W-:Y:S02]  /*4b540*/  LOP3.LUT R10, R10, 0xfffffffe, RZ, 0xc0, !PT ;  /* 0xfffffffe0a0a7812 */ /* 0x000fe400078ec0ff */
[----:B------:R-:W-:Y:S02]  /*4b550*/  LOP3.LUT R0, R0, 0xdfffffff, RZ, 0xc0, !PT ;  /* 0xdfffffff00007812 */ /* 0x000fe400078ec0ff */
[----:B------:R-:W-:Y:S02]  /*4b560*/  @P3 LOP3.LUT R10, R10, 0x1, RZ, 0xfc, !PT ;  /* 0x000000010a0a3812 */ /* 0x000fe400078efcff */
[----:B------:R-:W-:-:S02]  /*4b570*/  ISETP.LT.AND P3, PT, R154, UR13, !P0 ;  /* 0x0000000d9a007c0c */ /* 0x000fc4000c761270 */
[----:B------:R-:W-:-:S03]  /*4b580*/  ISETP.LT.AND P2, PT, R152, UR12, !P0 ;  /* 0x0000000c98007c0c */ /* 0x000fc6000c741270 */
[----:B------:R-:W-:-:S04]  /*4b590*/  @P1 LOP3.LUT R0, R0, 0x20000000, RZ, 0xfc, !PT ;  /* 0x2000000000001812 */ /* 0x000fc800078efcff */
[----:B------:R-:W-:-:S04]  /*4b5a0*/  LOP3.LUT R0, R0, 0xefffffff, RZ, 0xc0, !PT ;  /* 0xefffffff00007812 */ /* 0x000fc800078ec0ff */
[----:B------:R-:W-:Y:S02]  /*4b5b0*/  @P3 LOP3.LUT R0, R0, 0x10000000, RZ, 0xfc, !PT ;  /* 0x1000000000003812 */ /* 0x000fe400078efcff */
[----:B------:R-:W-:Y:S02]  /*4b5c0*/  ISETP.LT.AND P1, PT, R23, UR11, !P0 ;  /* 0x0000000b17007c0c */ /* 0x000fe4000c721270 */
[----:B------:R-:W-:-:S04]  /*4b5d0*/  LOP3.LUT R0, R0, 0xf7ffffff, RZ, 0xc0, !PT ;  /* 0xf7ffffff00007812 */ /* 0x000fc800078ec0ff */
[----:B------:R-:W-:Y:S02]  /*4b5e0*/  @P2 LOP3.LUT R0, R0, 0x8000000, RZ, 0xfc, !PT ;  /* 0x0800000000002812 */ /* 0x000fe400078efcff */
[----:B------:R-:W-:Y:S02]  /*4b5f0*/  ISETP.GE.AND P0, PT, R165, UR16, PT ;  /* 0x00000010a5007c0c */ /* 0x000fe4000bf06270 */
[----:B------:R-:W-:-:S04]  /*4b600*/  LOP3.LUT R0, R0, 0xfbffffff, RZ, 0xc0, !PT ;  /* 0xfbffffff00007812 */ /* 0x000fc800078ec0ff */
[----:B------:R-:W-:Y:S02]  /*4b610*/  @P1 LOP3.LUT R0, R0, 0x4000000, RZ, 0xfc, !PT ;  /* 0x0400000000001812 */ /* 0x000fe400078efcff */
[----:B------:R-:W-:Y:S02]  /*4b620*/  ISETP.LT.AND P1, PT, R153, UR15, !P0 ;  /* 0x0000000f99007c0c */ /* 0x000fe4000c721270 */
[----:B------:R-:W-:Y:S02]  /*4b630*/  ISETP.LT.AND P3, PT, R154, UR14, !P0 ;  /* 0x0000000e9a007c0c */ /* 0x000fe4000c761270 */
[----:B------:R-:W-:Y:S02]  /*4b640*/  LOP3.LUT R0, R0, 0xfdffffff, RZ, 0xc0, !PT ;  /* 0xfdffffff00007812 */ /* 0x000fe400078ec0ff */
[----:B------:R-:W-:-:S07]  /*4b650*/  ISETP.LT.AND P2, PT, R152, UR19, !P0 ;  /* 0x0000001398007c0c */ /* 0x000fce000c741270 */
        /* <DEDUP_REMOVED lines=56> */
[----:B------:R-:W-:Y:S02]  /*4b9e0*/  LOP3.LUT R0, R0, 0xffffff7f, RZ, 0xc0, !PT ;  /* 0xffffff7f00007812 */ /* 0x000fe400078ec0ff */
[----:B------:R-:W-:Y:S02]  /*4b9f0*/  ISETP.GE.AND P0, PT, R170, UR43, PT ;  /* 0x0000002baa007c0c */ /* 0x000fe4000bf06270 */
[----:B------:R-:W-:Y:S02]  /*4ba00*/  @P2 LOP3.LUT R0, R0, 0x80, RZ, 0xfc, !PT ;  /* 0x0000008000002812 */ /* 0x000fe400078efcff */
[----:B------:R-:W-:-:S02]  /*4ba10*/  ISETP.LT.AND P3, PT, R153, UR42, !P0 ;  /* 0x0000002a99007c0c */ /* 0x000fc4000c761270 */
[----:B------:R-:W-:-:S04]  /*4ba20*/  LOP3.LUT R0, R0, 0xffffffbf, RZ, 0xc0, !PT ;  /* 0xffffffbf00007812 */ /* 0x000fc800078ec0ff */
[----:B------:R-:W-:Y:S02]  /*4ba30*/  @P1 LOP3.LUT R0, R0, 0x40, RZ, 0xfc, !PT ;  /* 0x0000004000001812 */ /* 0x000fe400078efcff */
[----:B------:R-:W-:Y:S02]  /*4ba40*/  ISETP.LT.AND P2, PT, R154, UR41, !P0 ;  /* 0x000000299a007c0c */ /* 0x000fe4000c741270 */
[----:B------:R-:W-:-:S04]  /*4ba50*/  LOP3.LUT R0, R0, 0xffffffdf, RZ, 0xc0, !PT ;  /* 0xffffffdf00007812 */ /* 0x000fc800078ec0ff */
[----:B------:R-:W-:Y:S02]  /*4ba60*/  @P3 LOP3.LUT R0, R0, 0x20, RZ, 0xfc, !PT ;  /* 0x0000002000003812 */ /* 0x000fe400078efcff */
[----:B------:R-:W-:Y:S02]  /*4ba70*/  ISETP.LT.AND P1, PT, R152, UR51, !P0 ;  /* 0x0000003398007c0c */ /* 0x000fe4000c721270 */
[----:B------:R-:W-:-:S04]  /*4ba80*/  LOP3.LUT R0, R0, 0xfffffffb, RZ, 0xc0, !PT ;  /* 0xfffffffb00007812 */ /* 0x000fc800078ec0ff */
[----:B------:R-:W-:Y:S02]  /*4ba90*/  @P2 LOP3.LUT R0, R0, 0x4, RZ, 0xfc, !PT ;  /* 0x0000000400002812 */ /* 0x000fe400078efcff */
[----:B------:R-:W-:Y:S02]  /*4baa0*/  ISETP.LT.AND P0, PT, R23, UR50, !P0 ;  /* 0x0000003217007c0c */ /* 0x000fe4000c701270 */
[----:B------:R-:W-:Y:S01]  /*4bab0*/  LOP3.LUT R0, R0, 0xfffffffd, RZ, 0xc0, !PT ;  /* 0xfffffffd00007812 */ /* 0x000fe200078ec0ff */
[----:B------:R1:W-:Y:S03]  /*4bac0*/  STL [R1+0x1310], R27 ;  /* 0x0013101b01007387 */ /* 0x0003e60000100800 */
[----:B------:R-:W-:-:S04]  /*4bad0*/  @P1 LOP3.LUT R0, R0, 0x2, RZ, 0xfc, !PT ;  /* 0x0000000200001812 */ /* 0x000fc800078efcff */
[----:B------:R-:W-:Y:S01]  /*4bae0*/  LOP3.LUT R0, R0, 0xfffffffe, RZ, 0xc0, !PT ;  /* 0xfffffffe00007812 */ /* 0x000fe200078ec0ff */
[----:B-1----:R-:W-:-:S03]  /*4baf0*/  VIADD R27, R27, UR58 ;  /* 0x0000003a1b1b7c36 */ /* 0x002fc60008000000 */
[----:B------:R-:W-:Y:S02]  /*4bb00*/  @P0 LOP3.LUT R0, R0, 0x1, RZ, 0xfc, !PT ;  /* 0x0000000100000812 */ /* 0x000fe400078efcff */
[----:B--2---:R-:W-:Y:S01]  /*4bb10*/  ISETP.GE.AND P0, PT, R172, R26, PT ;  /* 0x0000001aac00720c */ /* 0x004fe20003f06270 */
[----:B------:R1:W-:Y:S03]  /*4bb20*/  STL [R1+0x1304], R27 ;  /* 0x0013041b01007387 */ /* 0x0003e60000100800 */
[----:B------:R-:W-:Y:S01]  /*4bb30*/  ISETP.LT.AND P6, PT, R152, UR10, !P0 ;  /* 0x0000000a98007c0c */ /* 0x000fe2000c7c1270 */
[----:B-1----:R-:W-:-:S05]  /*4bb40*/  VIADD R27, R27, UR59 ;  /* 0x0000003b1b1b7c36 */ /* 0x002fca0008000000 */
[----:B------:R1:W-:Y:S01]  /*4bb50*/  STL [R1+0x1300], R27 ;  /* 0x0013001b01007387 */ /* 0x0003e20000100800 */
[----:B------:R-:W-:Y:S01]  /*4bb60*/  LOP3.LUT R0, R0, 0xffffffef, RZ, 0xc0, !PT ;  /* 0xffffffef00007812 */ /* 0x000fe200078ec0ff */
[----:B-1----:R-:W-:-:S05]  /*4bb70*/  VIADD R27, R27, UR60 ;  /* 0x0000003c1b1b7c36 */ /* 0x002fca0008000000 */
[----:B------:R-:W-:Y:S01]  /*4bb80*/  STL [R1+0x13e0], R27 ;  /* 0x0013e01b01007387 */ /* 0x000fe20000100800 */
[----:B------:R-:W-:Y:S02]  /*4bb90*/  @P6 LOP3.LUT R0, R0, 0x10, RZ, 0xfc, !PT ;  /* 0x0000001000006812 */ /* 0x000fe400078efcff */
[----:B------:R-:W-:Y:S02]  /*4bba0*/  ISETP.LT.AND P6, PT, R23, UR32, !P0 ;  /* 0x0000002017007c0c */ /* 0x000fe4000c7c1270 */
[----:B------:R-:W-:Y:S02]  /*4bbb0*/  ISETP.GE.AND P4, PT, R171, UR39, PT ;  /* 0x00000027ab007c0c */ /* 0x000fe4000bf86270 */
[----:B------:R-:W-:Y:S02]  /*4bbc0*/  LOP3.LUT R0, R0, 0xfffffff7, RZ, 0xc0, !PT ;  /* 0xfffffff700007812 */ /* 0x000fe400078ec0ff */
[----:B------:R-:W-:Y:S02]  /*4bbd0*/  ISETP.LT.AND P1, PT, R153, UR38, !P4 ;  /* 0x0000002699007c0c */ /* 0x000fe4000e721270 */
[----:B------:R-:W-:-:S02]  /*4bbe0*/  ISETP.LT.AND P2, PT, R154, UR49, !P4 ;  /* 0x000000319a007c0c */ /* 0x000fc4000e741270 */
[----:B------:R-:W-:Y:S02]  /*4bbf0*/  ISETP.LT.AND P3, PT, R152, UR48, !P4 ;  /* 0x0000003098007c0c */ /* 0x000fe4000e761270 */
[C---:B------:R-:W-:Y:S02]  /*4bc00*/  ISETP.LT.AND P4, PT, R23.reuse, UR47, !P4 ;  /* 0x0000002f17007c0c */ /* 0x040fe4000e781270 */
[----:B------:R-:W-:Y:S02]  /*4bc10*/  ISETP.GE.AND P5, PT, R23, UR6, PT ;  /* 0x0000000617007c0c */ /* 0x000fe4000bfa6270 */
[----:B------:R-:W-:Y:S02]  /*4bc20*/  @P6 LOP3.LUT R0, R0, 0x8, RZ, 0xfc, !PT ;  /* 0x0000000800006812 */ /* 0x000fe400078efcff */
[----:B------:R-:W-:Y:S01]  /*4bc30*/  LOP3.LUT R21, R21, 0xffbfffff, RZ, 0xc0, !PT ;  /* 0xffbfffff15157812 */ /* 0x000fe200078ec0ff */
[----:B------:R-:W-:Y:S01]  /*4bc40*/  STL [R1+0x1b3c], R13 ;  /* 0x001b3c0d01007387 */ /* 0x000fe20000100800 */
[----:B------:R-:W-:Y:S02]  /*4bc50*/  BAR.SYNC.DEFER_BLOCKING 0x0 ;  /* 0x0000000000007b1d */ /* 0x000fe40000010000 */
[----:B------:R-:W-:Y:S01]  /*4bc60*/  @P0 LOP3.LUT R21, R21, 0x400000, RZ, 0xfc, !PT ;  /* 0x0040000015150812 */ /* 0x000fe200078efcff */
[----:B------:R-:W-:Y:S01]  /*4bc70*/  IMAD.MOV.U32 R38, RZ, RZ, R132 ;  /* 0x000000ffff267224 */ /* 0x000fe200078e0084 */
[----:B------:R-:W-:Y:S01]  /*4bc80*/  LOP3.LUT P0, RZ, R0, 0x100, RZ, 0xc0, !PT ;  /* 0x0000010000ff7812 */ /* 0x000fe2000780c0ff */
[----:B------:R-:W-:-:S02]  /*4bc90*/  IMAD.MOV.U32 R39, RZ, RZ, R134 ;  /* 0x000000ffff277224 */ /* 0x000fc400078e0086 */
[----:B------:R-:W-:Y:S01]  /*4bca0*/  IMAD.MOV.U32 R46, RZ, RZ, R137 ;  /* 0x000000ffff2e7224 */ /* 0x000fe200078e0089 */
[----:B------:R-:W-:Y:S01]  /*4bcb0*/  ULDC UR4, c[0x0][0x22c] ;  /* 0x00008b0000047ab9 */ /* 0x000fe20000000800 */
[----:B------:R-:W-:Y:S01]  /*4bcc0*/  STL [R1+0x1b38], R14 ;  /* 0x001b380e01007387 */ /* 0x000fe20000100800 */
[----:B------:R-:W-:Y:S01]  /*4bcd0*/  IMAD.MOV.U32 R47, RZ, RZ, R139 ;  /* 0x000000ffff2f7224 */ /* 0x000fe200078e008b */
[----:B------:R-:W-:Y:S01]  /*4bce0*/  ULDC UR10, c[0x0][0x248] ;  /* 0x00009200000a7ab9 */ /* 0x000fe20000000800 */
[----:B------:R-:W-:Y:S01]  /*4bcf0*/  IMAD.MOV.U32 R78, RZ, RZ, R141 ;  /* 0x000000ffff4e7224 */ /* 0x000fe200078e008d */
[----:B------:R-:W-:Y:S01]  /*4bd00*/  STL [R1+0x1b34], R15 ;  /* 0x001b340f01007387 */ /* 0x000fe20000100800 */
[----:B------:R-:W-:Y:S01]  /*4bd10*/  IMAD.MOV.U32 R79, RZ, RZ, R143 ;  /* 0x000000ffff4f7224 */ /* 0x000fe200078e008f */
[----:B------:R-:W-:Y:S01]  /*4bd20*/  ULDC.64 UR6, c[0x0][0x228] ;  /* 0x00008a0000067ab9 */ /* 0x000fe20000000a00 */
[----:B------:R-:W-:Y:S01]  /*4bd30*/  IMAD.MOV.U32 R110, RZ, RZ, R145 ;  /* 0x000000ffff6e7224 */ /* 0x000fe200078e0091 */
[----:B------:R-:W-:Y:S01]  /*4bd40*/  STL [R1+0x1b30], R16 ;  /* 0x001b301001007387 */ /* 0x000fe20000100800 */
[----:B------:R-:W-:Y:S01]  /*4bd50*/  ULDC UR5, c[0x0][0x228] ;  /* 0x00008a0000057ab9 */ /* 0x000fe20000000800 */
[----:B------:R-:W-:Y:S01]  /*4bd60*/  ULDC UR11, c[0x0][0x248] ;  /* 0x00009200000b7ab9 */ /* 0x000fe20000000800 */
[----:B------:R-:W-:Y:S01]  /*4bd70*/  ULDC UR12, c[0x0][0x248] ;  /* 0x00009200000c7ab9 */ /* 0x000fe20000000800 */
[----:B------:R-:W-:Y:S04]  /*4bd80*/  STL [R1+0x1b28], R17 ;  /* 0x001b281101007387 */ /* 0x000fe80000100800 */
[----:B------:R-:W-:Y:S04]  /*4bd90*/  STL [R1+0x1b24], R18 ;  /* 0x001b241201007387 */ /* 0x000fe80000100800 */
[----:B------:R-:W-:Y:S04]  /*4bda0*/  STL [R1+0x1b1c], R19 ;  /* 0x001b1c1301007387 */ /* 0x000fe80000100800 */
[----:B------:R-:W-:Y:S04]  /*4bdb0*/  STL [R1+0x1b18], R20 ;  /* 0x001b181401007387 */ /* 0x000fe80000100800 */
[----:B------:R-:W-:Y:S04]  /*4bdc0*/  STL [R1+0x1b20], R21 ;  /* 0x001b201501007387 */ /* 0x000fe80000100800 */
[----:B------:R-:W2:Y:S04]  /*4bdd0*/  LDL.LU R32, [R1+0x954] ;  /* 0x0009540001207983 */ /* 0x000ea80000300800 */
[----:B------:R-:W2:Y:S04]  /*4bde0*/  LDL.LU R33, [R1+0x95c] ;  /* 0x00095c0001217983 */ /* 0x000ea80000300800 */
[----:B------:R-:W2:Y:S04]  /*4bdf0*/  LDL.LU R34, [R1+0x754] ;  /* 0x0007540001227983 */ /* 0x000ea80000300800 */
[----:B------:R-:W2:Y:S04]  /*4be00*/  LDL.LU R35, [R1+0x75c] ;  /* 0x00075c0001237983 */ /* 0x000ea80000300800 */
[----:B------:R-:W1:Y:S04]  /*4be10*/  LDS.128 R16, [R24] ;  /* 0x0000000018107984 */ /* 0x000e680000000c00 */
[----:B------:R-:W3:Y:S01]  /*4be20*/  LDL.LU R28, [R1+0x554] ;  /* 0x00055400011c7983 */ /* 0x000ee20000300800 */
[----:B------:R-:W-:Y:S06]  /*4be30*/  BAR.SYNC.DEFER_BLOCKING 0x0 ;  /* 0x0000000000007b1d */ /* 0x000fec0000010000 */
[----:B-1----:R-:W-:Y:S04]  /*4be40*/  STL.64 [R1+0x750], R16 ;  /* 0x0007501001007387 */ /* 0x002fe80000100a00 */
[----:B------:R-:W-:Y:S04]  /*4be50*/  STL.64 [R1+0x758], R18 ;  /* 0x0007581201007387 */ /* 0x000fe80000100a00 */
[----:B------:R-:W3:Y:S04]  /*4be60*/  LDL.LU R29, [R1+0x55c] ;  /* 0x00055c00011d7983 */ /* 0x000ee80000300800 */
[----:B------:R-:W3:Y:S04]  /*4be70*/  LDL.LU R30, [R1+0x354] ;  /* 0x00035400011e7983 */ /* 0x000ee80000300800 */
[----:B------:R-:W3:Y:S04]  /*4be80*/  LDL.LU R31, [R1+0x35c] ;  /* 0x00035c00011f7983 */ /* 0x000ee80000300800 */
[----:B--2---:R1:W-:Y:S01]  /*4be90*/  STSM.16.M88.4 [R155], R32 ;  /* 0x000000209b007844 */ /* 0x0043e20000000200 */
[----:B------:R-:W-:Y:S06]  /*4bea0*/  BAR.SYNC.DEFER_BLOCKING 0x0 ;  /* 0x0000000000007b1d */ /* 0x000fec0000010000 */
[----:B-1----:R-:W2:Y:S04]  /*4beb0*/  LDL.LU R32, [R1+0x154] ;  /* 0x0001540001207983 */ /* 0x002ea80000300800 */
[----:B------:R-:W1:Y:S01]  /*4bec0*/  LDS.128 R16, [R24] ;  /* 0x0000000018107984 */ /* 0x000e620000000c00 */
[----:B------:R-:W-:Y:S06]  /*4bed0*/  BAR.SYNC.DEFER_BLOCKING 0x0 ;  /* 0x0000000000007b1d */ /* 0x000fec0000010000 */
[----:B-1----:R-:W-:Y:S04]  /*4bee0*/  STL.64 [R1+0x550], R16 ;  /* 0x0005501001007387 */ /* 0x002fe80000100a00 */
[----:B------:R-:W-:Y:S04]  /*4bef0*/  STL.64 [R1+0x558], R18 ;  /* 0x0005581201007387 */ /* 0x000fe80000100a00 */
[----:B------:R-:W2:Y:S04]  /*4bf00*/  LDL.LU R33, [R1+0x15c] ;  /* 0x00015c0001217983 */ /* 0x000ea80000300800 */
[----:B---3--:R1:W-:Y:S01]  /*4bf10*/  STSM.16.M88.4 [R155], R28 ;  /* 0x0000001c9b007844 */ /* 0x0083e20000000200 */
[----:B------:R-:W-:Y:S06]  /*4bf20*/  BAR.SYNC.DEFER_BLOCKING 0x0 ;  /* 0x0000000000007b1d */ /* 0x000fec0000010000 */
[----:B-1----:R-:W3:Y:S04]  /*4bf30*/  LDL.LU R28, [R1+0xd60] ;  /* 0x000d6000011c7983 */ /* 0x002ee80000300800 */
[----:B------:R-:W1:Y:S04]  /*4bf40*/  LDS.128 R16, [R24] ;  /* 0x0000000018107984 */ /* 0x000e680000000c00 */
[----:B-1----:R-:W-:Y:S04]  /*4bf50*/  STL.64 [R1+0x350], R16 ;  /* 0x0003501001007387 */ /* 0x002fe80000100a00 */
[----:B------:R-:W-:Y:S04]  /*4bf60*/  STL.64 [R1+0x358], R18 ;  /* 0x0003581201007387 */ /* 0x000fe80000100a00 */
[----:B------:R-:W3:Y:S04]  /*4bf70*/  LDL.LU R29, [R1+0xd68] ;  /* 0x000d6800011d7983 */ /* 0x000ee80000300800 */
[----:B------:R-:W3:Y:S04]  /*4bf80*/  LDL.LU R30, [R1+0xb60] ;  /* 0x000b6000011e7983 */ /* 0x000ee80000300800 */
[----:B------:R-:W3:Y:S01]  /*4bf90*/  LDL.LU R31, [R1+0xb68] ;  /* 0x000b6800011f7983 */ /* 0x000ee20000300800 */
[----:B------:R-:W-:Y:S01]  /*4bfa0*/  BAR.SYNC.DEFER_BLOCKING 0x0 ;  /* 0x0000000000007b1d */ /* 0x000fe20000010000 */
[----:B------:R-:W-:-:S02]  /*4bfb0*/  IMAD.MOV.U32 R34, RZ, RZ, R109 ;  /* 0x000000ffff227224 */ /* 0x000fc400078e006d */
[----:B------:R-:W-:-:S05]  /*4bfc0*/  IMAD.MOV.U32 R35, RZ, RZ, R111 ;  /* 0x000000ffff237224 */ /* 0x000fca00078e006f */
        /* <DEDUP_REMOVED lines=8> */
[----:B------:R-:W2:Y:S04]  /*4c050*/  LDL.LU R34, [R1+0x760] ;  /* 0x0007600001227983 */ /* 0x000ea80000300800 */
[----:B------:R-:W2:Y:S04]  /*4c060*/  LDL.LU R35, [R1+0x768] ;  /* 0x0007680001237983 */ /* 0x000ea80000300800 */
[----:B---3--:R1:W-:Y:S01]  /*4c070*/  STSM.16.M88.4 [R155], R28 ;  /* 0x0000001c9b007844 */ /* 0x0083e20000000200 */
[----:B------:R-:W-:Y:S06]  /*4c080*/  BAR.SYNC.DEFER_BLOCKING 0x0 ;  /* 0x0000000000007b1d */ /* 0x000fec0000010000 */
[----:B-1----:R-:W3:Y:S04]  /*4c090*/  LDL.LU R28, [R1+0x560] ;  /* 0x00056000011c7983 */ /* 0x002ee80000300800 */
[----:B------:R-:W1:Y:S01]  /*4c0a0*/  LDS.128 R16, [R24] ;  /* 0x0000000018107984 */ /* 0x000e620000000c00 */
        /* <DEDUP_REMOVED lines=144> */
[----:B------:R-:W-:Y:S01]  /*4c9b0*/  MOV R34, R117 ;  /* 0x0000007500227202 */ /* 0x000fe20000000f00 */
        /* <DEDUP_REMOVED lines=113> */
[----:B-1----:R-:W-:Y:S04]  /*4d0d0*/  STL [R1+0x1b2c], R251 ;  /* 0x001b2cfb01007387 */ /* 0x002fe80000100800 */
        /* <DEDUP_REMOVED lines=14> */
[----:B---3--:R3:W-:Y:S02]  /*4d1c0*/  STSM.16.M88.4 [R155], R28 ;  /* 0x0000001c9b007844 */ /* 0x0087e40000000200 */
[----:B------:R-:W-:Y:S06]  /*4d1d0*/  BAR.SYNC.DEFER_BLOCKING 0x0 ;  /* 0x0000000000007b1d */ /* 0x000fec0000010000 */
[----:B---3--:R-:W3:Y:S04]  /*4d1e0*/  LDL.LU R28, [R1+0x594] ;  /* 0x00059400011c7983 */ /* 0x008ee80000300800 */
[----:B------:R-:W3:Y:S04]  /*4d1f0*/  LDL.LU R29, [R1+0x59c] ;  /* 0x00059c00011d7983 */ /* 0x000ee80000300800 */
[----:B------:R-:W3:Y:S04]  /*4d200*/  LDL.LU R30, [R1+0x394] ;  /* 0x00039400011e7983 */ /* 0x000ee80000300800 */
[----:B------:R-:W3:Y:S04]  /*4d210*/  LDL.LU R31, [R1+0x39c] ;  /* 0x00039c00011f7983 */ /* 0x000ee80000300800 */
[----:B------:R-:W4:Y:S01]  /*4d220*/  LDS.128 R240, [R24] ;  /* 0x0000000018f07984 */ /* 0x000f220000000c00 */
[----:B------:R-:W-:Y:S06]  /*4d230*/  BAR.SYNC.DEFER_BLOCKING 0x0 ;  /* 0x0000000000007b1d */ /* 0x000fec0000010000 */
[----:B--2---:R2:W-:Y:S02]  /*4d240*/  STSM.16.M88.4 [R155], R32 ;  /* 0x000000209b007844 */ /* 0x0045e40000000200 */
[----:B------:R-:W-:Y:S06]  /*4d250*/  BAR.SYNC.DEFER_BLOCKING 0x0 ;  /* 0x0000000000007b1d */ /* 0x000fec0000010000 */
[----:B--2---:R-:W2:Y:S04]  /*4d260*/  LDL.LU R32, [R1+0x194] ;  /* 0x0001940001207983 */ /* 0x004ea80000300800 */
[----:B------:R-:W2:Y:S04]  /*4d270*/  LDL.LU R33, [R1+0x19c] ;  /* 0x00019c0001217983 */ /* 0x000ea80000300800 */
[----:B------:R-:W4:Y:S01]  /*4d280*/  LDS.128 R236, [R24] ;  /* 0x0000000018ec7984 */ /* 0x000f220000000c00 */
[----:B------:R-:W-:Y:S01]  /*4d290*/  BAR.SYNC.DEFER_BLOCKING 0x0 ;  /* 0x0000000000007b1d */ /* 0x000fe20000010000 */
[----:B------:R-:W-:-:S02]  /*4d2a0*/  IMAD.MOV.U32 R34, RZ, RZ, R125 ;  /* 0x000000ffff227224 */ /* 0x000fc400078e007d */
[----:B------:R-:W-:-:S03]  /*4d2b0*/  IMAD.MOV.U32 R35, RZ, RZ, R127 ;  /* 0x000000ffff237224 */ /* 0x000fc600078e007f */
        /* <DEDUP_REMOVED lines=12> */
[----:B------:R-:W2:Y:S04]  /*4d380*/  LDL.LU R34, [R1+0x7a0] ;  /* 0x0007a00001227983 */ /* 0x000ea80000300800 */
[----:B------:R-:W2:Y:S04]  /*4d390*/  LDL.LU R35, [R1+0x7a8] ;  /* 0x0007a80001237983 */ /* 0x000ea80000300800 */
[----:B------:R-:W4:Y:S01]  /*4d3a0*/  LDS.128 R228, [R24] ;  /* 0x0000000018e47984 */ /* 0x000f220000000c00 */
        /* <DEDUP_REMOVED lines=71> */
[----:B------:R-:W4:Y:S04]  /*4d820*/  LDL.LU R36, [R1+0x1b0] ;  /* 0x0001b00001247983 */ /* 0x000f280000300800 */
[----:B------:R-:W4:Y:S04]  /*4d830*/  LDL.LU R37, [R1+0x1b8] ;  /* 0x0001b80001257983 */ /* 0x000f280000300800 */
[----:B------:R-:W1:Y:S01]  /*4d840*/  LDS.128 R192, [R24] ;  /* 0x0000000018c07984 */ /* 0x000e620000000c00 */
[----:B------:R-:W-:Y:S06]  /*4d850*/  BAR.SYNC.DEFER_BLOCKING 0x0 ;  /* 0x0000000000007b1d */ /* 0x000fec0000010000 */
[----:B--2---:R2:W-:Y:S02]  /*4d860*/  STSM.16.M88.4 [R155], R32 ;  /* 0x000000209b007844 */ /* 0x0045e40000000200 */
[----:B------:R-:W-:Y:S06]  /*4d870*/  BAR.SYNC.DEFER_BLOCKING 0x0 ;  /* 0x0000000000007b1d */ /* 0x000fec0000010000 */
[----:B--2---:R-:W2:Y:S04]  /*4d880*/  LDL.LU R32, [R1+0xdb4] ;  /* 0x000db40001207983 */ /* 0x004ea80000300800 */
        /* <DEDUP_REMOVED lines=10> */
[----:B------:R-:W1:Y:S01]  /*4d930*/  LDS.128 R184, [R24] ;  /* 0x0000000018b87984 */ /* 0x000e620000000c00 */
[----:B------:R-:W-:Y:S06]  /*4d940*/  BAR.SYNC.DEFER_BLOCKING 0x0 ;  /* 0x0000000000007b1d */ /* 0x000fec0000010000 */
[----:B------:R-:W3:Y:S04]  /*4d950*/  LDL.LU R31, [R1+0x7bc] ;  /* 0x0007bc00011f7983 */ /* 0x000ee80000300800 */
[----:B----4-:R-:W-:Y:S01]  /*4d960*/  STSM.16.M88.4 [R155], R36 ;  /* 0x000000249b007844 */ /* 0x010fe20000000200 */
[----:B------:R-:W-:Y:S06]  /*4d970*/  BAR.SYNC.DEFER_BLOCKING 0x0 ;  /* 0x0000000000007b1d */ /* 0x000fec0000010000 */
[----:B------:R-:W4:Y:S02]  /*4d980*/  LDS.128 R180, [R24] ;  /* 0x0000000018b47984 */ /* 0x000f240000000c00 */
        /* <DEDUP_REMOVED lines=22> */
[----:B------:R-:W-:-:S02]  /*4daf0*/  IMAD.MOV.U32 R30, RZ, RZ, R133 ;  /* 0x000000ffff1e7224 */ /* 0x000fc400078e0085 */
[----:B------:R-:W-:Y:S01]  /*4db00*/  IMAD.MOV.U32 R31, RZ, RZ, R135 ;  /* 0x000000ffff1f7224 */ /* 0x000fe200078e0087 */
        /* <DEDUP_REMOVED lines=29> */
[----:B------:R-:W4:Y:S04]  /*4dce0*/  LDL.LU R36, [R1+0x9c4] ;  /* 0x0009c40001247983 */ /* 0x000f280000300800 */
[----:B------:R-:W4:Y:S04]  /*4dcf0*/  LDL.LU R37, [R1+0x9cc] ;  /* 0x0009cc0001257983 */ /* 0x000f280000300800 */
[----:B------:R-:W4:Y:S04]  /*4dd00*/  LDL.LU R38, [R1+0x7c4] ;  /* 0x0007c40001267983 */ /* 0x000f280000300800 */
[----:B------:R-:W4:Y:S04]  /*4dd10*/  LDL.LU R39, [R1+0x7cc] ;  /* 0x0007cc0001277983 */ /* 0x000f280000300800 */
[----:B------:R-:W4:Y:S04]  /*4dd20*/  LDL.LU R40, [R1+0x5c4] ;  /* 0x0005c40001287983 */ /* 0x000f280000300800 */
[----:B------:R-:W4:Y:S04]  /*4dd30*/  LDL.LU R41, [R1+0x5cc] ;  /* 0x0005cc0001297983 */ /* 0x000f280000300800 */
[----:B------:R-:W4:Y:S04]  /*4dd40*/  LDL.LU R42, [R1+0x3c4] ;  /* 0x0003c400012a7983 */ /* 0x000f280000300800 */
[----:B------:R-:W4:Y:S04]  /*4dd50*/  LDL.LU R43, [R1+0x3cc] ;  /* 0x0003cc00012b7983 */ /* 0x000f280000300800 */
[----:B------:R-:W1:Y:S01]  /*4dd60*/  LDS.128 R132, [R24] ;  /* 0x0000000018847984 */ /* 0x000e620000000c00 */
[----:B------:R-:W-:Y:S01]  /*4dd70*/  IMAD.MOV.U32 R30, RZ, RZ, R136 ;  /* 0x000000ffff1e7224 */ /* 0x000fe200078e0088 */
[----:B------:R-:W-:Y:S01]  /*4dd80*/  MOV R31, R138 ;  /* 0x0000008a001f7202 */ /* 0x000fe20000000f00 */
[----:B------:R-:W-:Y:S06]  /*4dd90*/  BAR.SYNC.DEFER_BLOCKING 0x0 ;  /* 0x0000000000007b1d */ /* 0x000fec0000010000 */
[----:B------:R-:W4:Y:S04]  /*4dda0*/  LDL.LU R44, [R1+0x1c4] ;  /* 0x0001c400012c7983 */ /* 0x000f280000300800 */
[----:B------:R-:W4:Y:S04]  /*4ddb0*/  LDL.LU R45, [R1+0x1cc] ;  /* 0x0001cc00012d7983 */ /* 0x000f280000300800 */
[----:B------:R-:W4:Y:S04]  /*4ddc0*/  LDL.LU R48, [R1+0xdd0] ;  /* 0x000dd00001307983 */ /* 0x000f280000300800 */
[----:B------:R-:W4:Y:S04]  /*4ddd0*/  LDL.LU R49, [R1+0xdd8] ;  /* 0x000dd80001317983 */ /* 0x000f280000300800 */
[----:B------:R-:W4:Y:S04]  /*4dde0*/  LDL.LU R50, [R1+0xbd0] ;  /* 0x000bd00001327983 */ /* 0x000f280000300800 */
[----:B------:R-:W4:Y:S04]  /*4ddf0*/  LDL.LU R51, [R1+0xbd8] ;  /* 0x000bd80001337983 */ /* 0x000f280000300800 */
[----:B---3--:R-:W-:Y:S01]  /*4de00*/  STSM.16.M88.4 [R155], R28 ;  /* 0x0000001c9b007844 */ /* 0x008fe20000000200 */
[----:B------:R-:W-:Y:S06]  /*4de10*/  BAR.SYNC.DEFER_BLOCKING 0x0 ;  /* 0x0000000000007b1d */ /* 0x000fec0000010000 */
[----:B------:R-:W3:Y:S02]  /*4de20*/  LDS.128 R28, [R24] ;  /* 0x00000000181c7984 */ /* 0x000ee40000000c00 */
[----:B------:R-:W-:Y:S06]  /*4de30*/  BAR.SYNC.DEFER_BLOCKING 0x0 ;  /* 0x0000000000007b1d */ /* 0x000fec0000010000 */
[----:B--2---:R-:W-:Y:S02]  /*4de40*/  STSM.16.M88.4 [R155], R32 ;  /* 0x000000209b007844 */ /* 0x004fe40000000200 */
[----:B------:R-:W-:Y:S06]  /*4de50*/  BAR.SYNC.DEFER_BLOCKING 0x0 ;  /* 0x0000000000007b1d */ /* 0x000fec0000010000 */
[----:B------:R-:W2:Y:S02]  /*4de60*/  LDS.128 R32, [R24] ;  /* 0x0000000018207984 */ /* 0x000ea40000000c00 */
[----:B------:R-:W-:Y:S06]  /*4de70*/  BAR.SYNC.DEFER_BLOCKING 0x0 ;  /* 0x0000000000007b1d */ /* 0x000fec0000010000 */
[----:B----4-:R-:W-:Y:S02]  /*4de80*/  STSM.16.M88.4 [R155], R36 ;  /* 0x000000249b007844 */ /* 0x010fe40000000200 */
[----:B------:R-:W-:Y:S06]  /*4de90*/  BAR.SYNC.DEFER_BLOCKING 0x0 ;  /* 0x0000000000007b1d */ /* 0x000fec0000010000 */
[----:B------:R-:W4:Y:S02]  /*4dea0*/  LDS.128 R36, [R24] ;  /* 0x0000000018247984 */ /* 0x000f240000000c00 */
[----:B------:R-:W-:Y:S06]  /*4deb0*/  BAR.SYNC.DEFER_BLOCKING 0x0 ;  /* 0x0000000000007b1d */ /* 0x000fec0000010000 */
[----:B------:R1:W-:Y:S02]  /*4dec0*/  STSM.16.M88.4 [R155], R40 ;  /* 0x000000289b007844 */ /* 0x0003e40000000200 */
[----:B------:R-:W-:Y:S06]  /*4ded0*/  BAR.SYNC.DEFER_BLOCKING 0x0 ;  /* 0x0000000000007b1d */ /* 0x000fec0000010000 */
[----:B-1----:R-:W3:Y:S04]  /*4dee0*/  LDL.LU R40, [R1+0x9d0] ;  /* 0x0009d00001287983 */ /* 0x002ee80000300800 */
[----:B------:R-:W3:Y:S04]  /*4def0*/  LDL.LU R41, [R1+0x9d8] ;  /* 0x0009d80001297983 */ /* 0x000ee80000300800 */
[----:B------:R-:W3:Y:S04]  /*4df00*/  LDL.LU R42, [R1+0x7d0] ;  /* 0x0007d000012a7983 */ /* 0x000ee80000300800 */
[----:B------:R-:W3:Y:S04]  /*4df10*/  LDL.LU R43, [R1+0x7d8] ;  /* 0x0007d800012b7983 */ /* 0x000ee80000300800 */
[----:B------:R-:W1:Y:S01]  /*4df20*/  LDS.128 R56, [R24] ;  /* 0x0000000018387984 */ /* 0x000e620000000c00 */
[----:B------:R-:W-:Y:S06]  /*4df30*/  BAR.SYNC.DEFER_BLOCKING 0x0 ;  /* 0x0000000000007b1d */ /* 0x000fec0000010000 */
[----:B------:R-:W2:Y:S04]  /*4df40*/  LDL.LU R60, [R1+0x5d0] ;  /* 0x0005d000013c7983 */ /* 0x000ea80000300800 */
[----:B------:R-:W2:Y:S04]  /*4df50*/  LDL.LU R61, [R1+0x5d8] ;  /* 0x0005d800013d7983 */ /* 0x000ea80000300800 */
[----:B------:R-:W2:Y:S04]  /*4df60*/  LDL.LU R62, [R1+0x3d0] ;  /* 0x0003d000013e7983 */ /* 0x000ea80000300800 */
[----:B------:R-:W2:Y:S04]  /*4df70*/  LDL.LU R63, [R1+0x3d8] ;  /* 0x0003d800013f7983 */ /* 0x000ea80000300800 */
[----:B------:R-:W-:Y:S01]  /*4df80*/  STSM.16.M88.4 [R155], R44 ;  /* 0x0000002c9b007844 */ /* 0x000fe20000000200 */
[----:B------:R-:W-:Y:S06]  /*4df90*/  BAR.SYNC.DEFER_BLOCKING 0x0 ;  /* 0x0000000000007b1d */ /* 0x000fec0000010000 */
[----:B------:R-:W1:Y:S02]  /*4dfa0*/  LDS.128 R52, [R24] ;  /* 0x0000000018347984 */ /* 0x000e640000000c00 */
[----:B------:R-:W-:Y:S06]  /*4dfb0*/  BAR.SYNC.DEFER_BLOCKING 0x0 ;  /* 0x0000000000007b1d */ /* 0x000fec0000010000 */
[----:B------:R-:W-:Y:S02]  /*4dfc0*/  STSM.16.M88.4 [R155], R48 ;  /* 0x000000309b007844 */ /* 0x000fe40000000200 */
[----:B------:R-:W-:Y:S06]  /*4dfd0*/  BAR.SYNC.DEFER_BLOCKING 0x0 ;  /* 0x0000000000007b1d */ /* 0x000fec0000010000 */
[----:B------:R-:W1:Y:S02]  /*4dfe0*/  LDS.128 R48, [R24] ;  /* 0x0000000018307984 */ /* 0x000e640000000c00 */
[----:B------:R-:W-:Y:S06]  /*4dff0*/  BAR.SYNC.DEFER_BLOCKING 0x0 ;  /* 0x0000000000007b1d */ /* 0x000fec0000010000 */
[----:B---3--:R3:W-:Y:S02]  /*4e000*/  STSM.16.M88.4 [R155], R40 ;  /* 0x000000289b007844 */ /* 0x0087e40000000200 */
[----:B------:R-:W-:Y:S06]  /*4e010*/  BAR.SYNC.DEFER_BLOCKING 0x0 ;  /* 0x0000000000007b1d */ /* 0x000fec0000010000 */
[----:B---3--:R-:W3:Y:S04]  /*4e020*/  LDL.LU R40, [R1+0x1d0] ;  /* 0x0001d00001287983 */ /* 0x008ee80000300800 */
[----:B------:R-:W3:Y:S04]  /*4e030*/  LDL.LU R41, [R1+0x1d8] ;  /* 0x0001d80001297983 */ /* 0x000ee80000300800 */
        /* <DEDUP_REMOVED lines=13> */
[----:B------:R-:W-:Y:S01]  /*4e110*/  BAR.SYNC.DEFER_BLOCKING 0x0 ;  /* 0x0000000000007b1d */ /* 0x000fe20000010000 */
[----:B------:R-:W-:-:S02]  /*4e120*/  IMAD.MOV.U32 R42, RZ, RZ, R140 ;  /* 0x000000ffff2a7224 */ /* 0x000fc400078e008c */
[----:B------:R-:W-:-:S03]  /*4e130*/  IMAD.MOV.U32 R43, RZ, RZ, R142 ;  /* 0x000000ffff2b7224 */ /* 0x000fc600078e008e */
[----:B------:R-:W4:Y:S04]  /*4e140*/  LDL.LU R76, [R1+0x1d4] ;  /* 0x0001d400014c7983 */ /* 0x000f280000300800 */
[----:B------:R-:W4:Y:S04]  /*4e150*/  LDL.LU R77, [R1+0x1dc] ;  /* 0x0001dc00014d7983 */ /* 0x000f280000300800 */
[----:B------:R-:W4:Y:S04]  /*4e160*/  LDL.LU R80, [R1+0xde0] ;  /* 0x000de00001507983 */ /* 0x000f280000300800 */
[----:B------:R-:W4:Y:S04]  /*4e170*/  LDL.LU R81, [R1+0xde8] ;  /* 0x000de80001517983 */ /* 0x000f280000300800 */
[----:B--2---:R-:W-:Y:S01]  /*4e180*/  STSM.16.M88.4 [R155], R60 ;  /* 0x0000003c9b007844 */ /* 0x004fe20000000200 */
[----:B------:R-:W-:Y:S06]  /*4e190*/  BAR.SYNC.DEFER_BLOCKING 0x0 ;  /* 0x0000000000007b1d */ /* 0x000fec0000010000 */
[----:B------:R-:W2:Y:S04]  /*4e1a0*/  LDL.LU R82, [R1+0xbe0] ;  /* 0x000be00001527983 */ /* 0x000ea80000300800 */
[----:B------:R-:W2:Y:S04]  /*4e1b0*/  LDL.LU R83, [R1+0xbe8] ;  /* 0x000be80001537983 */ /* 0x000ea80000300800 */
[----:B------:R-:W1:Y:S01]  /*4e1c0*/  LDS.128 R60, [R24] ;  /* 0x00000000183c7984 */ /* 0x000e620000000c00 */
[----:B------:R-:W-:Y:S06]  /*4e1d0*/  BAR.SYNC.DEFER_BLOCKING 0x0 ;  /* 0x0000000000007b1d */ /* 0x000fec0000010000 */
[----:B---3--:R-:W-:Y:S02]  /*4e1e0*/  STSM.16.M88.4 [R155], R40 ;  /* 0x000000289b007844 */ /* 0x008fe40000000200 */
[----:B------:R-:W-:Y:S06]  /*4e1f0*/  BAR.SYNC.DEFER_BLOCKING 0x0 ;  /* 0x0000000000007b1d */ /* 0x000fec0000010000 */
[----:B------:R-:W3:Y:S02]  /*4e200*/  LDS.128 R40, [R24] ;  /* 0x0000000018287984 */ /* 0x000ee40000000c00 */
[----:B------:R-:W-:Y:S06]  /*4e210*/  BAR.SYNC.DEFER_BLOCKING 0x0 ;  /* 0x0000000000007b1d */ /* 0x000fec0000010000 */
[----:B----4-:R-:W-:Y:S02]  /*4e220*/  STSM.16.M88.4 [R155], R64 ;  /* 0x000000409b007844 */ /* 0x010fe40000000200 */
[----:B------:R-:W-:Y:S06]  /*4e230*/  BAR.SYNC.DEFER_BLOCKING 0x0 ;  /* 0x0000000000007b1d */ /* 0x000fec0000010000 */
[----:B------:R-:W4:Y:S02]  /*4e240*/  LDS.128 R64, [R24] ;  /* 0x0000000018407984 */ /* 0x000f240000000c00 */
[----:B------:R-:W-:Y:S06]  /*4e250*/  BAR.SYNC.DEFER_BLOCKING 0x0 ;  /* 0x0000000000007b1d */ /* 0x000fec0000010000 */
[----:B------:R-:W-:Y:S02]  /*4e260*/  STSM.16.M88.4 [R155], R68 ;  /* 0x000000449b007844 */ /* 0x000fe40000000200 */
        /* <DEDUP_REMOVED lines=11> */
[----:B------:R-:W4:Y:S04]  /*4e320*/  LDL.LU R92, [R1+0x5e0] ;  /* 0x0005e000015c7983 */ /* 0x000f280000300800 */
[----:B------:R-:W4:Y:S04]  /*4e330*/  LDL.LU R93, [R1+0x5e8] ;  /* 0x0005e800015d7983 */ /* 0x000f280000300800 */
[----:B------:R-:W4:Y:S04]  /*4e340*/  LDL.LU R94, [R1+0x3e0] ;  /* 0x0003e000015e7983 */ /* 0x000f280000300800 */
[----:B------:R-:W4:Y:S04]  /*4e350*/  LDL.LU R95, [R1+0x3e8] ;  /* 0x0003e800015f7983 */ /* 0x000f280000300800 */
[----:B------:R-:W-:Y:S01]  /*4e360*/  STSM.16.M88.4 [R155], R76 ;  /* 0x0000004c9b007844 */ /* 0x000fe20000000200 */
[----:B------:R-:W-:Y:S06]  /*4e370*/  BAR.SYNC.DEFER_BLOCKING 0x0 ;  /* 0x0000000000007b1d */ /* 0x000fec0000010000 */
[----:B------:R-:W1:Y:S02]  /*4e380*/  LDS.128 R88, [R24] ;  /* 0x0000000018587984 */ /* 0x000e640000000c00 */
[----:B------:R-:W-:Y:S06]  /*4e390*/  BAR.SYNC.DEFER_BLOCKING 0x0 ;  /* 0x0000000000007b1d */ /* 0x000fec0000010000 */
[----:B--2---:R-:W-:Y:S02]  /*4e3a0*/  STSM.16.M88.4 [R155], R80 ;  /* 0x000000509b007844 */ /* 0x004fe40000000200 */
[----:B------:R-:W-:Y:S06]  /*4e3b0*/  BAR.SYNC.DEFER_BLOCKING 0x0 ;  /* 0x0000000000007b1d */ /* 0x000fec0000010000 */
[----:B------:R-:W2:Y:S02]  /*4e3c0*/  LDS.128 R76, [R24] ;  /* 0x00000000184c7984 */ /* 0x000ea40000000c00 */
[----:B------:R-:W-:Y:S06]  /*4e3d0*/  BAR.SYNC.DEFER_BLOCKING 0x0 ;  /* 0x0000000000007b1d */ /* 0x000fec0000010000 */
[----:B---3--:R3:W-:Y:S02]  /*4e3e0*/  STSM.16.M88.4 [R155], R72 ;  /* 0x000000489b007844 */ /* 0x0087e40000000200 */
[----:B------:R-:W-:Y:S06]  /*4e3f0*/  BAR.SYNC.DEFER_BLOCKING 0x0 ;  /* 0x0000000000007b1d */ /* 0x000fec0000010000 */
[----:B---3--:R-:W3:Y:S04]  /*4e400*/  LDL.LU R72, [R1+0x1e0] ;  /* 0x0001e00001487983 */ /* 0x008ee80000300800 */
[----:B------:R-:W3:Y:S04]  /*4e410*/  LDL.LU R73, [R1+0x1e8] ;  /* 0x0001e80001497983 */ /* 0x000ee80000300800 */
[----:B------:R-:W2:Y:S04]  /*4e420*/  LDL.LU R96, [R1+0xde4] ;  /* 0x000de40001607983 */ /* 0x000ea80000300800 */
        /* <DEDUP_REMOVED lines=13> */
[----:B------:R-:W1:Y:S01]  /*4e500*/  LDS.128 R80, [R24] ;  /* 0x0000000018507984 */ /* 0x000e620000000c00 */
[----:B------:R-:W-:Y:S06]  /*4e510*/  BAR.SYNC.DEFER_BLOCKING 0x0 ;  /* 0x0000000000007b1d */ /* 0x000fec0000010000 */
[----:B------:R-:W2:Y:S04]  /*4e520*/  LDL.LU R112, [R1+0xdf0] ;  /* 0x000df00001707983 */ /* 0x000ea80000300800 */
[----:B------:R-:W2:Y:S04]  /*4e530*/  LDL.LU R113, [R1+0xdf8] ;  /* 0x000df80001717983 */ /* 0x000ea80000300800 */
[----:B------:R-:W2:Y:S04]  /*4e540*/  LDL.LU R114, [R1+0xbf0] ;  /* 0x000bf00001727983 */ /* 0x000ea80000300800 */
[----:B------:R-:W2:Y:S04]  /*4e550*/  LDL.LU R115, [R1+0xbf8] ;  /* 0x000bf80001737983 */ /* 0x000ea80000300800 */
[----:B----4-:R-:W-:Y:S01]  /*4e560*/  STSM.16.M88.4 [R155], R92 ;  /* 0x0000005c9b007844 */ /* 0x010fe20000000200 */
[----:B------:R-:W-:Y:S01]  /*4e570*/  BAR.SYNC.DEFER_BLOCKING 0x0 ;  /* 0x0000000000007b1d */ /* 0x000fe20000010000 */
[----:B------:R-:W-:-:S02]  /*4e580*/  IMAD.MOV.U32 R74, RZ, RZ, R144 ;  /* 0x000000ffff4a7224 */ /* 0x000fc400078e0090 */
[----:B------:R-:W-:-:S03]  /*4e590*/  IMAD.MOV.U32 R75, RZ, RZ, R146 ;  /* 0x000000ffff4b7224 */ /* 0x000fc600078e0092 */
[----:B------:R-:W4:Y:S04]  /*4e5a0*/  LDL.LU R116, [R1+0x9f0] ;  /* 0x0009f00001747983 */ /* 0x000f280000300800 */
[----:B------:R-:W4:Y:S04]  /*4e5b0*/  LDL.LU R117, [R1+0x9f8] ;  /* 0x0009f80001757983 */ /* 0x000f280000300800 */
[----:B------:R-:W4:Y:S04]  /*4e5c0*/  LDL.LU R118, [R1+0x7f0] ;  /* 0x0007f00001767983 */ /* 0x000f280000300800 */
[----:B------:R-:W4:Y:S04]  /*4e5d0*/  LDL.LU R119, [R1+0x7f8] ;  /* 0x0007f80001777983 */ /* 0x000f280000300800 */
[----:B------:R-:W1:Y:S01]  /*4e5e0*/  LDS.128 R92, [R24] ;  /* 0x00000000185c7984 */ /* 0x000e620000000c00 */
[----:B------:R-:W-:Y:S01]  /*4e5f0*/  BAR.SYNC.DEFER_BLOCKING 0x0 ;  /* 0x0000000000007b1d */ /* 0x000fe20000010000 */
[----:B------:R-:W-:-:S05]  /*4e600*/  IMAD.MOV.U32 R111, RZ, RZ, R147 ;  /* 0x000000ffff6f7224 */ /* 0x000fca00078e0093 */
        /* <DEDUP_REMOVED lines=12> */
[----:B------:R-:W-:Y:S02]  /*4e6d0*/  STSM.16.M88.4 [R155], R100 ;  /* 0x000000649b007844 */ /* 0x000fe40000000200 */
        /* <DEDUP_REMOVED lines=15> */
[----:B----4-:R4:W-:Y:S02]  /*4e7d0*/  STSM.16.M88.4 [R155], R116 ;  /* 0x000000749b007844 */ /* 0x0109e40000000200 */
[----:B------:R-:W-:Y:S06]  /*4e7e0*/  BAR.SYNC.DEFER_BLOCKING 0x0 ;  /* 0x0000000000007b1d */ /* 0x000fec0000010000 */
[----:B----4-:R-:W4:Y:S04]  /*4e7f0*/  LDL.LU R116, [R1+0x1f0] ;  /* 0x0001f00001747983 */ /* 0x010f280000300800 */
[----:B------:R-:W4:Y:S04]  /*4e800*/  LDL.LU R117, [R1+0x1f8] ;  /* 0x0001f80001757983 */ /* 0x000f280000300800 */
[----:B------:R-:W3:Y:S04]  /*4e810*/  LDL.LU R128, [R1+0xdf4] ;  /* 0x000df40001807983 */ /* 0x000ee80000300800 */
[----:B------:R-:W3:Y:S04]  /*4e820*/  LDL.LU R129, [R1+0xdfc] ;  /* 0x000dfc0001817983 */ /* 0x000ee80000300800 */
[----:B------:R-:W3:Y:S04]  /*4e830*/  LDL.LU R130, [R1+0xbf4] ;  /* 0x000bf40001827983 */ /* 0x000ee80000300800 */
        /* <DEDUP_REMOVED lines=12> */
[----:B------:R-:W-:Y:S01]  /*4e900*/  BAR.SYNC.DEFER_BLOCKING 0x0 ;  /* 0x0000000000007b1d */ /* 0x000fe20000010000 */
[----:B------:R-:W-:-:S02]  /*4e910*/  IMAD.MOV.U32 R118, RZ, RZ, R148 ;  /* 0x000000ffff767224 */ /* 0x000fc400078e0094 */
[----:B------:R-:W-:-:S03]  /*4e920*/  IMAD.MOV.U32 R119, RZ, RZ, R150 ;  /* 0x000000ffff777224 */ /* 0x000fc600078e0096 */
[----:B------:R-:W2:Y:S04]  /*4e930*/  LDL.LU R18, [R1+0xc00] ;  /* 0x000c000001127983 */ /* 0x000ea80000300800 */
[----:B------:R-:W-:Y:S01]  /*4e940*/  STSM.16.M88.4 [R155], R124 ;  /* 0x0000007c9b007844 */ /* 0x000fe20000000200 */
[----:B------:R-:W-:Y:S06]  /*4e950*/  BAR.SYNC.DEFER_BLOCKING 0x0 ;  /* 0x0000000000007b1d */ /* 0x000fec0000010000 */
[----:B------:R-:W1:Y:S02]  /*4e960*/  LDS.128 R124, [R24] ;  /* 0x00000000187c7984 */ /* 0x000e640000000c00 */
[----:B------:R-:W-:Y:S06]  /*4e970*/  BAR.SYNC.DEFER_BLOCKING 0x0 ;  /* 0x0000000000007b1d */ /* 0x000fec0000010000 */
[----:B----4-:R-:W-:Y:S02]  /*4e980*/  STSM.16.M88.4 [R155], R116 ;  /* 0x000000749b007844 */ /* 0x010fe40000000200 */
[----:B------:R-:W-:Y:S06]  /*4e990*/  BAR.SYNC.DEFER_BLOCKING 0x0 ;  /* 0x0000000000007b1d */ /* 0x000fec0000010000 */
[----:B------:R-:W4:Y:S02]  /*4e9a0*/  LDS.128 R116, [R24] ;  /* 0x0000000018747984 */ /* 0x000f240000000c00 */
[----:B------:R-:W-:Y:S06]  /*4e9b0*/  BAR.SYNC.DEFER_BLOCKING 0x0 ;  /* 0x0000000000007b1d */ /* 0x000fec0000010000 */
[----:B---3--:R-:W-:Y:S02]  /*4e9c0*/  STSM.16.M88.4 [R155], R128 ;  /* 0x000000809b007844 */ /* 0x008fe40000000200 */
[----:B------:R-:W-:Y:S06]  /*4e9d0*/  BAR.SYNC.DEFER_BLOCKING 0x0 ;  /* 0x0000000000007b1d */ /* 0x000fec0000010000 */
[----:B------:R-:W3:Y:S02]  /*4e9e0*/  LDS.128 R128, [R24] ;  /* 0x0000000018807984 */ /* 0x000ee40000000c00 */
[----:B------:R-:W-:Y:S06]  /*4e9f0*/  BAR.SYNC.DEFER_BLOCKING 0x0 ;  /* 0x0000000000007b1d */ /* 0x000fec0000010000 */
[----:B--2---:R-:W-:Y:S02]  /*4ea00*/  STSM.16.M88.4 [R155], R136 ;  /* 0x000000889b007844 */ /* 0x004fe40000000200 */
[----:B------:R-:W-:Y:S06]  /*4ea10*/  BAR.SYNC.DEFER_BLOCKING 0x0 ;  /* 0x0000000000007b1d */ /* 0x000fec0000010000 */
[----:B------:R-:W2:Y:S02]  /*4ea20*/  LDS.128 R136, [R24] ;  /* 0x0000000018887984 */ /* 0x000ea40000000c00 */
[----:B------:R-:W-:Y:S06]  /*4ea30*/  BAR.SYNC.DEFER_BLOCKING 0x0 ;  /* 0x0000000000007b1d */ /* 0x000fec0000010000 */
[----:B------:R1:W-:Y:S02]  /*4ea40*/  STSM.16.M88.4 [R155], R140 ;  /* 0x0000008c9b007844 */ /* 0x0003e40000000200 */
[----:B------:R-:W-:Y:S06]  /*4ea50*/  BAR.SYNC.DEFER_BLOCKING 0x0 ;  /* 0x0000000000007b1d */ /* 0x000fec0000010000 */
[----:B-1----:R-:W4:Y:S04]  /*4ea60*/  LDL.LU R140, [R1+0x1f4] ;  /* 0x0001f400018c7983 */ /* 0x002f280000300800 */
[----:B------:R-:W4:Y:S04]  /*4ea70*/  LDL.LU R141, [R1+0x1fc] ;  /* 0x0001fc00018d7983 */ /* 0x000f280000300800 */
[----:B------:R-:W3:Y:S04]  /*4ea80*/  LDL.LU R19, [R1+0xa00] ;  /* 0x000a000001137983 */ /* 0x000ee80000300800 */
[----:B------:R-:W2:Y:S04]  /*4ea90*/  LDL.LU R14, [R1+0x600] ;  /* 0x00060000010e7983 */ /* 0x000ea80000300800 */
[----:B------:R-:W1:Y:S01]  /*4eaa0*/  LDS.128 R144, [R24] ;  /* 0x0000000018907984 */ /* 0x000e620000000c00 */
[----:B------:R-:W-:-:S02]  /*4eab0*/  IMAD.MOV.U32 R142, RZ, RZ, R149 ;  /* 0x000000ffff8e7224 */ /* 0x000fc400078e0095 */
[----:B------:R-:W-:Y:S01]  /*4eac0*/  IMAD.MOV.U32 R143, RZ, RZ, R151 ;  /* 0x000000ffff8f7224 */ /* 0x000fe200078e0097 */
[----:B------:R-:W-:Y:S01]  /*4ead0*/  BAR.SYNC.DEFER_BLOCKING 0x0 ;  /* 0x0000000000007b1d */ /* 0x000fe20000010000 */
[C---:B------:R-:W-:Y:S01]  /*4eae0*/  ISETP.LT.AND P5, PT, R22.reuse, UR4, !P5 ;  /* 0x0000000416007c0c */ /* 0x040fe2000efa1270 */
[----:B------:R-:W-:-:S04]  /*4eaf0*/  IMAD R16, R22, UR10, RZ ;  /* 0x0000000a16107c24 */ /* 0x000fc8000f8e02ff */
[----:B------:R-:W-:Y:S01]  /*4eb00*/  IMAD.WIDE R26, R16, 0x4, R2 ;  /* 0x00000004101a7825 */ /* 0x000fe200078e0202 */
[----:B------:R-:W-:Y:S01]  /*4eb10*/  ULDC UR4, c[0x0][0x228] ;  /* 0x00008a0000047ab9 */ /* 0x000fe20000000800 */
[----:B------:R-:W-:Y:S01]  /*4eb20*/  ULDC UR10, c[0x0][0x248] ;  /* 0x00009200000a7ab9 */ /* 0x000fe20000000800 */
[----:B----4-:R-:W-:Y:S01]  /*4eb30*/  STSM.16.M88.4 [R155], R140 ;  /* 0x0000008c9b007844 */ /* 0x010fe20000000200 */
[----:B------:R-:W-:Y:S06]  /*4eb40*/  BAR.SYNC.DEFER_BLOCKING 0x0 ;  /* 0x0000000000007b1d */ /* 0x000fec0000010000 */
[----:B------:R4:W-:Y:S04]  /*4eb50*/  @P5 STG.E desc[UR8][R26.64], R13 ;  /* 0x0000000d1a005986 */ /* 0x0009e8000c101908 */
[----:B----4-:R-:W4:Y:S01]  /*4eb60*/  LDL.LU R13, [R1+0x400] ;  /* 0x00040000010d7983 */ /* 0x010f220000300800 */
[----:B------:R-:W-:-:S03]  /*4eb70*/  ISETP.GE.AND P5, PT, R22, UR7, PT ;  /* 0x0000000716007c0c */ /* 0x000fc6000bfa6270 */
[----:B------:R-:W4:Y:S01]  /*4eb80*/  LDL.LU R17, [R1+0x200] ;  /* 0x0002000001117983 */ /* 0x000f220000300800 */
[----:B------:R-:W-:Y:S01]  /*4eb90*/  ISETP.LT.AND P6, PT, R152, UR4, !P5 ;  /* 0x0000000498007c0c */ /* 0x000fe2000efc1270 */
[----:B------:R-:W-:-:S12]  /*4eba0*/  IMAD.WIDE R26, R16, 0x4, R4 ;  /* 0x00000004101a7825 */ /* 0x000fd800078e0204 */
[----:B------:R1:W-:Y:S01]  /*4ebb0*/  @P6 STG.E desc[UR8][R26.64], R15 ;  /* 0x0000000f1a006986 */ /* 0x0003e2000c101908 */
[----:B------:R-:W-:Y:S01]  /*4ebc0*/  ISETP.LT.AND P6, PT, R154, UR5, !P5 ;  /* 0x000000059a007c0c */ /* 0x000fe2000efc1270 */
[----:B------:R-:W-:Y:S02]  /*4ebd0*/  VIADD R140, R22, 0x1 ;  /* 0x00000001168c7836 */ /* 0x000fe40000000000 */
[----:B-1----:R-:W4:Y:S01]  /*4ebe0*/  LDL.LU R15, [R1] ;  /* 0x00000000010f7983 */ /* 0x002f220000300800 */
[----:B------:R-:W-:Y:S01]  /*4ebf0*/  ISETP.LT.AND P5, PT, R153, UR6, !P5 ;  /* 0x0000000699007c0c */ /* 0x000fe2000efa1270 */
[----:B------:R-:W-:Y:S01]  /*4ec00*/  IMAD.WIDE R26, R16, 0x4, R6 ;  /* 0x00000004101a7825 */ /* 0x000fe200078e0206 */
[----:B------:R-:W-:Y:S01]  /*4ec10*/  ULDC.64 UR6, c[0x0][0x228] ;  /* 0x00008a0000067ab9 */ /* 0x000fe20000000a00 */
[----:B------:R-:W-:-:S06]  /*4ec20*/  ULDC UR5, c[0x0][0x228] ;  /* 0x00008a0000057ab9 */ /* 0x000fcc0000000800 */
[----:B------:R1:W-:Y:S02]  /*4ec30*/  @P6 STG.E desc[UR8][R26.64], R18 ;  /* 0x000000121a006986 */ /* 0x0003e4000c101908 */
[----:B-1----:R-:W-:Y:S02]  /*4ec40*/  IMAD.WIDE R26, R16, 0x4, R8 ;  /* 0x00000004101a7825 */ /* 0x002fe400078e0208 */
[----:B------:R-:W4:Y:S04]  /*4ec50*/  LDL.LU R18, [R1+0x1164] ;  /* 0x0011640001127983 */ /* 0x000f280000300800 */
[----:B---3--:R1:W-:Y:S01]  /*4ec60*/  @P5 STG.E desc[UR8][R26.64], R19 ;  /* 0x000000131a005986 */ /* 0x0083e2000c101908 */
[----:B------:R-:W-:-:S03]  /*4ec70*/  ISETP.GE.AND P5, PT, R140, UR7, PT ;  /* 0x000000078c007c0c */ /* 0x000fc6000bfa6270 */
[----:B------:R-:W3:Y:S01]  /*4ec80*/  LDL.LU R20, [R1+0xe14] ;  /* 0x000e140001147983 */ /* 0x000ee20000300800 */
[C---:B------:R-:W-:Y:S01]  /*4ec90*/  IMAD R16, R22.reuse, UR11, RZ ;  /* 0x0000000b16107c24 */ /* 0x040fe2000f8e02ff */
[----:B------:R-:W-:Y:S01]  /*4eca0*/  ISETP.LT.AND P6, PT, R23, UR5, !P5 ;  /* 0x0000000517007c0c */ /* 0x000fe2000efc1270 */
[----:B------:R-:W-:Y:S01]  /*4ecb0*/  ULDC UR5, c[0x0][0x228] ;  /* 0x00008a0000057ab9 */ /* 0x000fe20000000800 */
[----:B------:R-:W-:Y:S01]  /*4ecc0*/  IADD3 R140, R22, 0x2, RZ ;  /* 0x00000002168c7810 */ /* 0x000fe20007ffe0ff */
[----:B------:R-:W-:Y:S01]  /*4ecd0*/  VIADD R16, R16, UR10 ;  /* 0x0000000a10107c36 */ /* 0x000fe20008000000 */
[----:B------:R-:W-:Y:S01]  /*4ece0*/  ULDC UR11, c[0x0][0x248] ;  /* 0x00009200000b7ab9 */ /* 0x000fe20000000800 */
[----:B------:R-:W-:Y:S02]  /*4ecf0*/  ULDC UR10, c[0x0][0x248] ;  /* 0x00009200000a7ab9 */ /* 0x000fe40000000800 */
[----:B-1----:R-:W-:-:S06]  /*4ed00*/  IMAD.WIDE R26, R16, 0x4, R2 ;  /* 0x00000004101a7825 */ /* 0x002fcc00078e0202 */
[----:B--2---:R1:W-:Y:S04]  /*4ed10*/  @P6 STG.E desc[UR8][R26.64], R14 ;  /* 0x0000000e1a006986 */ /* 0x0043e8000c101908 */
[----:B-1----:R-:W2:Y:S01]  /*4ed20*/  LDL.LU R14, [R1+0xe04] ;  /* 0x000e0400010e7983 */ /* 0x002ea20000300800 */
[----:B------:R-:W-:Y:S01]  /*4ed30*/  ISETP.LT.AND P6, PT, R152, UR5, !P5 ;  /* 0x0000000598007c0c */ /* 0x000fe2000efc1270 */
[----:B------:R-:W-:Y:S01]  /*4ed40*/  IMAD.WIDE R26, R16, 0x4, R4 ;  /* 0x00000004101a7825 */ /* 0x000fe200078e0204 */
[----:B------:R-:W-:Y:S01]  /*4ed50*/  ULDC UR5, c[0x0][0x228] ;  /* 0x00008a0000057ab9 */ /* 0x000fe20000000800 */
[----:B------:R-:W2:Y:S10]  /*4ed60*/  LDL.LU R21, [R1+0xc04] ;  /* 0x000c040001157983 */ /* 0x000eb40000300800 */
[----:B----4-:R1:W-:Y:S04]  /*4ed70*/  @P6 STG.E desc[UR8][R26.64], R13 ;  /* 0x0000000d1a006986 */ /* 0x0103e8000c101908 */
[----:B-1----:R-:W4:Y:S01]  /*4ed80*/  LDL.LU R13, [R1+0xa04] ;  /* 0x000a0400010d7983 */ /* 0x002f220000300800 */
[----:B------:R-:W-:Y:S01]  /*4ed90*/  ISETP.LT.AND P6, PT, R154, UR5, !P5 ;  /* 0x000000059a007c0c */ /* 0x000fe2000efc1270 */
[----:B------:R-:W-:Y:S01]  /*4eda0*/  IMAD.WIDE R26, R16, 0x4, R6 ;  /* 0x00000004101a7825 */ /* 0x000fe200078e0206 */
[----:B------:R-:W-:Y:S01]  /*4edb0*/  ISETP.LT.AND P5, PT, R153, UR6, !P5 ;  /* 0x0000000699007c0c */ /* 0x000fe2000efa1270 */
[----:B------:R-:W-:Y:S01]  /*4edc0*/  ULDC UR5, c[0x0][0x22c] ;  /* 0x00008b0000057ab9 */ /* 0x000fe20000000800 */
[----:B------:R-:W-:-:S09]  /*4edd0*/  ULDC UR6, c[0x0][0x228] ;  /* 0x00008a0000067ab9 */ /* 0x000fd20000000800 */
[----:B------:R1:W-:Y:S04]  /*4ede0*/  @P6 STG.E desc[UR8][R26.64], R17 ;  /* 0x000000111a006986 */ /* 0x0003e8000c101908 */
[----:B-1----:R-:W4:Y:S04]  /*4edf0*/  LDL.LU R17, [R1+0x10a8] ;  /* 0x0010a80001117983 */ /* 0x002f280000300800 */
[----:B------:R-:W4:Y:S01]  /*4ee00*/  LDL.LU R19, [R1+0x604] ;  /* 0x0006040001137983 */ /* 0x000f220000300800 */
[----:B------:R-:W-:-:S05]  /*4ee10*/  IMAD.WIDE R26, R16, 0x4, R8 ;  /* 0x00000004101a7825 */ /* 0x000fca00078e0208 */
[----:B------:R1:W-:Y:S01]  /*4ee20*/  @P5 STG.E desc[UR8][R26.64], R15 ;  /* 0x0000000f1a005986 */ /* 0x0003e2000c101908 */
[----:B------:R-:W-:Y:S01]  /*4ee30*/  IMAD R16, R22, UR12, RZ ;  /* 0x0000000c16107c24 */ /* 0x000fe2000f8e02ff */
[----:B------:R-:W-:Y:S01]  /*4ee40*/  ISETP.GE.AND P5, PT, R140, UR5, PT ;  /* 0x000000058c007c0c */ /* 0x000fe2000bfa6270 */
[----:B------:R-:W-:Y:S01]  /*4ee50*/  ULDC UR5, c[0x0][0x228] ;  /* 0x00008a0000057ab9 */ /* 0x000fe20000000800 */
[----:B-1----:R-:W4:Y:S01]  /*4ee60*/  LDL.LU R15, [R1+0x404] ;  /* 0x00040400010f7983 */ /* 0x002f220000300800 */
[----:B------:R-:W-:Y:S01]  /*4ee70*/  VIADD R16, R16, UR11 ;  /* 0x0000000b10107c36 */ /* 0x000fe20008000000 */
[----:B------:R-:W-:Y:S01]  /*4ee80*/  ISETP.LT.AND P6, PT, R23, UR6, !P5 ;  /* 0x0000000617007c0c */ /* 0x000fe2000efc1270 */
[----:B------:R-:W-:Y:S01]  /*4ee90*/  VIADD R140, R22, 0x3 ;  /* 0x00000003168c7836 */ /* 0x000fe20000000000 */
[----:B------:R-:W-:Y:S01]  /*4eea0*/  ULDC UR6, c[0x0][0x228] ;  /* 0x00008a0000067ab9 */ /* 0x000fe20000000800 */
[----:B------:R-:W-:-:S04]  /*4eeb0*/  VIADD R16, R16, UR10 ;  /* 0x0000000a10107c36 */ /* 0x000fc80008000000 */
[----:B------:R-:W-:-:S06]  /*4eec0*/  IMAD.WIDE R26, R16, 0x4, R2 ;  /* 0x00000004101a7825 */ /* 0x000fcc00078e0202 */
[----:B---3--:R1:W-:Y:S01]  /*4eed0*/  @P6 STG.E desc[UR8][R26.64], R20 ;  /* 0x000000141a006986 */ /* 0x0083e2000c101908 */
[----:B------:R-:W-:Y:S01]  /*4eee0*/  ISETP.LT.AND P6, PT, R152, UR5, !P5 ;  /* 0x0000000598007c0c */ /* 0x000fe2000efc1270 */
[----:B------:R-:W-:Y:S02]  /*4eef0*/  ULDC UR5, c[0x0][0x228] ;  /* 0x00008a0000057ab9 */ /* 0x000fe40000000800 */
[----:B-1----:R-:W3:Y:S01]  /*4ef00*/  LDL.LU R20, [R1+0x204] ;  /* 0x0002040001147983 */ /* 0x002ee20000300800 */
[----:B------:R-:W-:-:S09]  /*4ef10*/  IMAD.WIDE R26, R16, 0x4, R4 ;  /* 0x00000004101a7825 */ /* 0x000fd200078e0204 */
[----:B--2---:R1:W-:Y:S04]  /*4ef20*/  @P6 STG.E desc[UR8][R26.64], R14 ;  /* 0x0000000e1a006986 */ /* 0x0043e8000c101908 */
[----:B-1----:R-:W2:Y:S01]  /*4ef30*/  LDL.LU R14, [R1+0x4] ;  /* 0x00000400010e7983 */ /* 0x002ea20000300800 */
[----:B------:R-:W-:Y:S01]  /*4ef40*/  ISETP.LT.AND P6, PT, R154, UR5, !P5 ;  /* 0x000000059a007c0c */ /* 0x000fe2000efc1270 */
[----:B------:R-:W-:Y:S01]  /*4ef50*/  IMAD.WIDE R26, R16, 0x4, R6 ;  /* 0x00000004101a7825 */ /* 0x000fe200078e0206 */
[----:B------:R-:W-:Y:S02]  /*4ef60*/  ULDC UR5, c[0x0][0x228] ;  /* 0x00008a0000057ab9 */ /* 0x000fe40000000800 */
[----:B------:R-:W-:Y:S01]  /*4ef70*/  ISETP.LT.AND P5, PT, R153, UR5, !P5 ;  /* 0x0000000599007c0c */ /* 0x000fe2000efa1270 */
[----:B------:R-:W-:-:S08]  /*4ef80*/  ULDC UR5, c[0x0][0x22c] ;  /* 0x00008b0000057ab9 */ /* 0x000fd00000000800 */
[----:B------:R1:W-:Y:S02]  /*4ef90*/  @P6 STG.E desc[UR8][R26.64], R21 ;  /* 0x000000151a006986 */ /* 0x0003e4000c101908 */
[----:B-1----:R-:W-:Y:S02]  /*4efa0*/  IMAD.WIDE R26, R16, 0x4, R8 ;  /* 0x00000004101a7825 */ /* 0x002fe400078e0208 */
[----:B------:R-:W2:Y:S04]  /*4efb0*/  LDL.LU R16, [R1+0xe18] ;  /* 0x000e180001107983 */ /* 0x000ea80000300800 */
[----:B----4-:R1:W-:Y:S01]  /*4efc0*/  @P5 STG.E desc[UR8][R26.64], R13 ;  /* 0x0000000d1a005986 */ /* 0x0103e2000c101908 */
[----:B------:R-:W-:Y:S01]  /*4efd0*/  ISETP.GE.AND P5, PT, R140, UR5, PT ;  /* 0x000000058c007c0c */ /* 0x000fe2000bfa6270 */
[----:B------:R-:W-:-:S02]  /*4efe0*/  ULDC UR5, c[0x0][0x228] ;  /* 0x00008a0000057ab9 */ /* 0x000fc40000000800 */
[----:B-1----:R-:W4:Y:S01]  /*4eff0*/  LDL.LU R13, [R1+0xe08] ;  /* 0x000e0800010d7983 */ /* 0x002f220000300800 */
[----:B------:R-:W-:Y:S01]  /*4f000*/  ISETP.LT.AND P6, PT, R23, UR6, !P5 ;  /* 0x0000000617007c0c */ /* 0x000fe2000efc1270 */
[----:B------:R-:W-:Y:S01]  /*4f010*/  IMAD.WIDE R26, R18, 0x4, R2 ;  /* 0x00000004121a7825 */ /* 0x000fe200078e0202 */
[----:B------:R-:W-:-:S11]  /*4f020*/  ULDC.64 UR6, c[0x0][0x228] ;  /* 0x00008a0000067ab9 */ /* 0x000fd60000000a00 */
[----:B------:R1:W-:Y:S01]  /*4f030*/  @P6 STG.E desc[UR8][R26.64], R19 ;  /* 0x000000131a006986 */ /* 0x0003e2000c101908 */
[----:B------:R-:W-:Y:S01]  /*4f040*/  ISETP.LT.AND P6, PT, R152, UR5, !P5 ;  /* 0x0000000598007c0c */ /* 0x000fe2000efc1270 */
[----:B------:R-:W-:Y:S02]  /*4f050*/  ULDC UR5, c[0x0][0x228] ;  /* 0x00008a0000057ab9 */ /* 0x000fe40000000800 */
[----:B-1----:R-:W4:Y:S01]  /*4f060*/  LDL.LU R19, [R1+0xc08] ;  /* 0x000c080001137983 */ /* 0x002f220000300800 */
[----:B------:R-:W-:-:S09]  /*4f070*/  IMAD.WIDE R26, R18, 0x4, R4 ;  /* 0x00000004121a7825 */ /* 0x000fd200078e0204 */
[----:B------:R1:W-:Y:S04]  /*4f080*/  @P6 STG.E desc[UR8][R26.64], R15 ;  /* 0x0000000f1a006986 */ /* 0x0003e8000c101908 */
[----:B-1----:R-:W4:Y:S01]  /*4f090*/  LDL.LU R15, [R1+0xa08] ;  /* 0x000a0800010f7983 */ /* 0x002f220000300800 */
[----:B------:R-:W-:Y:S01]  /*4f0a0*/  ISETP.LT.AND P6, PT, R154, UR5, !P5 ;  /* 0x000000059a007c0c */ /* 0x000fe2000efc1270 */
[----:B------:R-:W-:Y:S01]  /*4f0b0*/  IMAD.WIDE R26, R18, 0x4, R6 ;  /* 0x00000004121a7825 */ /* 0x000fe200078e0206 */
[----:B------:R-:W-:Y:S02]  /*4f0c0*/  ULDC UR5, c[0x0][0x228] ;  /* 0x00008a0000057ab9 */ /* 0x000fe40000000800 */
[----:B------:R-:W-:Y:S01]  /*4f0d0*/  ISETP.LT.AND P5, PT, R153, UR5, !P5 ;  /* 0x0000000599007c0c */ /* 0x000fe2000efa1270 */
[----:B------:R-:W-:Y:S01]  /*4f0e0*/  VIADD R140, R22, 0x4 ;  /* 0x00000004168c7836 */ /* 0x000fe20000000000 */
[----:B------:R-:W-:-:S07]  /*4f0f0*/  ULDC UR5, c[0x0][0x228] ;  /* 0x00008a0000057ab9 */ /* 0x000fce0000000800 */
[----:B---3--:R1:W-:Y:S02]  /*4f100*/  @P6 STG.E desc[UR8][R26.64], R20 ;  /* 0x000000141a006986 */ /* 0x0083e4000c101908 */
[----:B-1----:R-:W-:Y:S02]  /*4f110*/  IMAD.WIDE R26, R18, 0x4, R8 ;  /* 0x00000004121a7825 */ /* 0x002fe400078e0208 */
[----:B------:R-:W3:Y:S04]  /*4f120*/  LDL.LU R18, [R1+0x608] ;  /* 0x0006080001127983 */ /* 0x000ee80000300800 */
[----:B--2---:R1:W-:Y:S04]  /*4f130*/  @P5 STG.E desc[UR8][R26.64], R14 ;  /* 0x0000000e1a005986 */ /* 0x0043e8000c101908 */
[----:B-1----:R-:W2:Y:S01]  /*4f140*/  LDL.LU R14, [R1+0x408] ;  /* 0x00040800010e7983 */ /* 0x002ea20000300800 */
[----:B------:R-:W-:-:S04]  /*4f150*/  ISETP.GE.AND P5, PT, R140, UR7, PT ;  /* 0x000000078c007c0c */ /* 0x000fc8000bfa6270 */
[----:B------:R-:W-:Y:S01]  /*4f160*/  ISETP.LT.AND P6, PT, R23, UR5, !P5 ;  /* 0x0000000517007c0c */ /* 0x000fe2000efc1270 */
[----:B------:R-:W-:Y:S01]  /*4f170*/  IMAD.WIDE R26, R17, 0x4, R2 ;  /* 0x00000004111a7825 */ /* 0x000fe200078e0202 */
[----:B------:R-:W-:-:S11]  /*4f180*/  ULDC UR5, c[0x0][0x228] ;  /* 0x00008a0000057ab9 */ /* 0x000fd60000000800 */
[----:B------:R1:W-:Y:S01]  /*4f190*/  @P6 STG.E desc[UR8][R26.64], R16 ;  /* 0x000000101a006986 */ /* 0x0003e2000c101908 */
[----:B------:R-:W-:Y:S01]  /*4f1a0*/  ISETP.LT.AND P6, PT, R152, UR5, !P5 ;  /* 0x0000000598007c0c */ /* 0x000fe2000efc1270 */
[----:B------:R-:W-:Y:S02]  /*4f1b0*/  ULDC UR5, c[0x0][0x228] ;  /* 0x00008a0000057ab9 */ /* 0x000fe40000000800 */
[----:B-1----:R-:W2:Y:S01]  /*4f1c0*/  LDL.LU R16, [R1+0x208] ;  /* 0x0002080001107983 */ /* 0x002ea20000300800 */
[----:B------:R-:W-:-:S04]  /*4f1d0*/  IMAD.WIDE R26, R17, 0x4, R4 ;  /* 0x00000004111a7825 */ /* 0x000fc800078e0204 */
[----:B------:R-:W-:-:S05]  /*4f1e0*/  VIADD R140, R22, 0x5 ;  /* 0x00000005168c7836 */ /* 0x000fca0000000000 */
[----:B----4-:R1:W-:Y:S04]  /*4f1f0*/  @P6 STG.E desc[UR8][R26.64], R13 ;  /* 0x0000000d1a006986 */ /* 0x0103e8000c101908 */
[----:B-1----:R-:W4:Y:S01]  /*4f200*/  LDL.LU R13, [R1+0x8] ;  /* 0x00000800010d7983 */ /* 0x002f220000300800 */
[----:B------:R-:W-:Y:S01]  /*4f210*/  ISETP.LT.AND P6, PT, R154, UR5, !P5 ;  /* 0x000000059a007c0c */ /* 0x000fe2000efc1270 */
[----:B------:R-:W-:Y:S01]  /*4f220*/  IMAD.WIDE R26, R17, 0x4, R6 ;  /* 0x00000004111a7825 */ /* 0x000fe200078e0206 */
[----:B------:R-:W-:Y:S01]  /*4f230*/  ISETP.LT.AND P5, PT, R153, UR6, !P5 ;  /* 0x0000000699007c0c */ /* 0x000fe2000efa1270 */
[----:B------:R-:W-:Y:S01]  /*4f240*/  ULDC UR5, c[0x0][0x22c] ;  /* 0x00008b0000057ab9 */ /* 0x000fe20000000800 */
[----:B------:R-:W-:-:S09]  /*4f250*/  ULDC UR6, c[0x0][0x228] ;  /* 0x00008a0000067ab9 */ /* 0x000fd20000000800 */
[----:B------:R1:W-:Y:S02]  /*4f260*/  @P6 STG.E desc[UR8][R26.64], R19 ;  /* 0x000000131a006986 */ /* 0x0003e4000c101908 */
[----:B-1----:R-:W-:Y:S02]  /*4f270*/  IMAD.WIDE R26, R17, 0x4, R8 ;  /* 0x00000004111a7825 */ /* 0x002fe400078e0208 */
[----:B------:R-:W4:Y:S04]  /*4f280*/  LDL.LU R17, [R1+0xff0] ;  /* 0x000ff00001117983 */ /* 0x000f280000300800 */
[----:B------:R-:W4:Y:S04]  /*4f290*/  LDL.LU R19, [R1+0xe1c] ;  /* 0x000e1c0001137983 */ /* 0x000f280000300800 */
[----:B------:R1:W-:Y:S01]  /*4f2a0*/  @P5 STG.E desc[UR8][R26.64], R15 ;  /* 0x0000000f1a005986 */ /* 0x0003e2000c101908 */
[----:B------:R-:W-:Y:S01]  /*4f2b0*/  ISETP.GE.AND P5, PT, R140, UR5, PT ;  /* 0x000000058c007c0c */ /* 0x000fe2000bfa6270 */
[----:B------:R-:W-:-:S02]  /*4f2c0*/  ULDC UR5, c[0x0][0x228] ;  /* 0x00008a0000057ab9 */ /* 0x000fc40000000800 */
[----:B-1----:R-:W4:Y:S01]  /*4f2d0*/  LDL.LU R15, [R1+0xe0c] ;  /* 0x000e0c00010f7983 */ /* 0x002f220000300800 */
[----:B------:R-:W-:Y:S01]  /*4f2e0*/  ISETP.LT.AND P6, PT, R23, UR6, !P5 ;  /* 0x0000000617007c0c */ /* 0x000fe2000efc1270 */
[----:B------:R-:W-:Y:S01]  /*4f2f0*/  IMAD.WIDE R26, R25, 0x4, R2 ;  /* 0x00000004191a7825 */ /* 0x000fe200078e0202 */
[----:B------:R-:W-:-:S11]  /*4f300*/  ULDC UR6, c[0x0][0x228] ;  /* 0x00008a0000067ab9 */ /* 0x000fd60000000800 */
        /* <DEDUP_REMOVED lines=11> */
[----:B------:R-:W-:Y:S01]  /*4f3c0*/  VIADD R140, R22, 0x6 ;  /* 0x00000006168c7836 */ /* 0x000fe20000000000 */
[----:B------:R-:W-:-:S07]  /*4f3d0*/  ULDC UR5, c[0x0][0x22c] ;  /* 0x00008b0000057ab9 */ /* 0x000fce0000000800 */
[----:B------:R1:W-:Y:S04]  /*4f3e0*/  @P6 STG.E desc[UR8][R26.64], R16 ;  /* 0x000000101a006986 */ /* 0x0003e8000c101908 */
[----:B-1----:R-:W2:Y:S01]  /*4f3f0*/  LDL.LU R16, [R1+0x60c] ;  /* 0x00060c0001107983 */ /* 0x002ea20000300800 */
[----:B------:R-:W-:-:S05]  /*4f400*/  IMAD.WIDE R26, R25, 0x4, R8 ;  /* 0x00000004191a7825 */ /* 0x000fca00078e0208 */
[----:B----4-:R1:W-:Y:S04]  /*4f410*/  @P5 STG.E desc[UR8][R26.64], R13 ;  /* 0x0000000d1a005986 */ /* 0x0103e8000c101908 */
[----:B-1----:R-:W4:Y:S01]  /*4f420*/  LDL.LU R13, [R1+0x40c] ;  /* 0x00040c00010d7983 */ /* 0x002f220000300800 */
[----:B------:R-:W-:Y:S01]  /*4f430*/  ISETP.GE.AND P5, PT, R140, UR5, PT ;  /* 0x000000058c007c0c */ /* 0x000fe2000bfa6270 */
[----:B------:R-:W-:Y:S01]  /*4f440*/  IMAD.WIDE R26, R252, 0x4, R2 ;  /* 0x00000004fc1a7825 */ /* 0x000fe200078e0202 */
[----:B------:R-:W-:Y:S01]  /*4f450*/  ULDC UR5, c[0x0][0x228] ;  /* 0x00008a0000057ab9 */ /* 0x000fe20000000800 */
[----:B------:R-:W4:Y:S01]  /*4f460*/  LDL.LU R20, [R1+0x20c] ;  /* 0x00020c0001147983 */ /* 0x000f220000300800 */
[----:B------:R-:W-:Y:S01]  /*4f470*/  ISETP.LT.AND P6, PT, R23, UR6, !P5 ;  /* 0x0000000617007c0c */ /* 0x000fe2000efc1270 */
[----:B------:R-:W-:Y:S01]  /*4f480*/  VIADD R140, R22, 0x7 ;  /* 0x00000007168c7836 */ /* 0x000fe20000000000 */
[----:B------:R-:W-:-:S11]  /*4f490*/  ULDC.64 UR6, c[0x0][0x228] ;  /* 0x00008a0000067ab9 */ /* 0x000fd60000000a00 */
[----:B------:R1:W-:Y:S01]  /*4f4a0*/  @P6 STG.E desc[UR8][R26.64], R19 ;  /* 0x000000131a006986 */ /* 0x0003e2000c101908 */
[----:B------:R-:W-:Y:S01]  /*4f4b0*/  ISETP.LT.AND P6, PT, R152, UR5, !P5 ;  /* 0x0000000598007c0c */ /* 0x000fe2000efc1270 */
[----:B------:R-:W-:Y:S01]  /*4f4c0*/  ULDC UR5, c[0x0][0x228] ;  /* 0x00008a0000057ab9 */ /* 0x000fe20000000800 */
[----:B-1----:R-:W-:-:S11]  /*4f4d0*/  IMAD.WIDE R26, R252, 0x4, R4 ;  /* 0x00000004fc1a7825 */ /* 0x002fd600078e0204 */
[----:B------:R1:W-:Y:S04]  /*4f4e0*/  @P6 STG.E desc[UR8][R26.64], R15 ;  /* 0x0000000f1a006986 */ /* 0x0003e8000c101908 */
[----:B-1----:R-:W4:Y:S01]  /*4f4f0*/  LDL.LU R15, [R1+0xc] ;  /* 0x00000c00010f7983 */ /* 0x002f220000300800 */
[----:B------:R-:W-:Y:S01]  /*4f500*/  ISETP.LT.AND P6, PT, R154, UR5, !P5 ;  /* 0x000000059a007c0c */ /* 0x000fe2000efc1270 */
[----:B------:R-:W-:Y:S01]  /*4f510*/  IMAD.WIDE R26, R252, 0x4, R6 ;  /* 0x00000004fc1a7825 */ /* 0x000fe200078e0206 */
[----:B------:R-:W-:Y:S01]  /*4f520*/  ULDC UR5, c[0x0][0x228] ;  /* 0x00008a0000057ab9 */ /* 0x000fe20000000800 */
[----:B------:R-:W4:Y:S01]  /*4f530*/  LDL.LU R19, [R1+0xff4] ;  /* 0x000ff40001137983 */ /* 0x000f220000300800 */
[----:B------:R-:W-:Y:S01]  /*4f540*/  ISETP.LT.AND P5, PT, R153, UR5, !P5 ;  /* 0x0000000599007c0c */ /* 0x000fe2000efa1270 */
[----:B------:R-:W-:-:S08]  /*4f550*/  ULDC UR5, c[0x0][0x228] ;  /* 0x00008a0000057ab9 */ /* 0x000fd00000000800 */
[----:B---3--:R1:W-:Y:S04]  /*4f560*/  @P6 STG.E desc[UR8][R26.64], R18 ;  /* 0x000000121a006986 */ /* 0x0083e8000c101908 */
[----:B-1----:R-:W3:Y:S01]  /*4f570*/  LDL.LU R18, [R1+0xe30] ;  /* 0x000e300001127983 */ /* 0x002ee20000300800 */
[----:B------:R-:W-:-:S05]  /*4f580*/  IMAD.WIDE R26, R252, 0x4, R8 ;  /* 0x00000004fc1a7825 */ /* 0x000fca00078e0208 */
[----:B--2---:R1:W-:Y:S04]  /*4f590*/  @P5 STG.E desc[UR8][R26.64], R14 ;  /* 0x0000000e1a005986 */ /* 0x0043e8000c101908 */
[----:B-1----:R-:W2:Y:S01]  /*4f5a0*/  LDL.LU R14, [R1+0xe20] ;  /* 0x000e2000010e7983 */ /* 0x002ea20000300800 */
[----:B------:R-:W-:Y:S01]  /*4f5b0*/  ISETP.GE.AND P5, PT, R140, UR7, PT ;  /* 0x000000078c007c0c */ /* 0x000fe2000bfa6270 */
[----:B------:R-:W-:Y:S02]  /*4f5c0*/  IMAD.WIDE R26, R17, 0x4, R2 ;  /* 0x00000004111a7825 */ /* 0x000fe400078e0202 */
[----:B------:R-:W2:Y:S01]  /*4f5d0*/  LDL.LU R21, [R1+0xc10] ;  /* 0x000c100001157983 */ /* 0x000ea20000300800 */
[----:B------:R-:W-:Y:S01]  /*4f5e0*/  ISETP.LT.AND P6, PT, R23, UR5, !P5 ;  /* 0x0000000517007c0c */ /* 0x000fe2000efc1270 */
[----:B------:R-:W-:-:S12]  /*4f5f0*/  ULDC UR5, c[0x0][0x228] ;  /* 0x00008a0000057ab9 */ /* 0x000fd80000000800 */
[----:B------:R1:W-:Y:S01]  /*4f600*/  @P6 STG.E desc[UR8][R26.64], R16 ;  /* 0x000000101a006986 */ /* 0x0003e2000c101908 */
[----:B------:R-:W-:Y:S01]  /*4f610*/  ISETP.LT.AND P6, PT, R152, UR5, !P5 ;  /* 0x0000000598007c0c */ /* 0x000fe2000efc1270 */
[----:B------:R-:W-:Y:S01]  /*4f620*/  ULDC UR5, c[0x0][0x228] ;  /* 0x00008a0000057ab9 */ /* 0x000fe20000000800 */
[----:B-1----:R-:W-:-:S04]  /*4f630*/  IMAD.WIDE R26, R17, 0x4, R4 ;  /* 0x00000004111a7825 */ /* 0x002fc800078e0204 */
[----:B------:R-:W-:-:S07]  /*4f640*/  VIADD R140, R22, 0x8 ;  /* 0x00000008168c7836 */ /* 0x000fce0000000000 */
[----:B----4-:R1:W-:Y:S04]  /*4f650*/  @P6 STG.E desc[UR8][R26.64], R13 ;  /* 0x0000000d1a006986 */ /* 0x0103e8000c101908 */
[----:B-1----:R-:W4:Y:S01]  /*4f660*/  LDL.LU R13, [R1+0xa10] ;  /* 0x000a1000010d7983 */ /* 0x002f220000300800 */
[----:B------:R-:W-:Y:S01]  /*4f670*/  ISETP.LT.AND P6, PT, R154, UR5, !P5 ;  /* 0x000000059a007c0c */ /* 0x000fe2000efc1270 */
[----:B------:R-:W-:Y:S02]  /*4f680*/  IMAD.WIDE R26, R17, 0x4, R6 ;  /* 0x00000004111a7825 */ /* 0x000fe400078e0206 */
[----:B------:R-:W4:Y:S01]  /*4f690*/  LDL.LU R16, [R1+0xff8] ;  /* 0x000ff80001107983 */ /* 0x000f220000300800 */
[----:B------:R-:W-:Y:S01]  /*4f6a0*/  ISETP.LT.AND P5, PT, R153, UR6, !P5 ;  /* 0x0000000699007c0c */ /* 0x000fe2000efa1270 */
[----:B------:R-:W-:Y:S01]  /*4f6b0*/  ULDC.64 UR6, c[0x0][0x228] ;  /* 0x00008a0000067ab9 */ /* 0x000fe20000000a00 */
[----:B------:R-:W-:-:S07]  /*4f6c0*/  ULDC UR5, c[0x0][0x228] ;  /* 0x00008a0000057ab9 */ /* 0x000fce0000000800 */
[----:B------:R1:W-:Y:S04]  /*4f6d0*/  @P6 STG.E desc[UR8][R26.64], R20 ;  /* 0x000000141a006986 */ /* 0x0003e8000c101908 */
[----:B-1----:R-:W4:Y:S01]  /*4f6e0*/  LDL.LU R20, [R1+0x800] ;  /* 0x0008000001147983 */ /* 0x002f220000300800 */
[----:B------:R-:W-:-:S05]  /*4f6f0*/  IMAD.WIDE R26, R17, 0x4, R8 ;  /* 0x00000004111a7825 */ /* 0x000fca00078e0208 */
[----:B------:R1:W-:Y:S01]  /*4f700*/  @P5 STG.E desc[UR8][R26.64], R15 ;  /* 0x0000000f1a005986 */ /* 0x0003e2000c101908 */
[----:B------:R-:W-:-:S03]  /*4f710*/  ISETP.GE.AND P5, PT, R140, UR7, PT ;  /* 0x000000078c007c0c */ /* 0x000fc6000bfa6270 */
[----:B-1----:R-:W4:Y:S01]  /*4f720*/  LDL.LU R15, [R1+0x610] ;  /* 0x00061000010f7983 */ /* 0x002f220000300800 */
[----:B------:R-:W-:Y:S01]  /*4f730*/  ISETP.LT.AND P6, PT, R23, UR5, !P5 ;  /* 0x0000000517007c0c */ /* 0x000fe2000efc1270 */
[----:B------:R-:W-:Y:S01]  /*4f740*/  IMAD.WIDE R26, R19, 0x4, R2 ;  /* 0x00000004131a7825 */ /* 0x000fe200078e0202 */
[----:B------:R-:W-:Y:S01]  /*4f750*/  ULDC UR5, c[0x0][0x228] ;  /* 0x00008a0000057ab9 */ /* 0x000fe20000000800 */
[----:B------:R-:W4:Y:S10]  /*4f760*/  LDL.LU R17, [R1+0xffc] ;  /* 0x000ffc0001117983 */ /* 0x000f340000300800 */
[----:B---3--:R1:W-:Y:S01]  /*4f770*/  @P6 STG.E desc[UR8][R26.64], R18 ;  /* 0x000000121a006986 */ /* 0x0083e2000c101908 */
[----:B------:R-:W-:Y:S01]  /*4f780*/  ISETP.LT.AND P6, PT, R152, UR5, !P5 ;  /* 0x0000000598007c0c */ /* 0x000fe2000efc1270 */
[----:B------:R-:W-:-:S02]  /*4f790*/  ULDC UR5, c[0x0][0x228] ;  /* 0x00008a0000057ab9 */ /* 0x000fc40000000800 */
[----:B-1----:R-:W3:Y:S01]  /*4f7a0*/  LDL.LU R18, [R1+0x410] ;  /* 0x0004100001127983 */ /* 0x002ee20000300800 */
[----:B------:R-:W-:-:S09]  /*4f7b0*/  IMAD.WIDE R26, R19, 0x4, R4 ;  /* 0x00000004131a7825 */ /* 0x000fd200078e0204 */
[----:B--2---:R1:W-:Y:S04]  /*4f7c0*/  @P6 STG.E desc[UR8][R26.64], R14 ;  /* 0x0000000e1a006986 */ /* 0x0043e8000c101908 */
[----:B-1----:R-:W2:Y:S01]  /*4f7d0*/  LDL.LU R14, [R1+0x210] ;  /* 0x00021000010e7983 */ /* 0x002ea20000300800 */
[----:B------:R-:W-:Y:S01]  /*4f7e0*/  ISETP.LT.AND P6, PT, R154, UR5, !P5 ;  /* 0x000000059a007c0c */ /* 0x000fe2000efc1270 */
[----:B------:R-:W-:Y:S01]  /*4f7f0*/  IMAD.WIDE R26, R19, 0x4, R6 ;  /* 0x00000004131a7825 */ /* 0x000fe200078e0206 */
[----:B------:R-:W-:Y:S01]  /*4f800*/  ISETP.LT.AND P5, PT, R153, UR6, !P5 ;  /* 0x0000000699007c0c */ /* 0x000fe2000efa1270 */
[----:B------:R-:W-:Y:S01]  /*4f810*/  ULDC UR5, c[0x0][0x22c] ;  /* 0x00008b0000057ab9 */ /* 0x000fe20000000800 */
[----:B------:R-:W-:-:S09]  /*4f820*/  ULDC UR6, c[0x0][0x228] ;  /* 0x00008a0000067ab9 */ /* 0x000fd20000000800 */
[----:B------:R1:W-:Y:S02]  /*4f830*/  @P6 STG.E desc[UR8][R26.64], R21 ;  /* 0x000000151a006986 */ /* 0x0003e4000c101908 */
[----:B-1----:R-:W-:Y:S02]  /*4f840*/  IMAD.WIDE R26, R19, 0x4, R8 ;  /* 0x00000004131a7825 */ /* 0x002fe400078e0208 */
[----:B------:R-:W2:Y:S04]  /*4f850*/  LDL.LU R19, [R1+0x1000] ;  /* 0x0010000001137983 */ /* 0x000ea80000300800 */
[----:B------:R-:W2:Y:S01]  /*4f860*/  LDL.LU R21, [R1+0xe34] ;  /* 0x000e340001157983 */ /* 0x000ea20000300800 */
[----:B------:R-:W-:-:S03]  /*4f870*/  VIADD R140, R22, 0x9 ;  /* 0x00000009168c7836 */ /* 0x000fc60000000000 */
[----:B----4-:R1:W-:Y:S02]  /*4f880*/  @P5 STG.E desc[UR8][R26.64], R13 ;  /* 0x0000000d1a005986 */ /* 0x0103e4000c101908 */
[----:B------:R-:W-:Y:S01]  /*4f890*/  ISETP.GE.AND P5, PT, R140, UR5, PT ;  /* 0x000000058c007c0c */ /* 0x000fe2000bfa6270 */
[----:B------:R-:W-:Y:S01]  /*4f8a0*/  ULDC UR5, c[0x0][0x228] ;  /* 0x00008a0000057ab9 */ /* 0x000fe20000000800 */
[----:B-1----:R-:W4:Y:S02]  /*4f8b0*/  LDL.LU R13, [R1+0xe24] ;  /* 0x000e2400010d7983 */ /* 0x002f240000300800 */
[----:B------:R-:W-:Y:S01]  /*4f8c0*/  ISETP.LT.AND P6, PT, R23, UR6, !P5 ;  /* 0x0000000617007c0c */ /* 0x000fe2000efc1270 */
[----:B------:R-:W-:Y:S01]  /*4f8d0*/  IMAD.WIDE R26, R16, 0x4, R2 ;  /* 0x00000004101a7825 */ /* 0x000fe200078e0202 */
[----:B------:R-:W-:-:S11]  /*4f8e0*/  ULDC UR6, c[0x0][0x228] ;  /* 0x00008a0000067ab9 */ /* 0x000fd60000000800 */
        /* <DEDUP_REMOVED lines=16> */
[----:B------:R-:W3:Y:S04]  /*4f9f0*/  LDL.LU R18, [R1+0x804] ;  /* 0x0008040001127983 */ /* 0x000ee80000300800 */
[----:B--2---:R1:W-:Y:S04]  /*4fa00*/  @P5 STG.E desc[UR8][R26.64], R14 ;  /* 0x0000000e1a005986 */ /* 0x0043e8000c101908 */
[----:B-1----:R-:W2:Y:S01]  /*4fa10*/  LDL.LU R14, [R1+0x614] ;  /* 0x00061400010e7983 */ /* 0x002ea20000300800 */
[----:B------:R-:W-:Y:S01]  /*4fa20*/  ISETP.GE.AND P5, PT, R140, UR5, PT ;  /* 0x000000058c007c0c */ /* 0x000fe2000bfa6270 */
[----:B------:R-:W-:Y:S01]  /*4fa30*/  IMAD.WIDE R26, R17, 0x4, R2 ;  /* 0x00000004111a7825 */ /* 0x000fe200078e0202 */
[----:B------:R-:W-:-:S02]  /*4fa40*/  ULDC UR5, c[0x0][0x228] ;  /* 0x00008a0000057ab9 */ /* 0x000fc40000000800 */
[----:B------:R-:W-:Y:S01]  /*4fa50*/  ISETP.LT.AND P6, PT, R23, UR6, !P5 ;  /* 0x0000000617007c0c */ /* 0x000fe2000efc1270 */
[----:B------:R-:W-:Y:S01]  /*4fa60*/  VIADD R140, R22, 0xb ;  /* 0x0000000b168c7836 */ /* 0x000fe20000000000 */
[----:B------:R-:W-:-:S11]  /*4fa70*/  ULDC.64 UR6, c[0x0][0x228] ;  /* 0x00008a0000067ab9 */ /* 0x000fd60000000a00 */
[----:B------:R1:W-:Y:S01]  /*4fa80*/  @P6 STG.E desc[UR8][R26.64], R21 ;  /* 0x000000151a006986 */ /* 0x0003e2000c101908 */
[----:B------:R-:W-:Y:S01]  /*4fa90*/  ISETP.LT.AND P6, PT, R152, UR5, !P5 ;  /* 0x0000000598007c0c */ /* 0x000fe2000efc1270 */
[----:B------:R-:W-:Y:S02]  /*4faa0*/  ULDC UR5, c[0x0][0x228] ;  /* 0x00008a0000057ab9 */ /* 0x000fe40000000800 */
[----:B-1----:R-:W2:Y:S01]  /*4fab0*/  LDL.LU R21, [R1+0x414] ;  /* 0x0004140001157983 */ /* 0x002ea20000300800 */
[----:B------:R-:W-:-:S09]  /*4fac0*/  IMAD.WIDE R26, R17, 0x4, R4 ;  /* 0x00000004111a7825 */ /* 0x000fd200078e0204 */
[----:B----4-:R1:W-:Y:S04]  /*4fad0*/  @P6 STG.E desc[UR8][R26.64], R13 ;  /* 0x0000000d1a006986 */ /* 0x0103e8000c101908 */
[----:B-1----:R-:W4:Y:S01]  /*4fae0*/  LDL.LU R13, [R1+0x214] ;  /* 0x00021400010d7983 */ /* 0x002f220000300800 */
[----:B------:R-:W-:Y:S01]  /*4faf0*/  ISETP.LT.AND P6, PT, R154, UR5, !P5 ;  /* 0x000000059a007c0c */ /* 0x000fe2000efc1270 */
[----:B------:R-:W-:Y:S01]  /*4fb00*/  IMAD.WIDE R26, R17, 0x4, R6 ;  /* 0x00000004111a7825 */ /* 0x000fe200078e0206 */
[----:B------:R-:W-:Y:S02]  /*4fb10*/  ULDC UR5, c[0x0][0x228] ;  /* 0x00008a0000057ab9 */ /* 0x000fe40000000800 */
[----:B------:R-:W-:Y:S01]  /*4fb20*/  ISETP.LT.AND P5, PT, R153, UR5, !P5 ;  /* 0x0000000599007c0c */ /* 0x000fe2000efa1270 */
[----:B------:R-:W-:-:S08]  /*4fb30*/  ULDC UR5, c[0x0][0x228] ;  /* 0x00008a0000057ab9 */ /* 0x000fd00000000800 */
[----:B------:R1:W-:Y:S02]  /*4fb40*/  @P6 STG.E desc[UR8][R26.64], R20 ;  /* 0x000000141a006986 */ /* 0x0003e4000c101908 */
[----:B-1----:R-:W-:Y:S02]  /*4fb50*/  IMAD.WIDE R26, R17, 0x4, R8 ;  /* 0x00000004111a7825 */ /* 0x002fe400078e0208 */
[----:B------:R-:W4:Y:S04]  /*4fb60*/  LDL.LU R17, [R1+0x1008] ;  /* 0x0010080001117983 */ /* 0x000f280000300800 */
[----:B------:R-:W4:Y:S04]  /*4fb70*/  LDL.LU R20, [R1+0xe38] ;  /* 0x000e380001147983 */ /* 0x000f280000300800 */
[----:B------:R1:W-:Y:S01]  /*4fb80*/  @P5 STG.E desc[UR8][R26.64], R15 ;  /* 0x0000000f1a005986 */ /* 0x0003e2000c101908 */
[----:B------:R-:W-:-:S03]  /*4fb90*/  ISETP.GE.AND P5, PT, R140, UR7, PT ;  /* 0x000000078c007c0c */ /* 0x000fc6000bfa6270 */
        /* <DEDUP_REMOVED lines=13> */
[----:B------:R-:W-:Y:S01]  /*4fc70*/  ISETP.LT.AND P5, PT, R153, UR6, !P5 ;  /* 0x0000000699007c0c */ /* 0x000fe2000efa1270 */
[----:B------:R-:W-:Y:S01]  /*4fc80*/  ULDC.64 UR6, c[0x0][0x228] ;  /* 0x00008a0000067ab9 */ /* 0x000fe20000000a00 */
[----:B------:R-:W-:-:S09]  /*4fc90*/  ULDC UR5, c[0x0][0x228] ;  /* 0x00008a0000057ab9 */ /* 0x000fd20000000800 */
[----:B------:R1:W-:Y:S02]  /*4fca0*/  @P6 STG.E desc[UR8][R26.64], R21 ;  /* 0x000000151a006986 */ /* 0x0003e4000c101908 */
[----:B-1----:R-:W-:Y:S02]  /*4fcb0*/  IMAD.WIDE R26, R19, 0x4, R8 ;  /* 0x00000004131a7825 */ /* 0x002fe400078e0208 */
[----:B------:R-:W2:Y:S04]  /*4fcc0*/  LDL.LU R19, [R1+0x100c] ;  /* 0x00100c0001137983 */ /* 0x000ea80000300800 */
[----:B------:R-:W2:Y:S01]  /*4fcd0*/  LDL.LU R21, [R1+0x808] ;  /* 0x0008080001157983 */ /* 0x000ea20000300800 */
[----:B------:R-:W-:-:S03]  /*4fce0*/  VIADD R140, R22, 0xc ;  /* 0x0000000c168c7836 */ /* 0x000fc60000000000 */
[----:B----4-:R1:W-:Y:S04]  /*4fcf0*/  @P5 STG.E desc[UR8][R26.64], R13 ;  /* 0x0000000d1a005986 */ /* 0x0103e8000c101908 */
[----:B-1----:R-:W4:Y:S01]  /*4fd00*/  LDL.LU R13, [R1+0x618] ;  /* 0x00061800010d7983 */ /* 0x002f220000300800 */
[----:B------:R-:W-:-:S04]  /*4fd10*/  ISETP.GE.AND P5, PT, R140, UR7, PT ;  /* 0x000000078c007c0c */ /* 0x000fc8000bfa6270 */
        /* <DEDUP_REMOVED lines=12> */
[----:B------:R-:W-:Y:S01]  /*4fde0*/  ISETP.LT.AND P5, PT, R153, UR6, !P5 ;  /* 0x0000000699007c0c */ /* 0x000fe2000efa1270 */
[----:B------:R-:W-:Y:S01]  /*4fdf0*/  ULDC UR5, c[0x0][0x22c] ;  /* 0x00008b0000057ab9 */ /* 0x000fe20000000800 */
[----:B------:R-:W-:-:S09]  /*4fe00*/  ULDC UR6, c[0x0][0x228] ;  /* 0x00008a0000067ab9 */ /* 0x000fd20000000800 */
[----:B---3--:R1:W-:Y:S02]  /*4fe10*/  @P6 STG.E desc[UR8][R26.64], R18 ;  /* 0x000000121a006986 */ /* 0x0083e4000c101908 */
[----:B-1----:R-:W-:Y:S02]  /*4fe20*/  IMAD.WIDE R26, R16, 0x4, R8 ;  /* 0x00000004101a7825 */ /* 0x002fe400078e0208 */
[----:B------:R-:W3:Y:S04]  /*4fe30*/  LDL.LU R16, [R1+0x1010] ;  /* 0x0010100001107983 */ /* 0x000ee80000300800 */
[----:B------:R-:W3:Y:S04]  /*4fe40*/  LDL.LU R18, [R1+0xe3c] ;  /* 0x000e3c0001127983 */ /* 0x000ee80000300800 */
[----:B--2---:R1:W-:Y:S04]  /*4fe50*/  @P5 STG.E desc[UR8][R26.64], R14 ;  /* 0x0000000e1a005986 */ /* 0x0043e8000c101908 */
[----:B-1----:R-:W2:Y:S01]  /*4fe60*/  LDL.LU R14, [R1+0xe2c] ;  /* 0x000e2c00010e7983 */ /* 0x002ea20000300800 */
[----:B------:R-:W-:-:S05]  /*4fe70*/  VIADD R140, R22, 0xd ;  /* 0x0000000d168c7836 */ /* 0x000fca0000000000 */
[----:B------:R-:W-:Y:S01]  /*4fe80*/  ISETP.GE.AND P5, PT, R140, UR5, PT ;  /* 0x000000058c007c0c */ /* 0x000fe2000bfa6270 */
[----:B------:R-:W-:Y:S01]  /*4fe90*/  IMAD.WIDE R26, R17, 0x4, R2 ;  /* 0x00000004111a7825 */ /* 0x000fe200078e0202 */
[----:B------:R-:W-:Y:S02]  /*4fea0*/  ULDC UR5, c[0x0][0x228] ;  /* 0x00008a0000057ab9 */ /* 0x000fe40000000800 */
[----:B------:R-:W-:Y:S01]  /*4feb0*/  ISETP.LT.AND P6, PT, R23, UR6, !P5 ;  /* 0x0000000617007c0c */ /* 0x000fe2000efc1270 */
[----:B------:R-:W-:Y:S01]  /*4fec0*/  VIADD R140, R22, 0xe ;  /* 0x0000000e168c7836 */ /* 0x000fe20000000000 */
[----:B------:R-:W-:-:S11]  /*4fed0*/  ULDC UR6, c[0x0][0x228] ;  /* 0x00008a0000067ab9 */ /* 0x000fd60000000800 */
        /* <DEDUP_REMOVED lines=15> */
[----:B------:R1:W-:Y:S04]  /*4ffd0*/  @P5 STG.E desc[UR8][R26.64], R15 ;  /* 0x0000000f1a005986 */ /* 0x0003e8000c101908 */
        /* <DEDUP_REMOVED lines=8> */
[----:B---3--:R1:W-:Y:S01]  /*50060*/  @P6 STG.E desc[UR8][R26.64], R18 ;  /* 0x000000121a006986 */ /* 0x0083e2000c101908 */
[----:B------:R-:W-:Y:S01]  /*50070*/  ISETP.LT.AND P6, PT, R152, UR5, !P5 ;  /* 0x0000000598007c0c */ /* 0x000fe2000efc1270 */
[----:B------:R-:W-:Y:S01]  /*50080*/  ULDC UR5, c[0x0][0x228] ;  /* 0x00008a0000057ab9 */ /* 0x000fe20000000800 */
[----:B-1----:R-:W-:-:S11]  /*50090*/  IMAD.WIDE R26, R19, 0x4, R4 ;  /* 0x00000004131a7825 */ /* 0x002fd600078e0204 */
[----:B--2---:R1:W-:Y:S04]  /*500a0*/  @P6 STG.E desc[UR8][R26.64], R14 ;  /* 0x0000000e1a006986 */ /* 0x0043e8000c101908 */
[----:B-1----:R-:W2:Y:S01]  /*500b0*/  LDL.LU R14, [R1+0x21c] ;  /* 0x00021c00010e7983 */ /* 0x002ea20000300800 */
[----:B------:R-:W-:Y:S01]  /*500c0*/  ISETP.LT.AND P6, PT, R154, UR5, !P5 ;  /* 0x000000059a007c0c */ /* 0x000fe2000efc1270 */
[----:B------:R-:W-:Y:S01]  /*500d0*/  IMAD.WIDE R26, R19, 0x4, R6 ;  /* 0x00000004131a7825 */ /* 0x000fe200078e0206 */
[----:B------:R-:W-:Y:S01]  /*500e0*/  ULDC UR5, c[0x0][0x228] ;  /* 0x00008a0000057ab9 */ /* 0x000fe20000000800 */
[----:B------:R-:W3:Y:S01]  /*500f0*/  LDL.LU R18, [R1+0x1014] ;  /* 0x0010140001127983 */ /* 0x000ee20000300800 */
[----:B------:R-:W-:Y:S01]  /*50100*/  ISETP.LT.AND P5, PT, R153, UR5, !P5 ;  /* 0x0000000599007c0c */ /* 0x000fe2000efa1270 */
[----:B------:R-:W-:-:S08]  /*50110*/  ULDC UR5, c[0x0][0x228] ;  /* 0x00008a0000057ab9 */ /* 0x000fd00000000800 */
[----:B------:R1:W-:Y:S02]  /*50120*/  @P6 STG.E desc[UR8][R26.64], R21 ;  /* 0x000000151a006986 */ /* 0x0003e4000c101908 */
[----:B-1----:R-:W-:Y:S02]  /*50130*/  IMAD.WIDE R26, R19, 0x4, R8 ;  /* 0x00000004131a7825 */ /* 0x002fe400078e0208 */
[----:B------:R-:W3:Y:S04]  /*50140*/  LDL.LU R19, [R1+0xe50] ;  /* 0x000e500001137983 */ /* 0x000ee80000300800 */
[----:B----4-:R1:W-:Y:S04]  /*50150*/  @P5 STG.E desc[UR8][R26.64], R13 ;  /* 0x0000000d1a005986 */ /* 0x0103e8000c101908 */
[----:B-1----:R-:W4:Y:S01]  /*50160*/  LDL.LU R13, [R1+0xe40] ;  /* 0x000e4000010d7983 */ /* 0x002f220000300800 */
[----:B------:R-:W-:-:S03]  /*50170*/  ISETP.GE.AND P5, PT, R140, UR7, PT ;  /* 0x000000078c007c0c */ /* 0x000fc6000bfa6270 */
[----:B------:R-:W4:Y:S01]  /*50180*/  LDL.LU R21, [R1+0xa20] ;  /* 0x000a200001157983 */ /* 0x000f220000300800 */
        /* <DEDUP_REMOVED lines=8> */
[----:B------:R1:W-:Y:S01]  /*50210*/  @P6 STG.E desc[UR8][R26.64], R15 ;  /* 0x0000000f1a006986 */ /* 0x0003e2000c101908 */
[----:B------:R-:W-:Y:S01]  /*50220*/  ISETP.LT.AND P6, PT, R154, UR5, !P5 ;  /* 0x000000059a007c0c */ /* 0x000fe2000efc1270 */
[----:B------:R-:W-:Y:S02]  /*50230*/  VIADD R140, R22, 0x10 ;  /* 0x00000010168c7836 */ /* 0x000fe40000000000 */
[----:B-1----:R-:W-:Y:S01]  /*50240*/  IMAD.WIDE R26, R16, 0x4, R6 ;  /* 0x00000004101a7825 */ /* 0x002fe200078e0206 */
[----:B------:R-:W4:Y:S01]  /*50250*/  LDL.LU R15, [R1+0x1018] ;  /* 0x00101800010f7983 */ /* 0x000f220000300800 */
[----:B------:R-:W-:-:S08]  /*50260*/  ULDC UR5, c[0x0][0x228] ;  /* 0x00008a0000057ab9 */ /* 0x000fd00000000800 */
[----:B------:R1:W-:Y:S04]  /*50270*/  @P6 STG.E desc[UR8][R26.64], R20 ;  /* 0x000000141a006986 */ /* 0x0003e8000c101908 */
[----:B-1----:R-:W4:Y:S01]  /*50280*/  LDL.LU R20, [R1+0x620] ;  /* 0x0006200001147983 */ /* 0x002f220000300800 */
[----:B------:R-:W-:Y:S01]  /*50290*/  ISETP.LT.AND P5, PT, R153, UR6, !P5 ;  /* 0x0000000699007c0c */ /* 0x000fe2000efa1270 */
[----:B------:R-:W-:Y:S01]  /*502a0*/  IMAD.WIDE R26, R16, 0x4, R8 ;  /* 0x00000004101a7825 */ /* 0x000fe200078e0208 */
[----:B------:R-:W-:-:S11]  /*502b0*/  ULDC.64 UR6, c[0x0][0x228] ;  /* 0x00008a0000067ab9 */ /* 0x000fd60000000a00 */
[----:B--2---:R1:W-:Y:S04]  /*502c0*/  @P5 STG.E desc[UR8][R26.64], R14 ;  /* 0x0000000e1a005986 */ /* 0x0043e8000c101908 */
[----:B-1----:R-:W2:Y:S01]  /*502d0*/  LDL.LU R14, [R1+0x420] ;  /* 0x00042000010e7983 */ /* 0x002ea20000300800 */
[----:B------:R-:W-:Y:S01]  /*502e0*/  ISETP.GE.AND P5, PT, R140, UR7, PT ;  /* 0x000000078c007c0c */ /* 0x000fe2000bfa6270 */
[----:B---3--:R-:W-:Y:S02]  /*502f0*/  IMAD.WIDE R26, R18, 0x4, R2 ;  /* 0x00000004121a7825 */ /* 0x008fe400078e0202 */
[----:B------:R-:W3:Y:S01]  /*50300*/  LDL.LU R16, [R1+0x101c] ;  /* 0x00101c0001107983 */ /* 0x000ee20000300800 */
[----:B------:R-:W-:Y:S01]  /*50310*/  ISETP.LT.AND P6, PT, R23, UR5, !P5 ;  /* 0x0000000517007c0c */ /* 0x000fe2000efc1270 */
[----:B------:R-:W-:-:S12]  /*50320*/  ULDC UR5, c[0x0][0x228] ;  /* 0x00008a0000057ab9 */ /* 0x000fd80000000800 */
[----:B------:R1:W-:Y:S01]  /*50330*/  @P6 STG.E desc[UR8][R26.64], R19 ;  /* 0x000000131a006986 */ /* 0x0003e2000c101908 */
[----:B------:R-:W-:Y:S01]  /*50340*/  ISETP.LT.AND P6, PT, R152, UR5, !P5 ;  /* 0x0000000598007c0c */ /* 0x000fe2000efc1270 */
[----:B------:R-:W-:Y:S02]  /*50350*/  ULDC UR5, c[0x0][0x228] ;  /* 0x00008a0000057ab9 */ /* 0x000fe40000000800 */
[----:B-1----:R-:W3:Y:S01]  /*50360*/  LDL.LU R19, [R1+0x220] ;  /* 0x0002200001137983 */ /* 0x002ee20000300800 */
[----:B------:R-:W-:-:S04]  /*50370*/  IMAD.WIDE R26, R18, 0x4, R4 ;  /* 0x00000004121a7825 */ /* 0x000fc800078e0204 */
[----:B------:R-:W-:-:S05]  /*50380*/  VIADD R140, R22, 0x11 ;  /* 0x00000011168c7836 */ /* 0x000fca0000000000 */
[----:B----4-:R1:W-:Y:S01]  /*50390*/  @P6 STG.E desc[UR8][R26.64], R13 ;  /* 0x0000000d1a006986 */ /* 0x0103e2000c101908 */
[----:B------:R-:W-:Y:S01]  /*503a0*/  ISETP.LT.AND P6, PT, R154, UR5, !P5 ;  /* 0x000000059a007c0c */ /* 0x000fe2000efc1270 */
[----:B------:R-:W-:Y:S02]  /*503b0*/  ULDC UR5, c[0x0][0x22c] ;  /* 0x00008b0000057ab9 */ /* 0x000fe40000000800 */
[----:B-1----:R-:W4:Y:S01]  /*503c0*/  LDL.LU R13, [R1+0x20] ;  /* 0x00002000010d7983 */ /* 0x002f220000300800 */
[----:B------:R-:W-:-:S09]  /*503d0*/  IMAD.WIDE R26, R18, 0x4, R6 ;  /* 0x00000004121a7825 */ /* 0x000fd200078e0206 */
[----:B------:R1:W-:Y:S01]  /*503e0*/  @P6 STG.E desc[UR8][R26.64], R21 ;  /* 0x000000151a006986 */ /* 0x0003e2000c101908 */
[----:B------:R-:W-:Y:S01]  /*503f0*/  ISETP.LT.AND P5, PT, R153, UR6, !P5 ;  /* 0x0000000699007c0c */ /* 0x000fe2000efa1270 */
[----:B------:R-:W-:Y:S01]  /*50400*/  ULDC UR6, c[0x0][0x228] ;  /* 0x00008a0000067ab9 */ /* 0x000fe20000000800 */
[----:B-1----:R-:W-:Y:S02]  /*50410*/  IMAD.WIDE R26, R18, 0x4, R8 ;  /* 0x00000004121a7825 */ /* 0x002fe400078e0208 */
[----:B------:R-:W4:Y:S04]  /*50420*/  LDL.LU R18, [R1+0x1020] ;  /* 0x0010200001127983 */ /* 0x000f280000300800 */
[----:B------:R-:W4:Y:S05]  /*50430*/  LDL.LU R21, [R1+0xe54] ;  /* 0x000e540001157983 */ /* 0x000f2a0000300800 */
[----:B------:R1:W-:Y:S01]  /*50440*/  @P5 STG.E desc[UR8][R26.64], R17 ;  /* 0x000000111a005986 */ /* 0x0003e2000c101908 */
[----:B------:R-:W-:Y:S01]  /*50450*/  ISETP.GE.AND P5, PT, R140, UR5, PT ;  /* 0x000000058c007c0c */ /* 0x000fe2000bfa6270 */
[----:B------:R-:W-:-:S02]  /*50460*/  ULDC UR5, c[0x0][0x228] ;  /* 0x00008a0000057ab9 */ /* 0x000fc40000000800 */
[----:B-1----:R-:W4:Y:S01]  /*50470*/  LDL.LU R17, [R1+0xe44] ;  /* 0x000e440001117983 */ /* 0x002f220000300800 */
[----:B------:R-:W-:Y:S01]  /*50480*/  ISETP.LT.AND P6, PT, R23, UR6, !P5 ;  /* 0x0000000617007c0c */ /* 0x000fe2000efc1270 */
[----:B------:R-:W-:Y:S01]  /*50490*/  IMAD.WIDE R26, R15, 0x4, R2 ;  /* 0x000000040f1a7825 */ /* 0x000fe200078e0202 */
[----:B------:R-:W-:-:S11]  /*504a0*/  ULDC UR6, c[0x0][0x228] ;  /* 0x00008a0000067ab9 */ /* 0x000fd60000000800 */
[----:B------:R1:W-:Y:S04]  /*504b0*/  @P6 STG.E desc[UR8][R26.64], R20 ;  /* 0x000000141a006986 */ /* 0x0003e8000c101908 */
[----:B-1----:R-:W4:Y:S01]  /*504c0*/  LDL.LU R20, [R1+0xa24] ;  /* 0x000a240001147983 */ /* 0x002f220000300800 */
[----:B------:R-:W-:Y:S01]  /*504d0*/  ISETP.LT.AND P6, PT, R152, UR5, !P5 ;  /* 0x0000000598007c0c */ /* 0x000fe2000efc1270 */
[----:B------:R-:W-:Y:S01]  /*504e0*/  IMAD.WIDE R26, R15, 0x4, R4 ;  /* 0x000000040f1a7825 */ /* 0x000fe200078e0204 */
[----:B------:R-:W-:-:S11]  /*504f0*/  ULDC UR5, c[0x0][0x228] ;  /* 0x00008a0000057ab9 */ /* 0x000fd60000000800 */
        /* <DEDUP_REMOVED lines=12> */
[----:B----4-:R1:W-:Y:S01]  /*505c0*/  @P5 STG.E desc[UR8][R26.64], R13 ;  /* 0x0000000d1a005986 */ /* 0x0103e2000c101908 */
[----:B------:R-:W-:Y:S01]  /*505d0*/  ISETP.GE.AND P5, PT, R140, UR5, PT ;  /* 0x000000058c007c0c */ /* 0x000fe2000bfa6270 */
[----:B------:R-:W-:-:S03]  /*505e0*/  ULDC UR5, c[0x0][0x228] ;  /* 0x00008a0000057ab9 */ /* 0x000fc60000000800 */
[----:B------:R-:W-:Y:S01]  /*505f0*/  ISETP.LT.AND P6, PT, R23, UR6, !P5 ;  /* 0x0000000617007c0c */ /* 0x000fe2000efc1270 */
[----:B-1----:R-:W4:Y:S01]  /*50600*/  LDL.LU R13, [R1+0x424] ;  /* 0x00042400010d7983 */ /* 0x002f220000300800 */
[----:B------:R-:W-:Y:S01]  /*50610*/  IMAD.WIDE R26, R16, 0x4, R2 ;  /* 0x00000004101a7825 */ /* 0x000fe200078e0202 */
[----:B------:R-:W-:-:S10]  /*50620*/  ULDC.64 UR6, c[0x0][0x228] ;  /* 0x00008a0000067ab9 */ /* 0x000fd40000000a00 */
[----:B------:R1:W-:Y:S01]  /*50630*/  @P6 STG.E desc[UR8][R26.64], R21 ;  /* 0x000000151a006986 */ /* 0x0003e2000c101908 */
[----:B------:R-:W-:Y:S01]  /*50640*/  ISETP.LT.AND P6, PT, R152, UR5, !P5 ;  /* 0x0000000598007c0c */ /* 0x000fe2000efc1270 */
[----:B------:R-:W-:Y:S02]  /*50650*/  ULDC UR5, c[0x0][0x228] ;  /* 0x00008a0000057ab9 */ /* 0x000fe40000000800 */
[----:B-1----:R-:W4:Y:S01]  /*50660*/  LDL.LU R21, [R1+0x224] ;  /* 0x0002240001157983 */ /* 0x002f220000300800 */
[----:B------:R-:W-:-:S09]  /*50670*/  IMAD.WIDE R26, R16, 0x4, R4 ;  /* 0x00000004101a7825 */ /* 0x000fd200078e0204 */
[----:B------:R1:W-:Y:S01]  /*50680*/  @P6 STG.E desc[UR8][R26.64], R17 ;  /* 0x000000111a006986 */ /* 0x0003e2000c101908 */
[----:B------:R-:W-:Y:S01]  /*50690*/  ISETP.LT.AND P6, PT, R154, UR5, !P5 ;  /* 0x000000059a007c0c */ /* 0x000fe2000efc1270 */
[----:B------:R-:W-:Y:S02]  /*506a0*/  ULDC UR5, c[0x0][0x228] ;  /* 0x00008a0000057ab9 */ /* 0x000fe40000000800 */
[----:B-1----:R-:W4:Y:S01]  /*506b0*/  LDL.LU R17, [R1+0x24] ;  /* 0x0000240001117983 */ /* 0x002f220000300800 */
[----:B------:R-:W-:-:S09]  /*506c0*/  IMAD.WIDE R26, R16, 0x4, R6 ;  /* 0x00000004101a7825 */ /* 0x000fd200078e0206 */
[----:B------:R1:W-:Y:S02]  /*506d0*/  @P6 STG.E desc[UR8][R26.64], R20 ;  /* 0x000000141a006986 */ /* 0x0003e4000c101908 */
[----:B-1----:R-:W-:Y:S02]  /*506e0*/  IMAD.WIDE R26, R16, 0x4, R8 ;  /* 0x00000004101a7825 */ /* 0x002fe400078e0208 */
[----:B------:R-:W4:Y:S04]  /*506f0*/  LDL.LU R16, [R1+0x1028] ;  /* 0x0010280001107983 */ /* 0x000f280000300800 */
[----:B------:R-:W4:Y:S01]  /*50700*/  LDL.LU R20, [R1+0xe58] ;  /* 0x000e580001147983 */ /* 0x000f220000300800 */
[----:B------:R-:W-:Y:S01]  /*50710*/  ISETP.LT.AND P5, PT, R153, UR5, !P5 ;  /* 0x0000000599007c0c */ /* 0x000fe2000efa1270 */
[----:B------:R-:W-:Y:S01]  /*50720*/  VIADD R140, R22, 0x13 ;  /* 0x00000013168c7836 */ /* 0x000fe20000000000 */
[----:B------:R-:W-:-:S11]  /*50730*/  ULDC UR5, c[0x0][0x228] ;  /* 0x00008a0000057ab9 */ /* 0x000fd60000000800 */
[----:B--2---:R1:W-:Y:S04]  /*50740*/  @P5 STG.E desc[UR8][R26.64], R14 ;  /* 0x0000000e1a005986 */ /* 0x0043e8000c101908 */
[----:B-1----:R-:W2:Y:S01]  /*50750*/  LDL.LU R14, [R1+0xe48] ;  /* 0x000e4800010e7983 */ /* 0x002ea20000300800 */
[----:B------:R-:W-:-:S04]  /*50760*/  ISETP.GE.AND P5, PT, R140, UR7, PT ;  /* 0x000000078c007c0c */ /* 0x000fc8000bfa6270 */
[----:B------:R-:W-:Y:S01]  /*50770*/  ISETP.LT.AND P6, PT, R23, UR5, !P5 ;  /* 0x0000000517007c0c */ /* 0x000fe2000efc1270 */
[----:B------:R-:W-:Y:S01]  /*50780*/  IMAD.WIDE R26, R18, 0x4, R2 ;  /* 0x00000004121a7825 */ /* 0x000fe200078e0202 */
[----:B------:R-:W-:-:S11]  /*50790*/  ULDC UR5, c[0x0][0x228] ;  /* 0x00008a0000057ab9 */ /* 0x000fd60000000800 */
[----:B---3--:R1:W-:Y:S01]  /*507a0*/  @P6 STG.E desc[UR8][R26.64], R19 ;  /* 0x000000131a006986 */ /* 0x0083e2000c101908 */
        /* <DEDUP_REMOVED lines=9> */
[----:B------:R-:W-:Y:S01]  /*50840*/  IMAD.WIDE R26, R18, 0x4, R6 ;  /* 0x00000004121a7825 */ /* 0x000fe200078e0206 */
[----:B------:R-:W-:Y:S01]  /*50850*/  ISETP.LT.AND P5, PT, R153, UR6, !P5 ;  /* 0x0000000699007c0c */ /* 0x000fe2000efa1270 */
[----:B------:R-:W-:-:S07]  /*50860*/  ULDC.64 UR6, c[0x0][0x228] ;  /* 0x00008a0000067ab9 */ /* 0x000fce0000000a00 */
        /* <DEDUP_REMOVED lines=19> */
[----:B------:R-:W-:Y:S01]  /*509a0*/  ISETP.LT.AND P5, PT, R153, UR6, !P5 ;  /* 0x0000000699007c0c */ /* 0x000fe2000efa1270 */
[----:B------:R-:W-:Y:S01]  /*509b0*/  ULDC UR5, c[0x0][0x22c] ;  /* 0x00008b0000057ab9 */ /* 0x000fe20000000800 */
[----:B------:R-:W-:Y:S01]  /*509c0*/  IADD3 R140, R22, 0x15, RZ ;  /* 0x00000015168c7810 */ /* 0x000fe20007ffe0ff */
[----:B------:R-:W-:-:S08]  /*509d0*/  ULDC UR6, c[0x0][0x228] ;  /* 0x00008a0000067ab9 */ /* 0x000fd00000000800 */
        /* <DEDUP_REMOVED lines=10> */
[----:B------:R-:W-:-:S10]  /*50a80*/  ULDC UR6, c[0x0][0x228] ;  /* 0x00008a0000067ab9 */ /* 0x000fd40000000800 */
        /* <DEDUP_REMOVED lines=9> */
[----:B------:R-:W-:-:S11]  /*50b20*/  ULDC UR5, c[0x0][0x228] ;  /* 0x00008a0000057ab9 */ /* 0x000fd60000000800 */
[----:B------:R1:W-:Y:S02]  /*50b30*/  @P6 STG.E desc[UR8][R26.64], R20 ;  /* 0x000000141a006986 */ /* 0x0003e4000c101908 */
[----:B-1----:R-:W-:Y:S02]  /*50b40*/  IMAD.WIDE R26, R16, 0x4, R8 ;  /* 0x00000004101a7825 */ /* 0x002fe400078e0208 */
[----:B------:R-:W4:Y:S01]  /*50b50*/  LDL.LU R16, [R1+0x62c] ;  /* 0x00062c0001107983 */ /* 0x000f220000300800 */
[----:B------:R-:W-:Y:S01]  /*50b60*/  ISETP.LT.AND P5, PT, R153, UR5, !P5 ;  /* 0x0000000599007c0c */ /* 0x000fe2000efa1270 */
[----:B------:R-:W-:Y:S01]  /*50b70*/  VIADD R140, R22, 0x16 ;  /* 0x00000016168c7836 */ /* 0x000fe20000000000 */
[----:B------:R-:W-:-:S11]  /*50b80*/  ULDC UR5, c[0x0][0x22c] ;  /* 0x00008b0000057ab9 */ /* 0x000fd60000000800 */
[----:B--2---:R1:W-:Y:S04]  /*50b90*/  @P5 STG.E desc[UR8][R26.64], R14 ;  /* 0x0000000e1a005986 */ /* 0x0043e8000c101908 */
[----:B-1----:R-:W2:Y:S01]  /*50ba0*/  LDL.LU R14, [R1+0x42c] ;  /* 0x00042c00010e7983 */ /* 0x002ea20000300800 */
[----:B------:R-:W-:Y:S01]  /*50bb0*/  ISETP.GE.AND P5, PT, R140, UR5, PT ;  /* 0x000000058c007c0c */ /* 0x000fe2000bfa6270 */
[----:B------:R-:W-:Y:S01]  /*50bc0*/  IMAD.WIDE R26, R18, 0x4, R2 ;  /* 0x00000004121a7825 */ /* 0x000fe200078e0202 */
[----:B------:R-:W-:Y:S01]  /*50bd0*/  ULDC UR5, c[0x0][0x228] ;  /* 0x00008a0000057ab9 */ /* 0x000fe20000000800 */
[----:B------:R-:W2:Y:S01]  /*50be0*/  LDL.LU R20, [R1+0x22c] ;  /* 0x00022c0001147983 */ /* 0x000ea20000300800 */
[----:B------:R-:W-:Y:S01]  /*50bf0*/  ISETP.LT.AND P6, PT, R23, UR6, !P5 ;  /* 0x0000000617007c0c */ /* 0x000fe2000efc1270 */
[----:B------:R-:W-:Y:S01]  /*50c00*/  VIADD R140, R22, 0x17 ;  /* 0x00000017168c7836 */ /* 0x000fe20000000000 */
[----:B------:R-:W-:-:S11]  /*50c10*/  ULDC.64 UR6, c[0x0][0x228] ;  /* 0x00008a0000067ab9 */ /* 0x000fd60000000a00 */
[----:B---3--:R1:W-:Y:S01]  /*50c20*/  @P6 STG.E desc[UR8][R26.64], R15 ;  /* 0x0000000f1a006986 */ /* 0x0083e2000c101908 */
[----:B------:R-:W-:Y:S01]  /*50c30*/  ISETP.LT.AND P6, PT, R152, UR5, !P5 ;  /* 0x0000000598007c0c */ /* 0x000fe2000efc1270 */
[----:B------:R-:W-:Y:S01]  /*50c40*/  ULDC UR5, c[0x0][0x228] ;  /* 0x00008a0000057ab9 */ /* 0x000fe20000000800 */
[----:B-1----:R-:W-:-:S11]  /*50c50*/  IMAD.WIDE R26, R18, 0x4, R4 ;  /* 0x00000004121a7825 */ /* 0x002fd600078e0204 */
[----:B----4-:R1:W-:Y:S01]  /*50c60*/  @P6 STG.E desc[UR8][R26.64], R13 ;  /* 0x0000000d1a006986 */ /* 0x0103e2000c101908 */
[----:B------:R-:W-:Y:S01]  /*50c70*/  ISETP.LT.AND P6, PT, R154, UR5, !P5 ;  /* 0x000000059a007c0c */ /* 0x000fe2000efc1270 */
[----:B------:R-:W-:Y:S02]  /*50c80*/  ULDC UR5, c[0x0][0x228] ;  /* 0x00008a0000057ab9 */ /* 0x000fe40000000800 */
[----:B------:R-:W-:Y:S01]  /*50c90*/  ISETP.LT.AND P5, PT, R153, UR5, !P5 ;  /* 0x0000000599007c0c */ /* 0x000fe2000efa1270 */
[----:B------:R-:W-:Y:S01]  /*50ca0*/  ULDC UR5, c[0x0][0x228] ;  /* 0x00008a0000057ab9 */ /* 0x000fe20000000800 */
[----:B-1----:R-:W3:Y:S01]  /*50cb0*/  LDL.LU R13, [R1+0x2c] ;  /* 0x00002c00010d7983 */ /* 0x002ee20000300800 */
[----:B------:R-:W-:-:S03]  /*50cc0*/  IMAD.WIDE R26, R18, 0x4, R6 ;  /* 0x00000004121a7825 */ /* 0x000fc600078e0206 */
[----:B------:R-:W4:Y:S04]  /*50cd0*/  LDL.LU R15, [R1+0x1034] ;  /* 0x00103400010f7983 */ /* 0x000f280000300800 */
[----:B------:R1:W-:Y:S02]  /*50ce0*/  @P6 STG.E desc[UR8][R26.64], R21 ;  /* 0x000000151a006986 */ /* 0x0003e4000c101908 */
[----:B-1----:R-:W-:-:S05]  /*50cf0*/  IMAD.WIDE R26, R18, 0x4, R8 ;  /* 0x00000004121a7825 */ /* 0x002fca00078e0208 */
[----:B------:R1:W-:Y:S01]  /*50d00*/  @P5 STG.E desc[UR8][R26.64], R17 ;  /* 0x000000111a005986 */ /* 0x0003e2000c101908 */
[----:B------:R-:W-:-:S03]  /*50d10*/  ISETP.GE.AND P5, PT, R140, UR7, PT ;  /* 0x000000078c007c0c */ /* 0x000fc6000bfa6270 */
[----:B-1----:R-:W4:Y:S01]  /*50d20*/  LDL.LU R17, [R1+0xe70] ;  /* 0x000e700001117983 */ /* 0x002f220000300800 */
[----:B------:R-:W-:Y:S01]  /*50d30*/  ISETP.LT.AND P6, PT, R23, UR5, !P5 ;  /* 0x0000000517007c0c */ /* 0x000fe2000efc1270 */
[C---:B------:R-:W-:Y:S01]  /*50d40*/  IMAD.WIDE R26, R19.reuse, 0x4, R2 ;  /* 0x00000004131a7825 */ /* 0x040fe200078e0202 */
[----:B------:R-:W-:Y:S01]  /*50d50*/  ULDC UR5, c[0x0][0x228] ;  /* 0x00008a0000057ab9 */ /* 0x000fe20000000800 */
[----:B------:R-:W4:Y:S10]  /*50d60*/  LDL.LU R251, [R1+0xe60] ;  /* 0x000e600001fb7983 */ /* 0x000f340000300800 */
        /* <DEDUP_REMOVED lines=10> */
[----:B------:R-:W2:Y:S01]  /*50e10*/  LDL.LU R18, [R1+0x1038] ;  /* 0x0010380001127983 */ /* 0x000ea20000300800 */
[----:B------:R-:W-:Y:S01]  /*50e20*/  ULDC.64 UR6, c[0x0][0x228] ;  /* 0x00008a0000067ab9 */ /* 0x000fe20000000a00 */
[----:B------:R-:W-:Y:S01]  /*50e30*/  VIADD R140, R22, 0x18 ;  /* 0x00000018168c7836 */ /* 0x000fe20000000000 */
[----:B------:R-:W-:Y:S01]  /*50e40*/  ULDC UR5, c[0x0][0x228] ;  /* 0x00008a0000057ab9 */ /* 0x000fe20000000800 */
[----:B------:R-:W2:Y:S06]  /*50e50*/  LDL.LU R21, [R1+0x630] ;  /* 0x0006300001157983 */ /* 0x000eac0000300800 */
[----:B------:R1:W-:Y:S02]  /*50e60*/  @P6 STG.E desc[UR8][R26.64], R20 ;  /* 0x000000141a006986 */ /* 0x0003e4000c101908 */
[----:B-1----:R-:W-:-:S02]  /*50e70*/  IMAD.WIDE R26, R19, 0x4, R8 ;  /* 0x00000004131a7825 */ /* 0x002fc400078e0208 */
[----:B------:R-:W2:Y:S04]  /*50e80*/  LDL.LU R20, [R1+0x430] ;  /* 0x0004300001147983 */ /* 0x000ea80000300800 */
[----:B------:R-:W2:Y:S04]  /*50e90*/  LDL.LU R19, [R1+0x230] ;  /* 0x0002300001137983 */ /* 0x000ea80000300800 */
[----:B---3--:R4:W-:Y:S01]  /*50ea0*/  @P5 STG.E desc[UR8][R26.64], R13 ;  /* 0x0000000d1a005986 */ /* 0x0089e2000c101908 */
[----:B------:R-:W-:-:S04]  /*50eb0*/  ISETP.GE.AND P5, PT, R140, UR7, PT ;  /* 0x000000078c007c0c */ /* 0x000fc8000bfa6270 */
[----:B------:R-:W-:Y:S01]  /*50ec0*/  ISETP.LT.AND P6, PT, R23, UR5, !P5 ;  /* 0x0000000517007c0c */ /* 0x000fe2000efc1270 */
[----:B------:R-:W-:Y:S01]  /*50ed0*/  ULDC UR5, c[0x0][0x228] ;  /* 0x00008a0000057ab9 */ /* 0x000fe20000000800 */
[C---:B----4-:R-:W-:Y:S01]  /*50ee0*/  IMAD.WIDE R26, R15.reuse, 0x4, R2 ;  /* 0x000000040f1a7825 */ /* 0x050fe200078e0202 */
[----:B------:R-:W3:Y:S10]  /*50ef0*/  LDL.LU R13, [R1+0x103c] ;  /* 0x00103c00010d7983 */ /* 0x000ef40000300800 */
[----:B------:R1:W-:Y:S01]  /*50f00*/  @P6 STG.E desc[UR8][R26.64], R17 ;  /* 0x000000111a006986 */ /* 0x0003e2000c101908 */
[----:B------:R-:W-:Y:S01]  /*50f10*/  ISETP.LT.AND P6, PT, R152, UR5, !P5 ;  /* 0x0000000598007c0c */ /* 0x000fe2000efc1270 */
[----:B------:R-:W-:Y:S01]  /*50f20*/  ULDC UR5, c[0x0][0x228] ;  /* 0x00008a0000057ab9 */ /* 0x000fe20000000800 */
[----:B-1----:R-:W-:Y:S01]  /*50f30*/  IMAD.WIDE R26, R15, 0x4, R4 ;  /* 0x000000040f1a7825 */ /* 0x002fe200078e0204 */
[----:B------:R-:W4:Y:S10]  /*50f40*/  LDL.LU R17, [R1+0x30] ;  /* 0x0000300001117983 */ /* 0x000f340000300800 */
[----:B------:R1:W-:Y:S01]  /*50f50*/  @P6 STG.E desc[UR8][R26.64], R251 ;  /* 0x000000fb1a006986 */ /* 0x0003e2000c101908 */
[----:B------:R-:W-:Y:S01]  /*50f60*/  ISETP.LT.AND P6, PT, R154, UR5, !P5 ;  /* 0x000000059a007c0c */ /* 0x000fe2000efc1270 */
[----:B------:R-:W-:-:S02]  /*50f70*/  VIADD R140, R22, 0x19 ;  /* 0x00000019168c7836 */ /* 0x000fc40000000000 */
[----:B-1----:R-:W-:Y:S01]  /*50f80*/  IMAD.WIDE R26, R15, 0x4, R6 ;  /* 0x000000040f1a7825 */ /* 0x002fe200078e0206 */
[----:B------:R-:W-:-:S09]  /*50f90*/  ULDC UR5, c[0x0][0x22c] ;  /* 0x00008b0000057ab9 */ /* 0x000fd20000000800 */
[----:B------:R1:W-:Y:S04]  /*50fa0*/  @P6 STG.E desc[UR8][R26.64], R16 ;  /* 0x000000101a006986 */ /* 0x0003e8000c101908 */
[----:B-1----:R-:W3:Y:S01]  /*50fb0*/  LDL.LU R16, [R1+0xe74] ;  /* 0x000e740001107983 */ /* 0x002ee20000300800 */
[----:B------:R-:W-:Y:S01]  /*50fc0*/  IMAD.WIDE R26, R15, 0x4, R8 ;  /* 0x000000040f1a7825 */ /* 0x000fe200078e0208 */
[----:B------:R-:W-:Y:S01]  /*50fd0*/  ISETP.LT.AND P5, PT, R153, UR6, !P5 ;  /* 0x0000000699007c0c */ /* 0x000fe2000efa1270 */
[----:B------:R-:W-:Y:S01]  /*50fe0*/  ULDC UR6, c[0x0][0x228] ;  /* 0x00008a0000067ab9 */ /* 0x000fe20000000800 */
[----:B------:R-:W3:Y:S11]  /*50ff0*/  LDL.LU R15, [R1+0xe64] ;  /* 0x000e6400010f7983 */ /* 0x000ef60000300800 */
[----:B--2---:R1:W-:Y:S04]  /*51000*/  @P5 STG.E desc[UR8][R26.64], R14 ;  /* 0x0000000e1a005986 */ /* 0x0043e8000c101908 */
[----:B-1----:R-:W2:Y:S04]  /*51010*/  LDL.LU R14, [R1+0xc24] ;  /* 0x000c2400010e7983 */ /* 0x002ea80000300800 */
[----:B------:R-:W2:Y:S01]  /*51020*/  LDL.LU R251, [R1+0x824] ;  /* 0x0008240001fb7983 */ /* 0x000ea20000300800 */
[----:B------:R-:W-:Y:S01]  /*51030*/  ISETP.GE.AND P5, PT, R140, UR5, PT ;  /* 0x000000058c007c0c */ /* 0x000fe2000bfa6270 */
[----:B------:R-:W-:Y:S01]  /*51040*/  IMAD.WIDE R26, R18, 0x4, R2 ;  /* 0x00000004121a7825 */ /* 0x000fe200078e0202 */
[----:B------:R-:W-:Y:S01]  /*51050*/  ULDC UR5, c[0x0][0x228] ;  /* 0x00008a0000057ab9 */ /* 0x000fe20000000800 */
[----:B------:R-:W2:Y:S01]  /*51060*/  LDL.LU R143, [R1+0x1040] ;  /* 0x00104000018f7983 */ /* 0x000ea20000300800 */
[----:B------:R-:W-:Y:S01]  /*51070*/  ISETP.LT.AND P6, PT, R23, UR6, !P5 ;  /* 0x0000000617007c0c */ /* 0x000fe2000efc1270 */
[----:B------:R-:W-:Y:S01]  /*51080*/  VIADD R140, R22, 0x1a ;  /* 0x0000001a168c7836 */ /* 0x000fe20000000000 */
[----:B------:R-:W-:Y:S01]  /*51090*/  ULDC UR6, c[0x0][0x228] ;  /* 0x00008a0000067ab9 */ /* 0x000fe20000000800 */
[----:B------:R-:W2:Y:S04]  /*510a0*/  LDL.LU R252, [R1+0x634] ;  /* 0x0006340001fc7983 */ /* 0x000ea80000300800 */
[----:B------:R-:W2:Y:S04]  /*510b0*/  LDL.LU R141, [R1+0x434] ;  /* 0x00043400018d7983 */ /* 0x000ea80000300800 */
[----:B------:R-:W2:Y:S04]  /*510c0*/  LDL.LU R142, [R1+0x234] ;  /* 0x00023400018e7983 */ /* 0x000ea80000300800 */
[----:B------:R1:W-:Y:S01]  /*510d0*/  @P6 STG.E desc[UR8][R26.64], R21 ;  /* 0x000000151a006986 */ /* 0x0003e2000c101908 */
[----:B------:R-:W-:Y:S01]  /*510e0*/  ISETP.LT.AND P6, PT, R152, UR5, !P5 ;  /* 0x0000000598007c0c */ /* 0x000fe2000efc1270 */
[----:B------:R-:W-:-:S02]  /*510f0*/  ULDC UR5, c[0x0][0x228] ;  /* 0x00008a0000057ab9 */ /* 0x000fc40000000800 */
[----:B------:R-:W2:Y:S04]  /*51100*/  LDL.LU R155, [R1+0x34] ;  /* 0x00003400019b7983 */ /* 0x000ea80000300800 */
[----:B------:R-:W2:Y:S01]  /*51110*/  LDL.LU R151, [R1+0xe78] ;  /* 0x000e780001977983 */ /* 0x000ea20000300800 */
[----:B-1----:R-:W-:-:S03]  /*51120*/  IMAD.WIDE R26, R18, 0x4, R4 ;  /* 0x00000004121a7825 */ /* 0x002fc600078e0204 */
[----:B------:R-:W2:Y:S04]  /*51130*/  LDL.LU R149, [R1+0xe68] ;  /* 0x000e680001957983 */ /* 0x000ea80000300800 */
[----:B------:R1:W-:Y:S01]  /*51140*/  @P6 STG.E desc[UR8][R26.64], R20 ;  /* 0x000000141a006986 */ /* 0x0003e2000c101908 */
[----:B------:R-:W-:Y:S01]  /*51150*/  ISETP.LT.AND P6, PT, R154, UR5, !P5 ;  /* 0x000000059a007c0c */ /* 0x000fe2000efc1270 */
[----:B------:R-:W-:Y:S02]  /*51160*/  ULDC UR5, c[0x0][0x228] ;  /* 0x00008a0000057ab9 */ /* 0x000fe40000000800 */
[----:B------:R-:W-:Y:S01]  /*51170*/  ISETP.LT.AND P5, PT, R153, UR5, !P5 ;  /* 0x0000000599007c0c */ /* 0x000fe2000efa1270 */
[----:B------:R-:W-:Y:S01]  /*51180*/  ULDC UR5, c[0x0][0x22c] ;  /* 0x00008b0000057ab9 */ /* 0x000fe20000000800 */
[----:B------:R-:W2:Y:S04]  /*51190*/  LDL.LU R150, [R1+0xc28] ;  /* 0x000c280001967983 */ /* 0x000ea80000300800 */
[----:B------:R-:W2:Y:S01]  /*511a0*/  LDL.LU R148, [R1+0x1044] ;  /* 0x0010440001947983 */ /* 0x000ea20000300800 */
[----:B-1----:R-:W-:-:S03]  /*511b0*/  IMAD.WIDE R26, R18, 0x4, R6 ;  /* 0x00000004121a7825 */ /* 0x002fc600078e0206 */
[----:B------:R-:W2:Y:S04]  /*511c0*/  LDL.LU R21, [R1+0x638] ;  /* 0x0006380001157983 */ /* 0x000ea80000300800 */
[----:B------:R1:W-:Y:S04]  /*511d0*/  @P6 STG.E desc[UR8][R26.64], R19 ;  /* 0x000000131a006986 */ /* 0x0003e8000c101908 */
[----:B------:R-:W2:Y:S01]  /*511e0*/  LDL.LU R20, [R1+0x438] ;  /* 0x0004380001147983 */ /* 0x000ea20000300800 */
[----:B-1----:R-:W-:-:S03]  /*511f0*/  IMAD.WIDE R26, R18, 0x4, R8 ;  /* 0x00000004121a7825 */ /* 0x002fc600078e0208 */
[----:B------:R-:W2:Y:S04]  /*51200*/  LDL.LU R18, [R1+0x238] ;  /* 0x0002380001127983 */ /* 0x000ea80000300800 */
[----:B----4-:R3:W-:Y:S01]  /*51210*/  @P5 STG.E desc[UR8][R26.64], R17 ;  /* 0x000000111a005986 */ /* 0x0107e2000c101908 */
[----:B------:R-:W-:Y:S01]  /*51220*/  ISETP.GE.AND P5, PT, R140, UR5, PT ;  /* 0x000000058c007c0c */ /* 0x000fe2000bfa6270 */
[----:B------:R-:W-:-:S03]  /*51230*/  ULDC UR5, c[0x0][0x228] ;  /* 0x00008a0000057ab9 */ /* 0x000fc60000000800 */
[----:B------:R-:W-:Y:S01]  /*51240*/  ISETP.LT.AND P6, PT, R23, UR6, !P5 ;  /* 0x0000000617007c0c */ /* 0x000fe2000efc1270 */
[----:B---3--:R-:W-:Y:S01]  /*51250*/  IMAD.WIDE R26, R13, 0x4, R2 ;  /* 0x000000040d1a7825 */ /* 0x008fe200078e0202 */
[----:B------:R-:W3:Y:S01]  /*51260*/  LDL.LU R17, [R1+0x1048] ;  /* 0x0010480001117983 */ /* 0x000ee20000300800 */
[----:B------:R-:W-:-:S10]  /*51270*/  ULDC.64 UR6, c[0x0][0x228] ;  /* 0x00008a0000067ab9 */ /* 0x000fd40000000a00 */
[----:B------:R1:W-:Y:S01]  /*51280*/  @P6 STG.E desc[UR8][R26.64], R16 ;  /* 0x000000101a006986 */ /* 0x0003e2000c101908 */
[----:B------:R-:W-:Y:S01]  /*51290*/  ISETP.LT.AND P6, PT, R152, UR5, !P5 ;  /* 0x0000000598007c0c */ /* 0x000fe2000efc1270 */
[----:B------:R-:W-:Y:S01]  /*512a0*/  ULDC UR5, c[0x0][0x228] ;  /* 0x00008a0000057ab9 */ /* 0x000fe20000000800 */
[----:B-1----:R-:W-:Y:S01]  /*512b0*/  IMAD.WIDE R26, R13, 0x4, R4 ;  /* 0x000000040d1a7825 */ /* 0x002fe200078e0204 */
[----:B------:R-:W4:Y:S10]  /*512c0*/  LDL.LU R16, [R1+0x38] ;  /* 0x0000380001107983 */ /* 0x000f340000300800 */
[----:B------:R1:W-:Y:S01]  /*512d0*/  @P6 STG.E desc[UR8][R26.64], R15 ;  /* 0x0000000f1a006986 */ /* 0x0003e2000c101908 */
[----:B------:R-:W-:Y:S01]  /*512e0*/  ISETP.LT.AND P6, PT, R154, UR5, !P5 ;  /* 0x000000059a007c0c */ /* 0x000fe2000efc1270 */
[----:B------:R-:W-:-:S02]  /*512f0*/  ULDC UR5, c[0x0][0x228] ;  /* 0x00008a0000057ab9 */ /* 0x000fc40000000800 */
[----:B------:R-:W-:Y:S01]  /*51300*/  ISETP.LT.AND P5, PT, R153, UR5, !P5 ;  /* 0x0000000599007c0c */ /* 0x000fe2000efa1270 */
[----:B------:R-:W-:Y:S01]  /*51310*/  VIADD R140, R22, 0x1b ;  /* 0x0000001b168c7836 */ /* 0x000fe20000000000 */
[----:B------:R-:W-:Y:S01]  /*51320*/  ULDC UR5, c[0x0][0x228] ;  /* 0x00008a0000057ab9 */ /* 0x000fe20000000800 */
[C---:B-1----:R-:W-:Y:S01]  /*51330*/  IMAD.WIDE R26, R13.reuse, 0x4, R6 ;  /* 0x000000040d1a7825 */ /* 0x042fe200078e0206 */
[----:B------:R-:W4:Y:S06]  /*51340*/  LDL.LU R15, [R1+0xe7c] ;  /* 0x000e7c00010f7983 */ /* 0x000f2c0000300800 */
[----:B--2---:R1:W-:Y:S02]  /*51350*/  @P6 STG.E desc[UR8][R26.64], R14 ;  /* 0x0000000e1a006986 */ /* 0x0043e4000c101908 */
[----:B-1----:R-:W-:-:S02]  /*51360*/  IMAD.WIDE R26, R13, 0x4, R8 ;  /* 0x000000040d1a7825 */ /* 0x002fc400078e0208 */
[----:B------:R-:W2:Y:S04]  /*51370*/  LDL.LU R14, [R1+0xe6c] ;  /* 0x000e6c00010e7983 */ /* 0x000ea80000300800 */
[----:B------:R-:W2:Y:S04]  /*51380*/  LDL.LU R13, [R1+0xc2c] ;  /* 0x000c2c00010d7983 */ /* 0x000ea80000300800 */
[----:B------:R-:W2:Y:S04]  /*51390*/  LDL.LU R19, [R1+0x104c] ;  /* 0x00104c0001137983 */ /* 0x000ea80000300800 */
[----:B------:R1:W-:Y:S04]  /*513a0*/  @P5 STG.E desc[UR8][R26.64], R251 ;  /* 0x000000fb1a005986 */ /* 0x0003e8000c101908 */
[----:B-1----:R-:W3:Y:S01]  /*513b0*/  LDL.LU R251, [R1+0x828] ;  /* 0x0008280001fb7983 */ /* 0x002ee20000300800 */
[----:B------:R-:W-:-:S04]  /*513c0*/  ISETP.GE.AND P5, PT, R140, UR7, PT ;  /* 0x000000078c007c0c */ /* 0x000fc8000bfa6270 */
[----:B------:R-:W-:Y:S01]  /*513d0*/  ISETP.LT.AND P6, PT, R23, UR5, !P5 ;  /* 0x0000000517007c0c */ /* 0x000fe2000efc1270 */
[----:B------:R-:W-:Y:S01]  /*513e0*/  IMAD.WIDE R26, R143, 0x4, R2 ;  /* 0x000000048f1a7825 */ /* 0x000fe200078e0202 */
[----:B------:R-:W-:-:S11]  /*513f0*/  ULDC UR5, c[0x0][0x228] ;  /* 0x00008a0000057ab9 */ /* 0x000fd60000000800 */
[----:B------:R1:W-:Y:S01]  /*51400*/  @P6 STG.E desc[UR8][R26.64], R252 ;  /* 0x000000fc1a006986 */ /* 0x0003e2000c101908 */
[----:B------:R-:W-:Y:S01]  /*51410*/  ISETP.LT.AND P6, PT, R152, UR5, !P5 ;  /* 0x0000000598007c0c */ /* 0x000fe2000efc1270 */
[----:B------:R-:W-:Y:S01]  /*51420*/  ULDC UR5, c[0x0][0x228] ;  /* 0x00008a0000057ab9 */ /* 0x000fe20000000800 */
[----:B-1----:R-:W-:-:S11]  /*51430*/  IMAD.WIDE R26, R143, 0x4, R4 ;  /* 0x000000048f1a7825 */ /* 0x002fd600078e0204 */
[----:B------:R1:W-:Y:S01]  /*51440*/  @P6 STG.E desc[UR8][R26.64], R141 ;  /* 0x0000008d1a006986 */ /* 0x0003e2000c101908 */
[----:B------:R-:W-:Y:S01]  /*51450*/  ISETP.LT.AND P6, PT, R154, UR5, !P5 ;  /* 0x000000059a007c0c */ /* 0x000fe2000efc1270 */
[----:B------:R-:W-:Y:S01]  /*51460*/  ULDC UR5, c[0x0][0x22c] ;  /* 0x00008b0000057ab9 */ /* 0x000fe20000000800 */
[----:B------:R-:W-:Y:S01]  /*51470*/  ISETP.LT.AND P5, PT, R153, UR6, !P5 ;  /* 0x0000000699007c0c */ /* 0x000fe2000efa1270 */
[----:B-1----:R-:W-:-:S10]  /*51480*/  IMAD.WIDE R26, R143, 0x4, R6 ;  /* 0x000000048f1a7825 */ /* 0x002fd400078e0206 */
[----:B------:R1:W-:Y:S02]  /*51490*/  @P6 STG.E desc[UR8][R26.64], R142 ;  /* 0x0000008e1a006986 */ /* 0x0003e4000c101908 */
[----:B-1----:R-:W-:-:S05]  /*514a0*/  IMAD.WIDE R26, R143, 0x4, R8 ;  /* 0x000000048f1a7825 */ /* 0x002fca00078e0208 */
[----:B------:R1:W-:Y:S02]  /*514b0*/  @P5 STG.E desc[UR8][R26.64], R155 ;  /* 0x0000009b1a005986 */ /* 0x0003e4000c101908 */
[----:B-1----:R-:W-:-:S05]  /*514c0*/  IMAD.WIDE R26, R148, 0x4, R2 ;  /* 0x00000004941a7825 */ /* 0x002fca00078e0202 */
[----:B------:R1:W-:Y:S02]  /*514d0*/  @P4 STG.E desc[UR8][R26.64], R151 ;  /* 0x000000971a004986 */ /* 0x0003e4000c101908 */
[----:B-1----:R-:W-:-:S05]  /*514e0*/  IMAD.WIDE R26, R148, 0x4, R4 ;  /* 0x00000004941a7825 */ /* 0x002fca00078e0204 */
[----:B------:R1:W-:Y:S02]  /*514f0*/  @P3 STG.E desc[UR8][R26.64], R149 ;  /* 0x000000951a003986 */ /* 0x0003e4000c101908 */
[----:B-1----:R-:W-:-:S05]  /*51500*/  IMAD.WIDE R26, R148, 0x4, R6 ;  /* 0x00000004941a7825 */ /* 0x002fca00078e0206 */
[----:B------:R1:W-:Y:S02]  /*51510*/  @P2 STG.E desc[UR8][R26.64], R150 ;  /* 0x000000961a002986 */ /* 0x0003e4000c101908 */
[----:B-1----:R-:W-:Y:S01]  /*51520*/  IMAD.WIDE R26, R148, 0x4, R8 ;  /* 0x00000004941a7825 */ /* 0x002fe200078e0208 */
[C---:B------:R-:W-:Y:S02]  /*51530*/  LOP3.LUT P2, RZ, R0.reuse, 0x2, RZ, 0xc0, !PT ;  /* 0x0000000200ff7812 */ /* 0x040fe4000784c0ff */
[C---:B------:R-:W-:Y:S02]  /*51540*/  LOP3.LUT P3, RZ, R0.reuse, 0x4, RZ, 0xc0, !PT ;  /* 0x0000000400ff7812 */ /* 0x040fe4000786c0ff */
[C---:B------:R-:W-:Y:S02]  /*51550*/  LOP3.LUT P4, RZ, R0.reuse, 0x20, RZ, 0xc0, !PT ;  /* 0x0000002000ff7812 */ /* 0x040fe4000788c0ff */
[C---:B------:R-:W-:Y:S02]  /*51560*/  LOP3.LUT P5, RZ, R0.reuse, 0x40, RZ, 0xc0, !PT ;  /* 0x0000004000ff7812 */ /* 0x040fe400078ac0ff */
[C---:B------:R-:W-:Y:S01]  /*51570*/  LOP3.LUT P6, RZ, R0.reuse, 0x80, RZ, 0xc0, !PT ;  /* 0x0000008000ff7812 */ /* 0x040fe200078cc0ff */
[----:B---3--:R1:W-:Y:S01]  /*51580*/  @P1 STG.E desc[UR8][R26.64], R251 ;  /* 0x000000fb1a001986 */ /* 0x0083e2000c101908 */
[----:B------:R-:W-:Y:S01]  /*51590*/  LOP3.LUT P1, RZ, R0, 0x1, RZ, 0xc0, !PT ;  /* 0x0000000100ff7812 */ /* 0x000fe2000782c0ff */
[----:B-1----:R-:W-:-:S12]  /*515a0*/  IMAD.WIDE R26, R17, 0x4, R2 ;  /* 0x00000004111a7825 */ /* 0x002fd800078e0202 */
[----:B------:R1:W-:Y:S02]  /*515b0*/  @P1 STG.E desc[UR8][R26.64], R21 ;  /* 0x000000151a001986 */ /* 0x0003e4000c101908 */
[----:B-1----:R-:W-:-:S05]  /*515c0*/  IMAD.WIDE R26, R17, 0x4, R4 ;  /* 0x00000004111a7825 */ /* 0x002fca00078e0204 */
[----:B------:R1:W-:Y:S02]  /*515d0*/  @P2 STG.E desc[UR8][R26.64], R20 ;  /* 0x000000141a002986 */ /* 0x0003e4000c101908 */
[----:B-1----:R-:W-:-:S05]  /*515e0*/  IMAD.WIDE R26, R17, 0x4, R6 ;  /* 0x00000004111a7825 */ /* 0x002fca00078e0206 */
[----:B------:R1:W-:Y:S02]  /*515f0*/  @P3 STG.E desc[UR8][R26.64], R18 ;  /* 0x000000121a003986 */ /* 0x0003e4000c101908 */
[----:B-1----:R-:W-:Y:S02]  /*51600*/  IMAD.WIDE R26, R17, 0x4, R8 ;  /* 0x00000004111a7825 */ /* 0x002fe400078e0208 */
[----:B------:R-:W3:Y:S04]  /*51610*/  LDL.LU R18, [R1+0x82c] ;  /* 0x00082c0001127983 */ /* 0x000ee80000300800 */
[----:B----4-:R2:W-:Y:S04]  /*51620*/  @P4 STG.E desc[UR8][R26.64], R16 ;  /* 0x000000101a004986 */ /* 0x0105e8000c101908 */
[----:B------:R-:W4:Y:S01]  /*51630*/  LDL.LU R17, [R1+0x63c] ;  /* 0x00063c0001117983 */ /* 0x000f220000300800 */
[----:B--2---:R-:W-:-:S03]  /*51640*/  IMAD.WIDE R26, R19, 0x4, R2 ;  /* 0x00000004131a7825 */ /* 0x004fc600078e0202 */
[----:B------:R-:W2:Y:S04]  /*51650*/  LDL.LU R16, [R1+0x43c] ;  /* 0x00043c0001107983 */ /* 0x000ea80000300800 */
[----:B------:R1:W-:Y:S02]  /*51660*/  @P5 STG.E desc[UR8][R26.64], R15 ;  /* 0x0000000f1a005986 */ /* 0x0003e4000c101908 */
[C---:B-1----:R-:W-:Y:S02]  /*51670*/  IMAD.WIDE R26, R19.reuse, 0x4, R4 ;  /* 0x00000004131a7825 */ /* 0x042fe400078e0204 */
[----:B------:R-:W2:Y:S04]  /*51680*/  LDL.LU R15, [R1+0x23c] ;  /* 0x00023c00010f7983 */ /* 0x000ea80000300800 */
[----:B------:R1:W-:Y:S04]  /*51690*/  @P6 STG.E desc[UR8][R26.64], R14 ;  /* 0x0000000e1a006986 */ /* 0x0003e8000c101908 */
[----:B-1----:R-:W4:Y:S01]  /*516a0*/  LDL.LU R14, [R1+0x1050] ;  /* 0x00105000010e7983 */ /* 0x002f220000300800 */
[----:B------:R-:W-:-:S05]  /*516b0*/  IMAD.WIDE R26, R19, 0x4, R6 ;  /* 0x00000004131a7825 */ /* 0x000fca00078e0206 */
[----:B------:R1:W-:Y:S04]  /*516c0*/  @P0 STG.E desc[UR8][R26.64], R13 ;  /* 0x0000000d1a000986 */ /* 0x0003e8000c101908 */
[----:B-1----:R-:W2:Y:S04]  /*516d0*/  LDL.LU R13, [R1+0x3c] ;  /* 0x00003c00010d7983 */ /* 0x002ea80000300800 */
[----:B------:R-:W2:Y:S04]  /*516e0*/  LDL.LU R155, [R1+0x1054] ;  /* 0x00105400019b7983 */ /* 0x000ea80000300800 */
[----:B------:R-:W2:Y:S04]  /*516f0*/  LDL.LU R141, [R1+0xe80] ;  /* 0x000e8000018d7983 */ /* 0x000ea80000300800 */
[----:B------:R-:W2:Y:S01]  /*51700*/  LDL.LU R142, [R1+0xc30] ;  /* 0x000c3000018e7983 */ /* 0x000ea20000300800 */
[----:B------:R-:W-:-:S03]  /*51710*/  LOP3.LUT P1, RZ, R0, 0x200000, RZ, 0xc0, !PT ;  /* 0x0020000000ff7812 */ /* 0x000fc6000782c0ff */
[----:B------:R-:W2:Y:S01]  /*51720*/  LDL.LU R143, [R1+0xa30] ;  /* 0x000a3000018f7983 */ /* 0x000ea20000300800 */
[----:B------:R-:W-:-:S03]  /*51730*/  LOP3.LUT R25, R25, 0xffefffff, RZ, 0xc0, !PT ;  /* 0xffefffff19197812 */ /* 0x000fc600078ec0ff */
[----:B------:R-:W2:Y:S04]  /*51740*/  LDL.LU R151, [R1+0x840] ;  /* 0x0008400001977983 */ /* 0x000ea80000300800 */
[----:B------:R-:W2:Y:S02]  /*51750*/  LDL.LU R251, [R1+0x1058] ;  /* 0x0010580001fb7983 */ /* 0x000ea40000300800 */
[----:B------:R-:W-:Y:S02]  /*51760*/  @P1 LOP3.LUT R25, R25, 0x100000, RZ, 0xfc, !PT ;  /* 0x0010000019191812 */ /* 0x000fe400078efcff */
[----:B------:R-:W-:Y:S01]  /*51770*/  LOP3.LUT P1, RZ, R0, 0x100000, RZ, 0xc0, !PT ;  /* 0x0010000000ff7812 */ /* 0x000fe2000782c0ff */
[----:B------:R-:W2:Y:S01]  /*51780*/  LDL.LU R149, [R1+0x830] ;  /* 0x0008300001957983 */ /* 0x000ea20000300800 */
[----:B------:R-:W-:-:S03]  /*51790*/  LOP3.LUT R25, R25, 0xffdfffff, RZ, 0xc0, !PT ;  /* 0xffdfffff19197812 */ /* 0x000fc600078ec0ff */
[----:B------:R-:W2:Y:S01]  /*517a0*/  LDL.LU R150, [R1+0x640] ;  /* 0x0006400001967983 */ /* 0x000ea20000300800 */
[C---:B------:R-:W-:Y:S02]  /*517b0*/  LOP3.LUT P4, RZ, R0.reuse, 0x200, RZ, 0xc0, !PT ;  /* 0x0000020000ff7812 */ /* 0x040fe4000788c0ff */
[C---:B------:R-:W-:Y:S01]  /*517c0*/  LOP3.LUT P5, RZ, R0.reuse, 0x400, RZ, 0xc0, !PT ;  /* 0x0000040000ff7812 */ /* 0x040fe200078ac0ff */
[----:B------:R-:W2:Y:S04]  /*517d0*/  LDL.LU R148, [R1+0x440] ;  /* 0x0004400001947983 */ /* 0x000ea80000300800 */
[----:B------:R-:W-:Y:S02]  /*517e0*/  @P1 LOP3.LUT R25, R25, 0x200000, RZ, 0xfc, !PT ;  /* 0x0020000019191812 */ /* 0x000fe400078efcff */
[----:B------:R-:W-:-:S02]  /*517f0*/  LOP3.LUT P1, RZ, R0, 0x80000, RZ, 0xc0, !PT ;  /* 0x0008000000ff7812 */ /* 0x000fc4000782c0ff */
[----:B------:R-:W-:-:S11]  /*51800*/  LOP3.LUT R25, R25, 0xffbfffff, RZ, 0xc0, !PT ;  /* 0xffbfffff19197812 */ /* 0x000fd600078ec0ff */
[----:B------:R-:W-:Y:S02]  /*51810*/  @P1 LOP3.LUT R25, R25, 0x400000, RZ, 0xfc, !PT ;  /* 0x0040000019191812 */ /* 0x000fe400078efcff */
[----:B------:R-:W-:Y:S02]  /*51820*/  LOP3.LUT P1, RZ, R0, 0x40000, RZ, 0xc0, !PT ;  /* 0x0004000000ff7812 */ /* 0x000fe4000782c0ff */
[----:B------:R-:W-:Y:S01]  /*51830*/  LOP3.LUT R25, R25, 0xff7fffff, RZ, 0xc0, !PT ;  /* 0xff7fffff19197812 */ /* 0x000fe200078ec0ff */
[----:B------:R-:W-:-:S10]  /*51840*/  IMAD.WIDE R26, R19, 0x4, R8 ;  /* 0x00000004131a7825 */ /* 0x000fd400078e0208 */
[----:B------:R-:W-:Y:S02]  /*51850*/  @P1 LOP3.LUT R25, R25, 0x800000, RZ, 0xfc, !PT ;  /* 0x0080000019191812 */ /* 0x000fe400078efcff */
[----:B------:R-:W-:Y:S02]  /*51860*/  LOP3.LUT P1, RZ, R0, 0x20000, RZ, 0xc0, !PT ;  /* 0x0002000000ff7812 */ /* 0x000fe4000782c0ff */
[----:B------:R-:W-:-:S11]  /*51870*/  LOP3.LUT R25, R25, 0xfeffffff, RZ, 0xc0, !PT ;  /* 0xfeffffff19197812 */ /* 0x000fd600078ec0ff */
[----:B------:R-:W-:Y:S02]  /*51880*/  @P1 LOP3.LUT R25, R25, 0x1000000, RZ, 0xfc, !PT ;  /* 0x0100000019191812 */ /* 0x000fe400078efcff */
[----:B------:R-:W-:Y:S02]  /*51890*/  LOP3.LUT P1, RZ, R0, 0x10000, RZ, 0xc0, !PT ;  /* 0x0001000000ff7812 */ /* 0x000fe4000782c0ff */
[----:B------:R-:W-:-:S11]  /*518a0*/  LOP3.LUT R25, R25, 0xfdffffff, RZ, 0xc0, !PT ;  /* 0xfdffffff19197812 */ /* 0x000fd600078ec0ff */
[----:B------:R-:W-:Y:S02]  /*518b0*/  @P1 LOP3.LUT R25, R25, 0x2000000, RZ, 0xfc, !PT ;  /* 0x0200000019191812 */ /* 0x000fe400078efcff */
[C---:B------:R-:W-:Y:S02]  /*518c0*/  LOP3.LUT P1, RZ, R0.reuse, 0x8000, RZ, 0xc0, !PT ;  /* 0x0000800000ff7812 */ /* 0x040fe4000782c0ff */
[----:B------:R-:W-:Y:S02]  /*518d0*/  LOP3.LUT R25, R25, 0xfbffffff, RZ, 0xc0, !PT ;  /* 0xfbffffff19197812 */ /* 0x000fe400078ec0ff */
[----:B------:R-:W-:-:S09]  /*518e0*/  LOP3.LUT P6, RZ, R0, 0x800, RZ, 0xc0, !PT ;  /* 0x0000080000ff7812 */ /* 0x000fd200078cc0ff */
[----:B------:R-:W-:Y:S02]  /*518f0*/  @P1 LOP3.LUT R25, R25, 0x4000000, RZ, 0xfc, !PT ;  /* 0x0400000019191812 */ /* 0x000fe400078efcff */
[C---:B------:R-:W-:Y:S02]  /*51900*/  LOP3.LUT P1, RZ, R0.reuse, 0x4000, RZ, 0xc0, !PT ;  /* 0x0000400000ff7812 */ /* 0x040fe4000782c0ff */
[----:B------:R-:W-:Y:S02]  /*51910*/  LOP3.LUT P0, RZ, R0, 0x1000, RZ, 0xc0, !PT ;  /* 0x0000100000ff7812 */ /* 0x000fe4000780c0ff */
[----:B------:R-:W-:-:S09]  /*51920*/  LOP3.LUT R25, R25, 0xf7ffffff, RZ, 0xc0, !PT ;  /* 0xf7ffffff19197812 */ /* 0x000fd200078ec0ff */
[----:B------:R-:W-:Y:S02]  /*51930*/  @P1 LOP3.LUT R25, R25, 0x8000000, RZ, 0xfc, !PT ;  /* 0x0800000019191812 */ /* 0x000fe400078efcff */
[----:B------:R-:W-:Y:S01]  /*51940*/  LOP3.LUT P1, RZ, R0, 0x2000, RZ, 0xc0, !PT ;  /* 0x0000200000ff7812 */ /* 0x000fe2000782c0ff */
[----:B---3--:R4:W-:Y:S02]  /*51950*/  @P4 STG.E desc[UR8][R26.64], R18 ;  /* 0x000000121a004986 */ /* 0x0089e4000c101908 */
[----:B----4-:R-:W-:-:S05]  /*51960*/  IMAD.WIDE R26, R14, 0x4, R2 ;  /* 0x000000040e1a7825 */ /* 0x010fca00078e0202 */
[----:B------:R1:W-:Y:S04]  /*51970*/  @P5 STG.E desc[UR8][R26.64], R17 ;  /* 0x000000111a005986 */ /* 0x0003e8000c101908 */
[----:B-1----:R-:W3:Y:S04]  /*51980*/  LDL.LU R17, [R1+0x105c] ;  /* 0x00105c0001117983 */ /* 0x002ee80000300800 */
[----:B------:R-:W4:Y:S04]  /*51990*/  LDL.LU R21, [R1+0x240] ;  /* 0x0002400001157983 */ /* 0x000f280000300800 */
[----:B------:R-:W3:Y:S04]  /*519a0*/  LDL.LU R20, [R1+0xe84] ;  /* 0x000e840001147983 */ /* 0x000ee80000300800 */
[----:B------:R-:W3:Y:S01]  /*519b0*/  LDL.LU R19, [R1+0xc34] ;  /* 0x000c340001137983 */ /* 0x000ee20000300800 */
[----:B------:R-:W-:-:S03]  /*519c0*/  IMAD.WIDE R26, R14, 0x4, R4 ;  /* 0x000000040e1a7825 */ /* 0x000fc600078e0204 */
[----:B------:R-:W3:Y:S04]  /*519d0*/  LDL.LU R18, [R1+0xa34] ;  /* 0x000a340001127983 */ /* 0x000ee80000300800 */
[----:B--2---:R1:W-:Y:S02]  /*519e0*/  @P6 STG.E desc[UR8][R26.64], R16 ;  /* 0x000000101a006986 */ /* 0x0043e4000c101908 */
[----:B-1----:R-:W-:-:S05]  /*519f0*/  IMAD.WIDE R26, R14, 0x4, R6 ;  /* 0x000000040e1a7825 */ /* 0x002fca00078e0206 */
[----:B------:R1:W-:Y:S02]  /*51a00*/  @P0 STG.E desc[UR8][R26.64], R15 ;  /* 0x0000000f1a000986 */ /* 0x0003e4000c101908 */
[----:B-1----:R-:W-:Y:S02]  /*51a10*/  IMAD.WIDE R26, R14, 0x4, R8 ;  /* 0x000000040e1a7825 */ /* 0x002fe400078e0208 */
[----:B------:R-:W2:Y:S04]  /*51a20*/  LDL.LU R15, [R1+0x844] ;  /* 0x00084400010f7983 */ /* 0x000ea80000300800 */
[----:B------:R1:W-:Y:S04]  /*51a30*/  @P1 STG.E desc[UR8][R26.64], R13 ;  /* 0x0000000d1a001986 */ /* 0x0003e8000c101908 */
[----:B------:R-:W2:Y:S04]  /*51a40*/  LDL.LU R14, [R1+0x834] ;  /* 0x00083400010e7983 */ /* 0x000ea80000300800 */
[----:B-1----:R-:W2:Y:S04]  /*51a50*/  LDL.LU R13, [R1+0x644] ;  /* 0x00064400010d7983 */ /* 0x002ea80000300800 */
[----:B------:R-:W2:Y:S01]  /*51a60*/  LDL.LU R16, [R1+0x1060] ;  /* 0x0010600001107983 */ /* 0x000ea20000300800 */
[----:B------:R-:W-:Y:S01]  /*51a70*/  LOP3.LUT P1, RZ, R25, 0x8000000, RZ, 0xc0, !PT ;  /* 0x0800000019ff7812 */ /* 0x000fe2000782c0ff */
[----:B------:R-:W-:-:S12]  /*51a80*/  IMAD.WIDE R26, R155, 0x4, R2 ;  /* 0x000000049b1a7825 */ /* 0x000fd800078e0202 */
[----:B------:R1:W-:Y:S01]  /*51a90*/  @P1 STG.E desc[UR8][R26.64], R141 ;  /* 0x0000008d1a001986 */ /* 0x0003e2000c101908 */
[----:B------:R-:W-:Y:S01]  /*51aa0*/  LOP3.LUT P1, RZ, R25, 0x4000000, RZ, 0xc0, !PT ;  /* 0x0400000019ff7812 */ /* 0x000fe2000782c0ff */
[----:B-1----:R-:W-:-:S12]  /*51ab0*/  IMAD.WIDE R26, R155, 0x4, R4 ;  /* 0x000000049b1a7825 */ /* 0x002fd800078e0204 */
        /* <DEDUP_REMOVED lines=8> */
[----:B-1----:R-:W-:Y:S01]  /*51b40*/  IMAD.WIDE R26, R251, 0x4, R2 ;  /* 0x00000004fb1a7825 */ /* 0x002fe200078e0202 */
[----:B------:R-:W-:Y:S01]  /*51b50*/  LOP3.LUT P2, RZ, R0, 0x400000, RZ, 0xc0, !PT ;  /* 0x0040000000ff7812 */ /* 0x000fe2000784c0ff */
[----:B------:R-:W2:Y:S10]  /*51b60*/  LDL.LU R151, [R1+0x1068] ;  /* 0x0010680001977983 */ /* 0x000eb40000300800 */
[----:B------:R1:W-:Y:S01]  /*51b70*/  @P1 STG.E desc[UR8][R26.64], R149 ;  /* 0x000000951a001986 */ /* 0x0003e2000c101908 */
[----:B------:R-:W-:Y:S01]  /*51b80*/  LOP3.LUT P1, RZ, R25, 0x400000, RZ, 0xc0, !PT ;  /* 0x0040000019ff7812 */ /* 0x000fe2000782c0ff */
[----:B-1----:R-:W-:-:S12]  /*51b90*/  IMAD.WIDE R26, R251, 0x4, R4 ;  /* 0x00000004fb1a7825 */ /* 0x002fd800078e0204 */
[----:B------:R1:W-:Y:S01]  /*51ba0*/  @P1 STG.E desc[UR8][R26.64], R150 ;  /* 0x000000961a001986 */ /* 0x0003e2000c101908 */
[----:B------:R-:W-:Y:S01]  /*51bb0*/  LOP3.LUT P1, RZ, R25, 0x200000, RZ, 0xc0, !PT ;  /* 0x0020000019ff7812 */ /* 0x000fe2000782c0ff */
[----:B-1----:R-:W-:-:S12]  /*51bc0*/  IMAD.WIDE R26, R251, 0x4, R6 ;  /* 0x00000004fb1a7825 */ /* 0x002fd800078e0206 */
[----:B------:R1:W-:Y:S01]  /*51bd0*/  @P1 STG.E desc[UR8][R26.64], R148 ;  /* 0x000000941a001986 */ /* 0x0003e2000c101908 */
[----:B------:R-:W-:Y:S02]  /*51be0*/  LOP3.LUT P1, RZ, R25, 0x100000, RZ, 0xc0, !PT ;  /* 0x0010000019ff7812 */ /* 0x000fe4000782c0ff */
[C---:B------:R-:W-:Y:S01]  /*51bf0*/  LOP3.LUT P3, RZ, R0.reuse, 0x800000, RZ, 0xc0, !PT ;  /* 0x0080000000ff7812 */ /* 0x040fe2000786c0ff */
[----:B-1----:R-:W-:Y:S01]  /*51c00*/  IMAD.WIDE R26, R251, 0x4, R8 ;  /* 0x00000004fb1a7825 */ /* 0x002fe200078e0208 */
[C---:B------:R-:W-:Y:S02]  /*51c10*/  LOP3.LUT P4, RZ, R0.reuse, 0x1000000, RZ, 0xc0, !PT ;  /* 0x0100000000ff7812 */ /* 0x040fe4000788c0ff */
[C---:B------:R-:W-:Y:S02]  /*51c20*/  LOP3.LUT P5, RZ, R0.reuse, 0x2000000, RZ, 0xc0, !PT ;  /* 0x0200000000ff7812 */ /* 0x040fe400078ac0ff */
[C---:B------:R-:W-:Y:S02]  /*51c30*/  LOP3.LUT P6, RZ, R0.reuse, 0x4000000, RZ, 0xc0, !PT ;  /* 0x0400000000ff7812 */ /* 0x040fe400078cc0ff */
[----:B------:R-:W-:-:S03]  /*51c40*/  LOP3.LUT P0, RZ, R0, 0x8000000, RZ, 0xc0, !PT ;  /* 0x0800000000ff7812 */ /* 0x000fc6000780c0ff */
[----:B----4-:R3:W-:Y:S02]  /*51c50*/  @P1 STG.E desc[UR8][R26.64], R21 ;  /* 0x000000151a001986 */ /* 0x0107e4000c101908 */
[----:B---3--:R-:W-:-:S05]  /*51c60*/  IMAD.WIDE R26, R17, 0x4, R2 ;  /* 0x00000004111a7825 */ /* 0x008fca00078e0202 */
[----:B------:R1:W-:Y:S02]  /*51c70*/  @P2 STG.E desc[UR8][R26.64], R20 ;  /* 0x000000141a002986 */ /* 0x0003e4000c101908 */
[----:B-1----:R-:W-:-:S05]  /*51c80*/  IMAD.WIDE R26, R17, 0x4, R4 ;  /* 0x00000004111a7825 */ /* 0x002fca00078e0204 */
[----:B------:R1:W-:Y:S04]  /*51c90*/  @P3 STG.E desc[UR8][R26.64], R19 ;  /* 0x000000131a003986 */ /* 0x0003e8000c101908 */
[----:B-1----:R-:W3:Y:S01]  /*51ca0*/  LDL.LU R19, [R1+0x444] ;  /* 0x0004440001137983 */ /* 0x002ee20000300800 */
[----:B------:R-:W-:-:S05]  /*51cb0*/  IMAD.WIDE R26, R17, 0x4, R6 ;  /* 0x00000004111a7825 */ /* 0x000fca00078e0206 */
[----:B------:R1:W-:Y:S02]  /*51cc0*/  @P4 STG.E desc[UR8][R26.64], R18 ;  /* 0x000000121a004986 */ /* 0x0003e4000c101908 */
[----:B-1----:R-:W-:Y:S02]  /*51cd0*/  IMAD.WIDE R26, R17, 0x4, R8 ;  /* 0x00000004111a7825 */ /* 0x002fe400078e0208 */
[----:B------:R-:W4:Y:S04]  /*51ce0*/  LDL.LU R18, [R1+0x244] ;  /* 0x0002440001127983 */ /* 0x000f280000300800 */
[----:B--2---:R1:W-:Y:S04]  /*51cf0*/  @P5 STG.E desc[UR8][R26.64], R15 ;  /* 0x0000000f1a005986 */ /* 0x0043e8000c101908 */
[----:B------:R-:W2:Y:S01]  /*51d00*/  LDL.LU R17, [R1+0xe88] ;  /* 0x000e880001117983 */ /* 0x000ea20000300800 */
[----:B-1----:R-:W-:-:S03]  /*51d10*/  IMAD.WIDE R26, R16, 0x4, R2 ;  /* 0x00000004101a7825 */ /* 0x002fc600078e0202 */
[----:B------:R-:W2:Y:S04]  /*51d20*/  LDL.LU R15, [R1+0xc38] ;  /* 0x000c3800010f7983 */ /* 0x000ea80000300800 */
[----:B------:R1:W-:Y:S02]  /*51d30*/  @P6 STG.E desc[UR8][R26.64], R14 ;  /* 0x0000000e1a006986 */ /* 0x0003e4000c101908 */
[----:B-1----:R-:W-:Y:S02]  /*51d40*/  IMAD.WIDE R26, R16, 0x4, R4 ;  /* 0x00000004101a7825 */ /* 0x002fe400078e0204 */
[----:B------:R-:W2:Y:S04]  /*51d50*/  LDL.LU R14, [R1+0xa38] ;  /* 0x000a3800010e7983 */ /* 0x000ea80000300800 */
[----:B------:R1:W-:Y:S04]  /*51d60*/  @P0 STG.E desc[UR8][R26.64], R13 ;  /* 0x0000000d1a000986 */ /* 0x0003e8000c101908 */
[----:B-1----:R-:W2:Y:S01]  /*51d70*/  LDL.LU R13, [R1+0x1064] ;  /* 0x00106400010d7983 */ /* 0x002ea20000300800 */
        /* <DEDUP_REMOVED lines=8> */
[----:B------:R-:W-:-:S02]  /*51e00*/  LOP3.LUT R25, R25, 0xffffdfff, RZ, 0xc0, !PT ;  /* 0xffffdfff19197812 */ /* 0x000fc400078ec0ff */
[----:B------:R-:W-:Y:S01]  /*51e10*/  LOP3.LUT P4, RZ, R0, 0x10000000, RZ, 0xc0, !PT ;  /* 0x1000000000ff7812 */ /* 0x000fe2000788c0ff */
[----:B------:R-:W-:Y:S01]  /*51e20*/  IMAD.WIDE R26, R16, 0x4, R6 ;  /* 0x00000004101a7825 */ /* 0x000fe200078e0206 */
[----:B------:R-:W2:Y:S04]  /*51e30*/  LDL.LU R150, [R1+0xe8c] ;  /* 0x000e8c0001967983 */ /* 0x000ea80000300800 */
[----:B------:R-:W2:Y:S03]  /*51e40*/  LDL.LU R148, [R1+0xc3c] ;  /* 0x000c3c0001947983 */ /* 0x000ea60000300800 */
[----:B------:R-:W-:Y:S01]  /*51e50*/  @P1 LOP3.LUT R25, R25, 0x2000, RZ, 0xfc, !PT ;  /* 0x0000200019191812 */ /* 0x000fe200078efcff */
[----:B------:R-:W2:Y:S01]  /*51e60*/  LDL.LU R251, [R1+0xa3c] ;  /* 0x000a3c0001fb7983 */ /* 0x000ea20000300800 */
[----:B------:R-:W-:-:S02]  /*51e70*/  LOP3.LUT P1, RZ, R10, 0x40, RZ, 0xc0, !PT ;  /* 0x000000400aff7812 */ /* 0x000fc4000782c0ff */
[----:B------:R-:W-:Y:S01]  /*51e80*/  LOP3.LUT R25, R25, 0xffffbfff, RZ, 0xc0, !PT ;  /* 0xffffbfff19197812 */ /* 0x000fe200078ec0ff */
[----:B------:R-:W2:Y:S04]  /*51e90*/  LDL.LU R21, [R1+0x106c] ;  /* 0x00106c0001157983 */ /* 0x000ea80000300800 */
[----:B------:R-:W2:Y:S06]  /*51ea0*/  LDL.LU R20, [R1+0x84c] ;  /* 0x00084c0001147983 */ /* 0x000eac0000300800 */
[----:B------:R-:W-:-:S02]  /*51eb0*/  @P1 LOP3.LUT R25, R25, 0x4000, RZ, 0xfc, !PT ;  /* 0x0000400019191812 */ /* 0x000fc400078efcff */
[----:B------:R-:W-:Y:S02]  /*51ec0*/  LOP3.LUT P1, RZ, R10, 0x20, RZ, 0xc0, !PT ;  /* 0x000000200aff7812 */ /* 0x000fe4000782c0ff */
[----:B------:R-:W-:-:S11]  /*51ed0*/  LOP3.LUT R25, R25, 0xffff7fff, RZ, 0xc0, !PT ;  /* 0xffff7fff19197812 */ /* 0x000fd600078ec0ff */
[----:B------:R-:W-:Y:S02]  /*51ee0*/  @P1 LOP3.LUT R25, R25, 0x8000, RZ, 0xfc, !PT ;  /* 0x0000800019191812 */ /* 0x000fe400078efcff */
[----:B------:R-:W-:Y:S02]  /*51ef0*/  LOP3.LUT P1, RZ, R10, 0x10, RZ, 0xc0, !PT ;  /* 0x000000100aff7812 */ /* 0x000fe4000782c0ff */
[----:B------:R-:W-:-:S11]  /*51f00*/  LOP3.LUT R25, R25, 0xfffeffff, RZ, 0xc0, !PT ;  /* 0xfffeffff19197812 */ /* 0x000fd600078ec0ff */
[----:B------:R-:W-:Y:S02]  /*51f10*/  @P1 LOP3.LUT R25, R25, 0x10000, RZ, 0xfc, !PT ;  /* 0x0001000019191812 */ /* 0x000fe400078efcff */
[----:B------:R-:W-:Y:S02]  /*51f20*/  LOP3.LUT P1, RZ, R10, 0x8, RZ, 0xc0, !PT ;  /* 0x000000080aff7812 */ /* 0x000fe4000782c0ff */
[----:B------:R-:W-:-:S11]  /*51f30*/  LOP3.LUT R25, R25, 0xfffdffff, RZ, 0xc0, !PT ;  /* 0xfffdffff19197812 */ /* 0x000fd600078ec0ff */
[----:B------:R-:W-:Y:S02]  /*51f40*/  @P1 LOP3.LUT R25, R25, 0x20000, RZ, 0xfc, !PT ;  /* 0x0002000019191812 */ /* 0x000fe400078efcff */
[----:B------:R-:W-:Y:S02]  /*51f50*/  LOP3.LUT P1, RZ, R10, 0x4, RZ, 0xc0, !PT ;  /* 0x000000040aff7812 */ /* 0x000fe4000782c0ff */
[----:B------:R-:W-:Y:S02]  /*51f60*/  LOP3.LUT R25, R25, 0xfffbffff, RZ, 0xc0, !PT ;  /* 0xfffbffff19197812 */ /* 0x000fe400078ec0ff */
[C---:B------:R-:W-:Y:S02]  /*51f70*/  LOP3.LUT P5, RZ, R0.reuse, 0x20000000, RZ, 0xc0, !PT ;  /* 0x2000000000ff7812 */ /* 0x040fe400078ac0ff */
[----:B------:R-:W-:-:S07]  /*51f80*/  LOP3.LUT P6, RZ, R0, 0x40000000, RZ, 0xc0, !PT ;  /* 0x4000000000ff7812 */ /* 0x000fce00078cc0ff */
[----:B------:R-:W-:Y:S02]  /*51f90*/  @P1 LOP3.LUT R25, R25, 0x40000, RZ, 0xfc, !PT ;  /* 0x0004000019191812 */ /* 0x000fe400078efcff */
[----:B------:R-:W-:Y:S02]  /*51fa0*/  LOP3.LUT P1, RZ, R10, 0x2, RZ, 0xc0, !PT ;  /* 0x000000020aff7812 */ /* 0x000fe4000782c0ff */
[----:B------:R-:W-:Y:S02]  /*51fb0*/  LOP3.LUT P0, RZ, R0, 0x80000000, RZ, 0xc0, !PT ;  /* 0x8000000000ff7812 */ /* 0x000fe4000780c0ff */
[----:B------:R-:W-:-:S09]  /*51fc0*/  LOP3.LUT R25, R25, 0xfff7ffff, RZ, 0xc0, !PT ;  /* 0xfff7ffff19197812 */ /* 0x000fd200078ec0ff */
[----:B------:R-:W-:Y:S02]  /*51fd0*/  @P1 LOP3.LUT R25, R25, 0x80000, RZ, 0xfc, !PT ;  /* 0x0008000019191812 */ /* 0x000fe400078efcff */
[----:B------:R-:W-:Y:S01]  /*51fe0*/  LOP3.LUT P1, RZ, R10, 0x1, RZ, 0xc0, !PT ;  /* 0x000000010aff7812 */ /* 0x000fe2000782c0ff */
[----:B---3--:R1:W-:Y:S02]  /*51ff0*/  @P4 STG.E desc[UR8][R26.64], R19 ;  /* 0x000000131a004986 */ /* 0x0083e4000c101908 */
[----:B-1----:R-:W-:Y:S02]  /*52000*/  IMAD.WIDE R26, R16, 0x4, R8 ;  /* 0x00000004101a7825 */ /* 0x002fe400078e0208 */
[----:B------:R-:W3:Y:S04]  /*52010*/  LDL.LU R16, [R1+0x1070] ;  /* 0x0010700001107983 */ /* 0x000ee80000300800 */
[----:B------:R-:W3:Y:S04]  /*52020*/  LDL.LU R149, [R1+0x248] ;  /* 0x0002480001957983 */ /* 0x000ee80000300800 */
[----:B----4-:R1:W-:Y:S04]  /*52030*/  @P5 STG.E desc[UR8][R26.64], R18 ;  /* 0x000000121a005986 */ /* 0x0103e8000c101908 */
[----:B------:R-:W4:Y:S04]  /*52040*/  LDL.LU R19, [R1+0x83c] ;  /* 0x00083c0001137983 */ /* 0x000f280000300800 */
[----:B-1----:R-:W4:Y:S01]  /*52050*/  LDL.LU R18, [R1+0x64c] ;  /* 0x00064c0001127983 */ /* 0x002f220000300800 */
[----:B--2---:R-:W-:-:S05]  /*52060*/  IMAD.WIDE R26, R13, 0x4, R2 ;  /* 0x000000040d1a7825 */ /* 0x004fca00078e0202 */
[----:B------:R1:W-:Y:S02]  /*52070*/  @P6 STG.E desc[UR8][R26.64], R17 ;  /* 0x000000111a006986 */ /* 0x0003e4000c101908 */
[C---:B-1----:R-:W-:Y:S02]  /*52080*/  IMAD.WIDE R26, R13.reuse, 0x4, R4 ;  /* 0x000000040d1a7825 */ /* 0x042fe400078e0204 */
[----:B------:R-:W2:Y:S04]  /*52090*/  LDL.LU R17, [R1+0x44c] ;  /* 0x00044c0001117983 */ /* 0x000ea80000300800 */
[----:B------:R1:W-:Y:S02]  /*520a0*/  @P0 STG.E desc[UR8][R26.64], R15 ;  /* 0x0000000f1a000986 */ /* 0x0003e4000c101908 */
[----:B-1----:R-:W-:-:S05]  /*520b0*/  IMAD.WIDE R26, R13, 0x4, R6 ;  /* 0x000000040d1a7825 */ /* 0x002fca00078e0206 */
[----:B------:R1:W-:Y:S02]  /*520c0*/  @P1 STG.E desc[UR8][R26.64], R14 ;  /* 0x0000000e1a001986 */ /* 0x0003e4000c101908 */
[----:B-1----:R-:W-:Y:S02]  /*520d0*/  IMAD.WIDE R26, R13, 0x4, R8 ;  /* 0x000000040d1a7825 */ /* 0x002fe400078e0208 */
[----:B------:R-:W2:Y:S04]  /*520e0*/  LDL.LU R14, [R1+0x24c] ;  /* 0x00024c00010e7983 */ /* 0x000ea80000300800 */
[----:B------:R-:W2:Y:S04]  /*520f0*/  LDL.LU R13, [R1+0xea0] ;  /* 0x000ea000010d7983 */ /* 0x000ea80000300800 */
[----:B------:R-:W2:Y:S01]  /*52100*/  LDL.LU R15, [R1+0x1074] ;  /* 0x00107400010f7983 */ /* 0x000ea20000300800 */
[----:B------:R-:W-:-:S13]  /*52110*/  LOP3.LUT P1, RZ, R25, 0x80000, RZ, 0xc0, !PT ;  /* 0x0008000019ff7812 */ /* 0x000fda000782c0ff */
        /* <DEDUP_REMOVED lines=12> */
[C---:B------:R-:W-:Y:S02]  /*521e0*/  LOP3.LUT P2, RZ, R10.reuse, 0x200, RZ, 0xc0, !PT ;  /* 0x000002000aff7812 */ /* 0x040fe4000784c0ff */
[C---:B------:R-:W-:Y:S02]  /*521f0*/  LOP3.LUT P3, RZ, R10.reuse, 0x400, RZ, 0xc0, !PT ;  /* 0x000004000aff7812 */ /* 0x040fe4000786c0ff */
[C---:B------:R-:W-:Y:S02]  /*52200*/  LOP3.LUT P4, RZ, R10.reuse, 0x800, RZ, 0xc0, !PT ;  /* 0x000008000aff7812 */ /* 0x040fe4000788c0ff */
[C---:B------:R-:W-:Y:S02]  /*52210*/  LOP3.LUT P5, RZ, R10.reuse, 0x1000, RZ, 0xc0, !PT ;  /* 0x000010000aff7812 */ /* 0x040fe400078ac0ff */
[----:B------:R-:W-:-:S02]  /*52220*/  LOP3.LUT P6, RZ, R10, 0x2000, RZ, 0xc0, !PT ;  /* 0x000020000aff7812 */ /* 0x000fc400078cc0ff */
[----:B------:R-:W-:Y:S01]  /*52230*/  LOP3.LUT P0, RZ, R10, 0x4000, RZ, 0xc0, !PT ;  /* 0x000040000aff7812 */ /* 0x000fe2000780c0ff */
[----:B---3--:R1:W-:Y:S01]  /*52240*/  @P1 STG.E desc[UR8][R26.64], R149 ;  /* 0x000000951a001986 */ /* 0x0083e2000c101908 */
[----:B------:R-:W-:Y:S01]  /*52250*/  LOP3.LUT P1, RZ, R25, 0x4000, RZ, 0xc0, !PT ;  /* 0x0000400019ff7812 */ /* 0x000fe2000782c0ff */
[----:B-1----:R-:W-:Y:S02]  /*52260*/  IMAD.WIDE R26, R21, 0x4, R2 ;  /* 0x00000004151a7825 */ /* 0x002fe400078e0202 */
[----:B------:R-:W3:Y:S10]  /*52270*/  LDL.LU R149, [R1+0x107c] ;  /* 0x00107c0001957983 */ /* 0x000ef40000300800 */
[----:B------:R1:W-:Y:S01]  /*52280*/  @P1 STG.E desc[UR8][R26.64], R150 ;  /* 0x000000961a001986 */ /* 0x0003e2000c101908 */
[----:B------:R-:W-:Y:S01]  /*52290*/  LOP3.LUT P1, RZ, R25, 0x2000, RZ, 0xc0, !PT ;  /* 0x0000200019ff7812 */ /* 0x000fe2000782c0ff */
[----:B-1----:R-:W-:-:S12]  /*522a0*/  IMAD.WIDE R26, R21, 0x4, R4 ;  /* 0x00000004151a7825 */ /* 0x002fd800078e0204 */
[----:B------:R1:W-:Y:S01]  /*522b0*/  @P1 STG.E desc[UR8][R26.64], R148 ;  /* 0x000000941a001986 */ /* 0x0003e2000c101908 */
[----:B------:R-:W-:Y:S01]  /*522c0*/  LOP3.LUT P1, RZ, R25, 0x1000, RZ, 0xc0, !PT ;  /* 0x0000100019ff7812 */ /* 0x000fe2000782c0ff */
[----:B-1----:R-:W-:-:S12]  /*522d0*/  IMAD.WIDE R26, R21, 0x4, R6 ;  /* 0x00000004151a7825 */ /* 0x002fd800078e0206 */
[----:B------:R1:W-:Y:S02]  /*522e0*/  @P1 STG.E desc[UR8][R26.64], R251 ;  /* 0x000000fb1a001986 */ /* 0x0003e4000c101908 */
[----:B-1----:R-:W-:-:S05]  /*522f0*/  IMAD.WIDE R26, R21, 0x4, R8 ;  /* 0x00000004151a7825 */ /* 0x002fca00078e0208 */
[----:B------:R1:W-:Y:S02]  /*52300*/  @P2 STG.E desc[UR8][R26.64], R20 ;  /* 0x000000141a002986 */ /* 0x0003e4000c101908 */
[----:B-1----:R-:W-:-:S05]  /*52310*/  IMAD.WIDE R26, R16, 0x4, R2 ;  /* 0x00000004101a7825 */ /* 0x002fca00078e0202 */
[----:B----4-:R1:W-:Y:S02]  /*52320*/  @P3 STG.E desc[UR8][R26.64], R19 ;  /* 0x000000131a003986 */ /* 0x0103e4000c101908 */
[----:B-1----:R-:W-:-:S05]  /*52330*/  IMAD.WIDE R26, R16, 0x4, R4 ;  /* 0x00000004101a7825 */ /* 0x002fca00078e0204 */
[----:B------:R1:W-:Y:S02]  /*52340*/  @P4 STG.E desc[UR8][R26.64], R18 ;  /* 0x000000121a004986 */ /* 0x0003e4000c101908 */
[----:B-1----:R-:W-:-:S05]  /*52350*/  IMAD.WIDE R26, R16, 0x4, R6 ;  /* 0x00000004101a7825 */ /* 0x002fca00078e0206 */
[----:B--2---:R1:W-:Y:S02]  /*52360*/  @P5 STG.E desc[UR8][R26.64], R17 ;  /* 0x000000111a005986 */ /* 0x0043e4000c101908 */
[----:B-1----:R-:W-:Y:S02]  /*52370*/  IMAD.WIDE R26, R16, 0x4, R8 ;  /* 0x00000004101a7825 */ /* 0x002fe400078e0208 */
[----:B------:R-:W2:Y:S04]  /*52380*/  LDL.LU R17, [R1+0xe90] ;  /* 0x000e900001117983 */ /* 0x000ea80000300800 */
[----:B------:R1:W-:Y:S04]  /*52390*/  @P6 STG.E desc[UR8][R26.64], R14 ;  /* 0x0000000e1a006986 */ /* 0x0003e8000c101908 */
[----:B------:R-:W4:Y:S01]  /*523a0*/  LDL.LU R16, [R1+0xc40] ;  /* 0x000c400001107983 */ /* 0x000f220000300800 */
[----:B-1----:R-:W-:-:S05]  /*523b0*/  IMAD.WIDE R26, R15, 0x4, R2 ;  /* 0x000000040f1a7825 */ /* 0x002fca00078e0202 */
[----:B------:R1:W-:Y:S04]  /*523c0*/  @P0 STG.E desc[UR8][R26.64], R13 ;  /* 0x0000000d1a000986 */ /* 0x0003e8000c101908 */
[----:B-1----:R-:W3:Y:S04]  /*523d0*/  LDL.LU R13, [R1+0xa40] ;  /* 0x000a4000010d7983 */ /* 0x002ee80000300800 */
[----:B------:R-:W3:Y:S04]  /*523e0*/  LDL.LU R140, [R1+0x850] ;  /* 0x00085000018c7983 */ /* 0x000ee80000300800 */
[----:B------:R-:W3:Y:S04]  /*523f0*/  LDL.LU R252, [R1+0x650] ;  /* 0x0006500001fc7983 */ /* 0x000ee80000300800 */
[----:B------:R-:W3:Y:S04]  /*52400*/  LDL.LU R14, [R1+0x1078] ;  /* 0x00107800010e7983 */ /* 0x000ee80000300800 */
[----:B------:R-:W3:Y:S01]  /*52410*/  LDL.LU R141, [R1+0x450] ;  /* 0x00045000018d7983 */ /* 0x000ee20000300800 */
[----:B------:R-:W-:-:S02]  /*52420*/  LOP3.LUT P1, RZ, R10, 0x8000000, RZ, 0xc0, !PT ;  /* 0x080000000aff7812 */ /* 0x000fc4000782c0ff */
[----:B------:R-:W-:Y:S01]  /*52430*/  LOP3.LUT R25, R25, 0xffffffef, RZ, 0xc0, !PT ;  /* 0xffffffef19197812 */ /* 0x000fe200078ec0ff */
[----:B------:R-:W3:Y:S04]  /*52440*/  LDL.LU R142, [R1+0x250] ;  /* 0x00025000018e7983 */ /* 0x000ee80000300800 */
[----:B------:R-:W3:Y:S04]  /*52450*/  LDL.LU R143, [R1+0xea4] ;  /* 0x000ea400018f7983 */ /* 0x000ee80000300800 */
[----:B------:R-:W3:Y:S02]  /*52460*/  LDL.LU R155, [R1+0xe94] ;  /* 0x000e9400019b7983 */ /* 0x000ee40000300800 */
[----:B------:R-:W-:-:S02]  /*52470*/  @P1 LOP3.LUT R25, R25, 0x10, RZ, 0xfc, !PT ;  /* 0x0000001019191812 */ /* 0x000fc400078efcff */
[----:B------:R-:W-:Y:S01]  /*52480*/  LOP3.LUT P1, RZ, R10, 0x4000000, RZ, 0xc0, !PT ;  /* 0x040000000aff7812 */ /* 0x000fe2000782c0ff */
[----:B------:R-:W3:Y:S01]  /*52490*/  LDL.LU R151, [R1+0xc44] ;  /* 0x000c440001977983 */ /* 0x000ee20000300800 */
[----:B------:R-:W-:-:S03]  /*524a0*/  LOP3.LUT R25, R25, 0xffffffdf, RZ, 0xc0, !PT ;  /* 0xffffffdf19197812 */ /* 0x000fc600078ec0ff */
[----:B------:R-:W3:Y:S04]  /*524b0*/  LDL.LU R150, [R1+0xa44] ;  /* 0x000a440001967983 */ /* 0x000ee80000300800 */
[----:B------:R-:W3:Y:S04]  /*524c0*/  LDL.LU R148, [R1+0x854] ;  /* 0x0008540001947983 */ /* 0x000ee80000300800 */
[----:B------:R-:W-:Y:S01]  /*524d0*/  @P1 LOP3.LUT R25, R25, 0x20, RZ, 0xfc, !PT ;  /* 0x0000002019191812 */ /* 0x000fe200078efcff */
[----:B------:R-:W3:Y:S01]  /*524e0*/  LDL.LU R251, [R1+0x654] ;  /* 0x0006540001fb7983 */ /* 0x000ee20000300800 */
[----:B------:R-:W-:-:S02]  /*524f0*/  LOP3.LUT P1, RZ, R10, 0x2000000, RZ, 0xc0, !PT ;  /* 0x020000000aff7812 */ /* 0x000fc4000782c0ff */
[----:B------:R-:W-:Y:S01]  /*52500*/  LOP3.LUT R25, R25, 0xffffffbf, RZ, 0xc0, !PT ;  /* 0xffffffbf19197812 */ /* 0x000fe200078ec0ff */
[----:B------:R-:W3:Y:S01]  /*52510*/  LDL.LU R21, [R1+0x454] ;  /* 0x0004540001157983 */ /* 0x000ee20000300800 */
[----:B------:R-:W-:-:S03]  /*52520*/  LOP3.LUT P4, RZ, R10, 0x8000, RZ, 0xc0, !PT ;  /* 0x000080000aff7812 */ /* 0x000fc6000788c0ff */
[----:B------:R-:W3:Y:S01]  /*52530*/  LDL.LU R20, [R1+0x1080] ;  /* 0x0010800001147983 */ /* 0x000ee20000300800 */
[C---:B------:R-:W-:Y:S01]  /*52540*/  LOP3.LUT P5, RZ, R10.reuse, 0x10000, RZ, 0xc0, !PT ;  /* 0x000100000aff7812 */ /* 0x040fe200078ac0ff */
[----:B------:R-:W-:Y:S01]  /*52550*/  IMAD.WIDE R26, R15, 0x4, R4 ;  /* 0x000000040f1a7825 */ /* 0x000fe200078e0204 */
[C---:B------:R-:W-:Y:S01]  /*52560*/  LOP3.LUT P6, RZ, R10.reuse, 0x20000, RZ, 0xc0, !PT ;  /* 0x000200000aff7812 */ /* 0x040fe200078cc0ff */
[----:B------:R-:W3:Y:S02]  /*52570*/  LDL.LU R19, [R1+0x254] ;  /* 0x0002540001137983 */ /* 0x000ee40000300800 */
[----:B------:R-:W-:Y:S02]  /*52580*/  @P1 LOP3.LUT R25, R25, 0x40, RZ, 0xfc, !PT ;  /* 0x0000004019191812 */ /* 0x000fe400078efcff */
[----:B------:R-:W-:Y:S01]  /*52590*/  LOP3.LUT P1, RZ, R10, 0x1000000, RZ, 0xc0, !PT ;  /* 0x010000000aff7812 */ /* 0x000fe2000782c0ff */
[----:B------:R-:W3:Y:S01]  /*525a0*/  LDL.LU R18, [R1+0xea8] ;  /* 0x000ea80001127983 */ /* 0x000ee20000300800 */
        /* <DEDUP_REMOVED lines=12> */
[----:B------:R-:W-:Y:S02]  /*52670*/  LOP3.LUT P1, RZ, R10, 0x100000, RZ, 0xc0, !PT ;  /* 0x001000000aff7812 */ /* 0x000fe4000782c0ff */
[----:B------:R-:W-:-:S11]  /*52680*/  LOP3.LUT R25, R25, 0xfffff7ff, RZ, 0xc0, !PT ;  /* 0xfffff7ff19197812 */ /* 0x000fd600078ec0ff */
[----:B------:R-:W-:Y:S02]  /*52690*/  @P1 LOP3.LUT R25, R25, 0x800, RZ, 0xfc, !PT ;  /* 0x0000080019191812 */ /* 0x000fe400078efcff */
[----:B------:R-:W-:Y:S01]  /*526a0*/  LOP3.LUT P1, RZ, R10, 0x80000, RZ, 0xc0, !PT ;  /* 0x000800000aff7812 */ /* 0x000fe2000782c0ff */
[----:B--2---:R1:W-:Y:S02]  /*526b0*/  @P4 STG.E desc[UR8][R26.64], R17 ;  /* 0x000000111a004986 */ /* 0x0043e4000c101908 */
[C---:B-1----:R-:W-:Y:S02]  /*526c0*/  IMAD.WIDE R26, R15.reuse, 0x4, R6 ;  /* 0x000000040f1a7825 */ /* 0x042fe400078e0206 */
[----:B------:R-:W2:Y:S04]  /*526d0*/  LDL.LU R17, [R1+0xe98] ;  /* 0x000e980001117983 */ /* 0x000ea80000300800 */
[----:B----4-:R1:W-:Y:S02]  /*526e0*/  @P5 STG.E desc[UR8][R26.64], R16 ;  /* 0x000000101a005986 */ /* 0x0103e4000c101908 */
[----:B-1----:R-:W-:-:S02]  /*526f0*/  IMAD.WIDE R26, R15, 0x4, R8 ;  /* 0x000000040f1a7825 */ /* 0x002fc400078e0208 */
[----:B------:R-:W4:Y:S04]  /*52700*/  LDL.LU R16, [R1+0xc48] ;  /* 0x000c480001107983 */ /* 0x000f280000300800 */
[----:B---3--:R1:W-:Y:S04]  /*52710*/  @P6 STG.E desc[UR8][R26.64], R13 ;  /* 0x0000000d1a006986 */ /* 0x0083e8000c101908 */
[----:B------:R-:W3:Y:S01]  /*52720*/  LDL.LU R15, [R1+0x1084] ;  /* 0x00108400010f7983 */ /* 0x000ee20000300800 */
[----:B-1----:R-:W-:-:S03]  /*52730*/  IMAD.WIDE R26, R14, 0x4, R2 ;  /* 0x000000040e1a7825 */ /* 0x002fc600078e0202 */
[----:B------:R-:W4:Y:S04]  /*52740*/  LDL.LU R13, [R1+0x1b3c] ;  /* 0x001b3c00010d7983 */ /* 0x000f280000300800 */
[----:B------:R1:W-:Y:S02]  /*52750*/  @P0 STG.E desc[UR8][R26.64], R140 ;  /* 0x0000008c1a000986 */ /* 0x0003e4000c101908 */
[----:B-1----:R-:W-:-:S05]  /*52760*/  IMAD.WIDE R26, R14, 0x4, R4 ;  /* 0x000000040e1a7825 */ /* 0x002fca00078e0204 */
[----:B------:R1:W-:Y:S01]  /*52770*/  @P1 STG.E desc[UR8][R26.64], R252 ;  /* 0x000000fc1a001986 */ /* 0x0003e2000c101908 */
[----:B------:R-:W-:Y:S01]  /*52780*/  LOP3.LUT P1, RZ, R25, 0x800, RZ, 0xc0, !PT ;  /* 0x0000080019ff7812 */ /* 0x000fe2000782c0ff */
[----:B-1----:R-:W-:-:S12]  /*52790*/  IMAD.WIDE R26, R14, 0x4, R6 ;  /* 0x000000040e1a7825 */ /* 0x002fd800078e0206 */
[----:B------:R1:W-:Y:S02]  /*527a0*/  @P1 STG.E desc[UR8][R26.64], R141 ;  /* 0x0000008d1a001986 */ /* 0x0003e4000c101908 */
[----:B-1----:R-:W-:Y:S02]  /*527b0*/  IMAD.WIDE R26, R14, 0x4, R8 ;  /* 0x000000040e1a7825 */ /* 0x002fe400078e0208 */
[----:B------:R-:W4:Y:S01]  /*527c0*/  LDL.LU R14, [R1+0xa48] ;  /* 0x000a4800010e7983 */ /* 0x000f220000300800 */
        /* <DEDUP_REMOVED lines=14> */
[C---:B------:R-:W-:Y:S01]  /*528b0*/  LOP3.LUT P1, RZ, R25.reuse, 0x20, RZ, 0xc0, !PT ;  /* 0x0000002019ff7812 */ /* 0x040fe2000782c0ff */
[----:B-1----:R-:W-:Y:S01]  /*528c0*/  IMAD.WIDE R26, R20, 0x4, R2 ;  /* 0x00000004141a7825 */ /* 0x002fe200078e0202 */
[----:B------:R-:W-:Y:S01]  /*528d0*/  LOP3.LUT P2, RZ, R10, 0x10000000, RZ, 0xc0, !PT ;  /* 0x100000000aff7812 */ /* 0x000fe2000784c0ff */
[----:B------:R-:W4:Y:S10]  /*528e0*/  LDL.LU R150, [R1+0x1090] ;  /* 0x0010900001967983 */ /* 0x000f340000300800 */
[----:B------:R1:W-:Y:S01]  /*528f0*/  @P1 STG.E desc[UR8][R26.64], R148 ;  /* 0x000000941a001986 */ /* 0x0003e2000c101908 */
[----:B------:R-:W-:-:S02]  /*52900*/  LOP3.LUT P1, RZ, R25, 0x10, RZ, 0xc0, !PT ;  /* 0x0000001019ff7812 */ /* 0x000fc4000782c0ff */
[----:B------:R-:W-:Y:S01]  /*52910*/  LOP3.LUT P3, RZ, R10, 0x20000000, RZ, 0xc0, !PT ;  /* 0x200000000aff7812 */ /* 0x000fe2000786c0ff */
[----:B-1----:R-:W-:-:S10]  /*52920*/  IMAD.WIDE R26, R20, 0x4, R4 ;  /* 0x00000004141a7825 */ /* 0x002fd400078e0204 */
[----:B------:R1:W-:Y:S01]  /*52930*/  @P1 STG.E desc[UR8][R26.64], R251 ;  /* 0x000000fb1a001986 */ /* 0x0003e2000c101908 */
[----:B------:R-:W-:Y:S01]  /*52940*/  LOP3.LUT P4, RZ, R10, 0x40000000, RZ, 0xc0, !PT ;  /* 0x400000000aff7812 */ /* 0x000fe2000788c0ff */
[----:B-1----:R-:W-:-:S05]  /*52950*/  IMAD.WIDE R26, R20, 0x4, R6 ;  /* 0x00000004141a7825 */ /* 0x002fca00078e0206 */
[----:B------:R1:W-:Y:S01]  /*52960*/  @P2 STG.E desc[UR8][R26.64], R21 ;  /* 0x000000151a002986 */ /* 0x0003e2000c101908 */
[----:B------:R-:W-:Y:S01]  /*52970*/  LOP3.LUT P5, RZ, R10, 0x80000000, RZ, 0xc0, !PT ;  /* 0x800000000aff7812 */ /* 0x000fe200078ac0ff */
[----:B-1----:R-:W-:-:S05]  /*52980*/  IMAD.WIDE R26, R20, 0x4, R8 ;  /* 0x00000004141a7825 */ /* 0x002fca00078e0208 */
[----:B------:R3:W-:Y:S01]  /*52990*/  @P3 STG.E desc[UR8][R26.64], R19 ;  /* 0x000000131a003986 */ /* 0x0007e2000c101908 */
[C---:B------:R-:W-:Y:S02]  /*529a0*/  LOP3.LUT P6, RZ, R11.reuse, 0x1, RZ, 0xc0, !PT ;  /* 0x000000010bff7812 */ /* 0x040fe400078cc0ff */
[----:B------:R-:W-:Y:S01]  /*529b0*/  LOP3.LUT P0, RZ, R11, 0x2, RZ, 0xc0, !PT ;  /* 0x000000020bff7812 */ /* 0x000fe2000780c0ff */
[----:B---3--:R-:W-:-:S05]  /*529c0*/  IMAD.WIDE R26, R15, 0x4, R2 ;  /* 0x000000040f1a7825 */ /* 0x008fca00078e0202 */
[----:B------:R1:W-:Y:S02]  /*529d0*/  @P4 STG.E desc[UR8][R26.64], R18 ;  /* 0x000000121a004986 */ /* 0x0003e4000c101908 */
[----:B-1----:R-:W-:-:S05]  /*529e0*/  IMAD.WIDE R26, R15, 0x4, R4 ;  /* 0x000000040f1a7825 */ /* 0x002fca00078e0204 */
[----:B--2---:R1:W-:Y:S02]  /*529f0*/  @P5 STG.E desc[UR8][R26.64], R17 ;  /* 0x000000111a005986 */ /* 0x0043e4000c101908 */
[----:B-1----:R-:W-:-:S05]  /*52a00*/  IMAD.WIDE R26, R15, 0x4, R6 ;  /* 0x000000040f1a7825 */ /* 0x002fca00078e0206 */
[----:B----4-:R1:W-:Y:S02]  /*52a10*/  @P6 STG.E desc[UR8][R26.64], R16 ;  /* 0x000000101a006986 */ /* 0x0103e4000c101908 */
[----:B-1----:R-:W-:-:S05]  /*52a20*/  IMAD.WIDE R26, R15, 0x4, R8 ;  /* 0x000000040f1a7825 */ /* 0x002fca00078e0208 */
[----:B------:R1:W-:Y:S04]  /*52a30*/  @P0 STG.E desc[UR8][R26.64], R14 ;  /* 0x0000000e1a000986 */ /* 0x0003e8000c101908 */
[----:B-1----:R-:W2:Y:S04]  /*52a40*/  LDL.LU R14, [R1+0x858] ;  /* 0x00085800010e7983 */ /* 0x002ea80000300800 */
[----:B------:R-:W3:Y:S04]  /*52a50*/  LDL.LU R20, [R1+0x658] ;  /* 0x0006580001147983 */ /* 0x000ee80000300800 */
[----:B------:R-:W4:Y:S04]  /*52a60*/  LDL.LU R19, [R1+0x458] ;  /* 0x0004580001137983 */ /* 0x000f280000300800 */
[----:B------:R-:W2:Y:S04]  /*52a70*/  LDL.LU R18, [R1+0x1088] ;  /* 0x0010880001127983 */ /* 0x000ea80000300800 */
[----:B------:R-:W4:Y:S04]  /*52a80*/  LDL.LU R17, [R1+0x258] ;  /* 0x0002580001117983 */ /* 0x000f280000300800 */
[----:B------:R-:W4:Y:S04]  /*52a90*/  LDL.LU R16, [R1+0xeac] ;  /* 0x000eac0001107983 */ /* 0x000f280000300800 */
[----:B------:R-:W4:Y:S04]  /*52aa0*/  LDL.LU R15, [R1+0xe9c] ;  /* 0x000e9c00010f7983 */ /* 0x000f280000300800 */
[----:B------:R-:W4:Y:S01]  /*52ab0*/  LDL.LU R142, [R1+0x108c] ;  /* 0x00108c00018e7983 */ /* 0x000f220000300800 */
[----:B------:R-:W-:-:S02]  /*52ac0*/  LOP3.LUT P4, RZ, R11, 0x4, RZ, 0xc0, !PT ;  /* 0x000000040bff7812 */ /* 0x000fc4000788c0ff */
        /* <DEDUP_REMOVED lines=13> */
[----:B------:R-:W-:Y:S01]  /*52ba0*/  LOP3.LUT R25, R25, 0xfffffffe, RZ, 0xc0, !PT ;  /* 0xfffffffe19197812 */ /* 0x000fe200078ec0ff */
[----:B--2---:R-:W-:-:S05]  /*52bb0*/  IMAD.WIDE R26, R18, 0x4, R2 ;  /* 0x00000004121a7825 */ /* 0x004fca00078e0202 */
[----:B------:R1:W-:Y:S04]  /*52bc0*/  @P4 STG.E desc[UR8][R26.64], R14 ;  /* 0x0000000e1a004986 */ /* 0x0003e8000c101908 */
[----:B-1----:R-:W2:Y:S04]  /*52bd0*/  LDL.LU R14, [R1+0xc4c] ;  /* 0x000c4c00010e7983 */ /* 0x002ea80000300800 */
[----:B------:R-:W2:Y:S04]  /*52be0*/  LDL.LU R143, [R1+0xa4c] ;  /* 0x000a4c00018f7983 */ /* 0x000ea80000300800 */
[----:B------:R-:W2:Y:S01]  /*52bf0*/  LDL.LU R155, [R1+0x85c] ;  /* 0x00085c00019b7983 */ /* 0x000ea20000300800 */
[----:B------:R-:W-:-:S02]  /*52c00*/  @P1 LOP3.LUT R25, R25, 0x1, RZ, 0xfc, !PT ;  /* 0x0000000119191812 */ /* 0x000fc400078efcff */
[----:B------:R-:W-:Y:S01]  /*52c10*/  LOP3.LUT P1, RZ, R11, 0x200, RZ, 0xc0, !PT ;  /* 0x000002000bff7812 */ /* 0x000fe2000782c0ff */
[----:B------:R-:W2:Y:S01]  /*52c20*/  LDL.LU R151, [R1+0x65c] ;  /* 0x00065c0001977983 */ /* 0x000ea20000300800 */
[----:B------:R-:W-:Y:S02]  /*52c30*/  LOP3.LUT R25, R25, 0xfffffffd, RZ, 0xc0, !PT ;  /* 0xfffffffd19197812 */ /* 0x000fe400078ec0ff */
[C---:B------:R-:W-:Y:S01]  /*52c40*/  LOP3.LUT P5, RZ, R11.reuse, 0x8, RZ, 0xc0, !PT ;  /* 0x000000080bff7812 */ /* 0x040fe200078ac0ff */
[----:B------:R-:W2:Y:S01]  /*52c50*/  LDL.LU R149, [R1+0x45c] ;  /* 0x00045c0001957983 */ /* 0x000ea20000300800 */
[----:B------:R-:W-:-:S07]  /*52c60*/  LOP3.LUT P6, RZ, R11, 0x10, RZ, 0xc0, !PT ;  /* 0x000000100bff7812 */ /* 0x000fce00078cc0ff */
[----:B------:R-:W-:Y:S02]  /*52c70*/  @P1 LOP3.LUT R25, R25, 0x2, RZ, 0xfc, !PT ;  /* 0x0000000219191812 */ /* 0x000fe400078efcff */
[----:B------:R-:W-:Y:S01]  /*52c80*/  LOP3.LUT P1, RZ, R11, 0x100, RZ, 0xc0, !PT ;  /* 0x000001000bff7812 */ /* 0x000fe2000782c0ff */
[----:B------:R-:W-:Y:S01]  /*52c90*/  IMAD.WIDE R26, R18, 0x4, R4 ;  /* 0x00000004121a7825 */ /* 0x000fe200078e0204 */
[----:B------:R-:W-:-:S04]  /*52ca0*/  LOP3.LUT R25, R25, 0xfffffffb, RZ, 0xc0, !PT ;  /* 0xfffffffb19197812 */ /* 0x000fc800078ec0ff */
[----:B---3--:R1:W-:Y:S07]  /*52cb0*/  @P5 STG.E desc[UR8][R26.64], R20 ;  /* 0x000000141a005986 */ /* 0x0083ee000c101908 */
[----:B------:R-:W-:Y:S02]  /*52cc0*/  @P1 LOP3.LUT R25, R25, 0x4, RZ, 0xfc, !PT ;  /* 0x0000000419191812 */ /* 0x000fe400078efcff */
[C---:B------:R-:W-:Y:S01]  /*52cd0*/  LOP3.LUT P1, RZ, R11.reuse, 0x80, RZ, 0xc0, !PT ;  /* 0x000000800bff7812 */ /* 0x040fe2000782c0ff */
[----:B-1----:R-:W-:Y:S01]  /*52ce0*/  IMAD.WIDE R26, R18, 0x4, R6 ;  /* 0x00000004121a7825 */ /* 0x002fe200078e0206 */
[----:B------:R-:W-:-:S04]  /*52cf0*/  LOP3.LUT P0, RZ, R11, 0x20, RZ, 0xc0, !PT ;  /* 0x000000200bff7812 */ /* 0x000fc8000780c0ff */
[----:B----4-:R1:W-:Y:S01]  /*52d00*/  @P6 STG.E desc[UR8][R26.64], R19 ;  /* 0x000000131a006986 */ /* 0x0103e2000c101908 */
[----:B------:R-:W-:-:S03]  /*52d10*/  LOP3.LUT R25, R25, 0xfffffff7, RZ, 0xc0, !PT ;  /* 0xfffffff719197812 */ /* 0x000fc600078ec0ff */
[----:B-1----:R-:W3:Y:S04]  /*52d20*/  LDL.LU R19, [R1+0x1094] ;  /* 0x0010940001137983 */ /* 0x002ee80000300800 */
[----:B------:R-:W4:Y:S01]  /*52d30*/  LDL.LU R148, [R1+0x25c] ;  /* 0x00025c0001947983 */ /* 0x000f220000300800 */
[----:B------:R-:W-:Y:S02]  /*52d40*/  @P1 LOP3.LUT R25, R25, 0x8, RZ, 0xfc, !PT ;  /* 0x0000000819191812 */ /* 0x000fe400078efcff */
[----:B------:R-:W-:Y:S01]  /*52d50*/  LOP3.LUT P1, RZ, R11, 0x40, RZ, 0xc0, !PT ;  /* 0x000000400bff7812 */ /* 0x000fe2000782c0ff */
[----:B------:R-:W-:Y:S01]  /*52d60*/  IMAD.WIDE R26, R18, 0x4, R8 ;  /* 0x00000004121a7825 */ /* 0x000fe200078e0208 */
[----:B------:R-:W3:Y:S04]  /*52d70*/  LDL.LU R251, [R1+0xeb0] ;  /* 0x000eb00001fb7983 */ /* 0x000ee80000300800 */
[----:B------:R1:W-:Y:S04]  /*52d80*/  @P0 STG.E desc[UR8][R26.64], R17 ;  /* 0x000000111a000986 */ /* 0x0003e8000c101908 */
[----:B------:R-:W3:Y:S04]  /*52d90*/  LDL.LU R21, [R1+0xc50] ;  /* 0x000c500001157983 */ /* 0x000ee80000300800 */
[----:B------:R-:W3:Y:S01]  /*52da0*/  LDL.LU R20, [R1+0xa50] ;  /* 0x000a500001147983 */ /* 0x000ee20000300800 */
[----:B-1----:R-:W-:-:S03]  /*52db0*/  IMAD.WIDE R26, R142, 0x4, R2 ;  /* 0x000000048e1a7825 */ /* 0x002fc600078e0202 */
[----:B------:R-:W3:Y:S04]  /*52dc0*/  LDL.LU R18, [R1+0x860] ;  /* 0x0008600001127983 */ /* 0x000ee80000300800 */
[----:B------:R1:W-:Y:S01]  /*52dd0*/  @P1 STG.E desc[UR8][R26.64], R16 ;  /* 0x000000101a001986 */ /* 0x0003e2000c101908 */
[----:B------:R-:W-:-:S03]  /*52de0*/  LOP3.LUT P1, RZ, R25, 0x8, RZ, 0xc0, !PT ;  /* 0x0000000819ff7812 */ /* 0x000fc6000782c0ff */
[----:B------:R-:W3:Y:S01]  /*52df0*/  LDL.LU R17, [R1+0x1098] ;  /* 0x0010980001117983 */ /* 0x000ee20000300800 */
[----:B-1----:R-:W-:-:S03]  /*52e00*/  IMAD.WIDE R26, R142, 0x4, R4 ;  /* 0x000000048e1a7825 */ /* 0x002fc600078e0204 */
[----:B------:R-:W3:Y:S06]  /*52e10*/  LDL.LU R16, [R1+0x660] ;  /* 0x0006600001107983 */ /* 0x000eec0000300800 */
[----:B------:R1:W-:Y:S01]  /*52e20*/  @P1 STG.E desc[UR8][R26.64], R15 ;  /* 0x0000000f1a001986 */ /* 0x0003e2000c101908 */
[----:B------:R-:W-:-:S03]  /*52e30*/  LOP3.LUT P1, RZ, R25, 0x4, RZ, 0xc0, !PT ;  /* 0x0000000419ff7812 */ /* 0x000fc6000782c0ff */
[----:B-1----:R-:W3:Y:S01]  /*52e40*/  LDL.LU R15, [R1+0x460] ;  /* 0x00046000010f7983 */ /* 0x002ee20000300800 */
[----:B------:R-:W-:-:S09]  /*52e50*/  IMAD.WIDE R26, R142, 0x4, R6 ;  /* 0x000000048e1a7825 */ /* 0x000fd200078e0206 */
[----:B--2---:R1:W-:Y:S04]  /*52e60*/  @P1 STG.E desc[UR8][R26.64], R14 ;  /* 0x0000000e1a001986 */ /* 0x0043e8000c101908 */
[----:B-1----:R-:W2:Y:S01]  /*52e70*/  LDL.LU R14, [R1+0x260] ;  /* 0x00026000010e7983 */ /* 0x002ea20000300800 */
        /* <DEDUP_REMOVED lines=14> */
[----:B----4-:R3:W-:Y:S01]  /*52f60*/  @P1 STG.E desc[UR8][R26.64], R148 ;  /* 0x000000941a001986 */ /* 0x0107e2000c101908 */
[----:B------:R-:W-:Y:S02]  /*52f70*/  LOP3.LUT P1, RZ, R10, 0x10000000, RZ, 0xc0, !PT ;  /* 0x100000000aff7812 */ /* 0x000fe4000782c0ff */
[C---:B------:R-:W-:Y:S02]  /*52f80*/  LOP3.LUT P2, RZ, R11.reuse, 0x8000, RZ, 0xc0, !PT ;  /* 0x000080000bff7812 */ /* 0x040fe4000784c0ff */
[----:B------:R-:W-:Y:S01]  /*52f90*/  LOP3.LUT P3, RZ, R11, 0x10000, RZ, 0xc0, !PT ;  /* 0x000100000bff7812 */ /* 0x000fe2000786c0ff */
[----:B---3--:R-:W-:-:S08]  /*52fa0*/  IMAD.WIDE R26, R19, 0x4, R2 ;  /* 0x00000004131a7825 */ /* 0x008fd000078e0202 */
[----:B------:R1:W-:Y:S01]  /*52fb0*/  @P1 STG.E desc[UR8][R26.64], R251 ;  /* 0x000000fb1a001986 */ /* 0x0003e2000c101908 */
[----:B------:R-:W-:Y:S01]  /*52fc0*/  LOP3.LUT P4, RZ, R11, 0x20000, RZ, 0xc0, !PT ;  /* 0x000200000bff7812 */ /* 0x000fe2000788c0ff */
[----:B-1----:R-:W-:-:S05]  /*52fd0*/  IMAD.WIDE R26, R19, 0x4, R4 ;  /* 0x00000004131a7825 */ /* 0x002fca00078e0204 */
[----:B------:R1:W-:Y:S01]  /*52fe0*/  @P2 STG.E desc[UR8][R26.64], R21 ;  /* 0x000000151a002986 */ /* 0x0003e2000c101908 */
[----:B------:R-:W-:Y:S01]  /*52ff0*/  LOP3.LUT P5, RZ, R11, 0x40000, RZ, 0xc0, !PT ;  /* 0x000400000bff7812 */ /* 0x000fe200078ac0ff */
[----:B-1----:R-:W-:-:S05]  /*53000*/  IMAD.WIDE R26, R19, 0x4, R6 ;  /* 0x00000004131a7825 */ /* 0x002fca00078e0206 */
[----:B------:R1:W-:Y:S01]  /*53010*/  @P3 STG.E desc[UR8][R26.64], R20 ;  /* 0x000000141a003986 */ /* 0x0003e2000c101908 */
[----:B------:R-:W-:Y:S01]  /*53020*/  LOP3.LUT P6, RZ, R11, 0x80000, RZ, 0xc0, !PT ;  /* 0x000800000bff7812 */ /* 0x000fe200078cc0ff */
[----:B-1----:R-:W-:Y:S01]  /*53030*/  IMAD.WIDE R26, R19, 0x4, R8 ;  /* 0x00000004131a7825 */ /* 0x002fe200078e0208 */
[----:B------:R-:W-:Y:S01]  /*53040*/  LOP3.LUT P0, RZ, R11, 0x100000, RZ, 0xc0, !PT ;  /* 0x001000000bff7812 */ /* 0x000fe2000780c0ff */
[----:B------:R-:W3:Y:S04]  /*53050*/  LDL.LU R19, [R1+0x60] ;  /* 0x0000600001137983 */ /* 0x000ee80000300800 */
[----:B------:R1:W-:Y:S02]  /*53060*/  @P4 STG.E desc[UR8][R26.64], R18 ;  /* 0x000000121a004986 */ /* 0x0003e4000c101908 */
[----:B-1----:R-:W-:-:S02]  /*53070*/  IMAD.WIDE R26, R17, 0x4, R2 ;  /* 0x00000004111a7825 */ /* 0x002fc400078e0202 */
[----:B------:R-:W4:Y:S04]  /*53080*/  LDL.LU R18, [R1+0xeb4] ;  /* 0x000eb40001127983 */ /* 0x000f280000300800 */
[----:B------:R1:W-:Y:S02]  /*53090*/  @P5 STG.E desc[UR8][R26.64], R16 ;  /* 0x000000101a005986 */ /* 0x0003e4000c101908 */
[C---:B-1----:R-:W-:Y:S02]  /*530a0*/  IMAD.WIDE R26, R17.reuse, 0x4, R4 ;  /* 0x00000004111a7825 */ /* 0x042fe400078e0204 */
[----:B------:R-:W4:Y:S04]  /*530b0*/  LDL.LU R16, [R1+0xc54] ;  /* 0x000c540001107983 */ /* 0x000f280000300800 */
[----:B------:R1:W-:Y:S02]  /*530c0*/  @P6 STG.E desc[UR8][R26.64], R15 ;  /* 0x0000000f1a006986 */ /* 0x0003e4000c101908 */
[----:B-1----:R-:W-:-:S02]  /*530d0*/  IMAD.WIDE R26, R17, 0x4, R6 ;  /* 0x00000004111a7825 */ /* 0x002fc400078e0206 */
[----:B------:R-:W4:Y:S04]  /*530e0*/  LDL.LU R15, [R1+0xa54] ;  /* 0x000a5400010f7983 */ /* 0x000f280000300800 */
[----:B--2---:R1:W-:Y:S04]  /*530f0*/  @P0 STG.E desc[UR8][R26.64], R14 ;  /* 0x0000000e1a000986 */ /* 0x0043e8000c101908 */
[----:B-1----:R-:W2:Y:S04]  /*53100*/  LDL.LU R14, [R1+0x109c] ;  /* 0x00109c00010e7983 */ /* 0x002ea80000300800 */
[----:B------:R-:W4:Y:S01]  /*53110*/  LDL.LU R140, [R1+0x864] ;  /* 0x00086400018c7983 */ /* 0x000f220000300800 */
[----:B------:R-:W-:-:S03]  /*53120*/  IMAD.WIDE R26, R17, 0x4, R8 ;  /* 0x00000004111a7825 */ /* 0x000fc600078e0208 */
        /* <DEDUP_REMOVED lines=9> */
[----:B------:R-:W4:Y:S01]  /*531c0*/  LDL.LU R150, [R1+0xa58] ;  /* 0x000a580001967983 */ /* 0x000f220000300800 */
[----:B------:R-:W-:-:S02]  /*531d0*/  LOP3.LUT P4, RZ, R11, 0x200000, RZ, 0xc0, !PT ;  /* 0x002000000bff7812 */ /* 0x000fc4000788c0ff */
[C---:B------:R-:W-:Y:S01]  /*531e0*/  LOP3.LUT P5, RZ, R11.reuse, 0x400000, RZ, 0xc0, !PT ;  /* 0x004000000bff7812 */ /* 0x040fe200078ac0ff */
[----:B------:R-:W4:Y:S01]  /*531f0*/  LDL.LU R251, [R1+0x868] ;  /* 0x0008680001fb7983 */ /* 0x000f220000300800 */
[----:B------:R-:W-:-:S03]  /*53200*/  LOP3.LUT P6, RZ, R11, 0x800000, RZ, 0xc0, !PT ;  /* 0x008000000bff7812 */ /* 0x000fc600078cc0ff */
[----:B------:R-:W4:Y:S01]  /*53210*/  LDL.LU R21, [R1+0x668] ;  /* 0x0006680001157983 */ /* 0x000f220000300800 */
[----:B------:R-:W-:Y:S02]  /*53220*/  LOP3.LUT P0, RZ, R11, 0x1000000, RZ, 0xc0, !PT ;  /* 0x010000000bff7812 */ /* 0x000fe4000780c0ff */
[----:B------:R-:W-:Y:S02]  /*53230*/  LOP3.LUT P1, RZ, R12, 0x2, RZ, 0xc0, !PT ;  /* 0x000000020cff7812 */ /* 0x000fe4000782c0ff */
[----:B------:R-:W-:Y:S01]  /*53240*/  LOP3.LUT R10, R10, 0xffefffff, RZ, 0xc0, !PT ;  /* 0xffefffff0a0a7812 */ /* 0x000fe200078ec0ff */
[----:B---3--:R1:W-:Y:S04]  /*53250*/  @P4 STG.E desc[UR8][R26.64], R19 ;  /* 0x000000131a004986 */ /* 0x0083e8000c101908 */
[----:B-1----:R-:W3:Y:S06]  /*53260*/  LDL.LU R19, [R1+0x468] ;  /* 0x0004680001137983 */ /* 0x002eec0000300800 */
        /* <DEDUP_REMOVED lines=10> */
[----:B----4-:R1:W-:Y:S02]  /*53310*/  @P5 STG.E desc[UR8][R26.64], R18 ;  /* 0x000000121a005986 */ /* 0x0103e4000c101908 */
[C---:B-1----:R-:W-:Y:S02]  /*53320*/  IMAD.WIDE R26, R14.reuse, 0x4, R4 ;  /* 0x000000040e1a7825 */ /* 0x042fe400078e0204 */
[----:B------:R-:W2:Y:S04]  /*53330*/  LDL.LU R18, [R1+0x268] ;  /* 0x0002680001127983 */ /* 0x000ea80000300800 */
[----:B------:R1:W-:Y:S02]  /*53340*/  @P6 STG.E desc[UR8][R26.64], R16 ;  /* 0x000000101a006986 */ /* 0x0003e4000c101908 */
[----:B-1----:R-:W-:-:S02]  /*53350*/  IMAD.WIDE R26, R14, 0x4, R6 ;  /* 0x000000040e1a7825 */ /* 0x002fc400078e0206 */
[----:B------:R-:W4:Y:S04]  /*53360*/  LDL.LU R16, [R1+0x68] ;  /* 0x0000680001107983 */ /* 0x000f280000300800 */
[----:B------:R1:W-:Y:S02]  /*53370*/  @P0 STG.E desc[UR8][R26.64], R15 ;  /* 0x0000000f1a000986 */ /* 0x0003e4000c101908 */
[----:B-1----:R-:W-:Y:S02]  /*53380*/  IMAD.WIDE R26, R14, 0x4, R8 ;  /* 0x000000040e1a7825 */ /* 0x002fe400078e0208 */
[----:B------:R-:W4:Y:S04]  /*53390*/  LDL.LU R15, [R1+0xebc] ;  /* 0x000ebc00010f7983 */ /* 0x000f280000300800 */
[----:B------:R-:W4:Y:S04]  /*533a0*/  LDL.LU R14, [R1+0xc5c] ;  /* 0x000c5c00010e7983 */ /* 0x000f280000300800 */
[----:B------:R-:W4:Y:S01]  /*533b0*/  LDL.LU R20, [R1+0x10b0] ;  /* 0x0010b00001147983 */ /* 0x000f220000300800 */
        /* <DEDUP_REMOVED lines=37> */
[C---:B------:R-:W-:Y:S02]  /*53610*/  LOP3.LUT P2, RZ, R12.reuse, 0x4, RZ, 0xc0, !PT ;  /* 0x000000040cff7812 */ /* 0x040fe4000784c0ff */
[----:B------:R-:W-:Y:S01]  /*53620*/  LOP3.LUT P3, RZ, R12, 0x8, RZ, 0xc0, !PT ;  /* 0x000000080cff7812 */ /* 0x000fe2000786c0ff */
[----:B-1----:R-:W-:-:S08]  /*53630*/  IMAD.WIDE R26, R148, 0x4, R8 ;  /* 0x00000004941a7825 */ /* 0x002fd000078e0208 */
[----:B------:R1:W-:Y:S01]  /*53640*/  @P1 STG.E desc[UR8][R26.64], R251 ;  /* 0x000000fb1a001986 */ /* 0x0003e2000c101908 */
[----:B------:R-:W-:Y:S01]  /*53650*/  LOP3.LUT P4, RZ, R12, 0x10, RZ, 0xc0, !PT ;  /* 0x000000100cff7812 */ /* 0x000fe2000788c0ff */
[----:B-1----:R-:W-:-:S05]  /*53660*/  IMAD.WIDE R26, R17, 0x4, R2 ;  /* 0x00000004111a7825 */ /* 0x002fca00078e0202 */
[----:B------:R1:W-:Y:S01]  /*53670*/  @P2 STG.E desc[UR8][R26.64], R21 ;  /* 0x000000151a002986 */ /* 0x0003e2000c101908 */
[C---:B------:R-:W-:Y:S01]  /*53680*/  LOP3.LUT P5, RZ, R12.reuse, 0x20, RZ, 0xc0, !PT ;  /* 0x000000200cff7812 */ /* 0x040fe200078ac0ff */
[C---:B-1----:R-:W-:Y:S01]  /*53690*/  IMAD.WIDE R26, R17.reuse, 0x4, R4 ;  /* 0x00000004111a7825 */ /* 0x042fe200078e0204 */
[----:B------:R-:W-:Y:S01]  /*536a0*/  LOP3.LUT P6, RZ, R12, 0x40, RZ, 0xc0, !PT ;  /* 0x000000400cff7812 */ /* 0x000fe200078cc0ff */
[----:B------:R-:W4:Y:S04]  /*536b0*/  LDL.LU R21, [R1+0xa5c] ;  /* 0x000a5c0001157983 */ /* 0x000f280000300800 */
[----:B---3--:R1:W-:Y:S02]  /*536c0*/  @P3 STG.E desc[UR8][R26.64], R19 ;  /* 0x000000131a003986 */ /* 0x0083e4000c101908 */
[----:B-1----:R-:W-:-:S02]  /*536d0*/  IMAD.WIDE R26, R17, 0x4, R6 ;  /* 0x00000004111a7825 */ /* 0x002fc400078e0206 */
[----:B------:R-:W3:Y:S04]  /*536e0*/  LDL.LU R19, [R1+0x86c] ;  /* 0x00086c0001137983 */ /* 0x000ee80000300800 */
[----:B--2---:R1:W-:Y:S02]  /*536f0*/  @P4 STG.E desc[UR8][R26.64], R18 ;  /* 0x000000121a004986 */ /* 0x0043e4000c101908 */
[----:B-1----:R-:W-:Y:S02]  /*53700*/  IMAD.WIDE R26, R17, 0x4, R8 ;  /* 0x00000004111a7825 */ /* 0x002fe400078e0208 */
[----:B------:R-:W2:Y:S04]  /*53710*/  LDL.LU R18, [R1+0x66c] ;  /* 0x00066c0001127983 */ /* 0x000ea80000300800 */
[----:B----4-:R1:W-:Y:S04]  /*53720*/  @P5 STG.E desc[UR8][R26.64], R16 ;  /* 0x000000101a005986 */ /* 0x0103e8000c101908 */
[----:B------:R-:W4:Y:S04]  /*53730*/  LDL.LU R17, [R1+0x46c] ;  /* 0x00046c0001117983 */ /* 0x000f280000300800 */
[----:B-1----:R-:W4:Y:S01]  /*53740*/  LDL.LU R16, [R1+0x26c] ;  /* 0x00026c0001107983 */ /* 0x002f220000300800 */
[----:B------:R-:W-:-:S05]  /*53750*/  IMAD.WIDE R26, R20, 0x4, R2 ;  /* 0x00000004141a7825 */ /* 0x000fca00078e0202 */
[----:B------:R1:W-:Y:S04]  /*53760*/  @P6 STG.E desc[UR8][R26.64], R15 ;  /* 0x0000000f1a006986 */ /* 0x0003e8000c101908 */
[----:B-1----:R-:W2:Y:S01]  /*53770*/  LDL.LU R15, [R1+0x10b4] ;  /* 0x0010b400010f7983 */ /* 0x002ea20000300800 */
[----:B------:R-:W-:Y:S01]  /*53780*/  LOP3.LUT P0, RZ, R12, 0x80, RZ, 0xc0, !PT ;  /* 0x000000800cff7812 */ /* 0x000fe2000780c0ff */
[----:B------:R-:W-:-:S12]  /*53790*/  IMAD.WIDE R26, R20, 0x4, R4 ;  /* 0x00000004141a7825 */ /* 0x000fd800078e0204 */
[----:B------:R1:W-:Y:S04]  /*537a0*/  @P0 STG.E desc[UR8][R26.64], R14 ;  /* 0x0000000e1a000986 */ /* 0x0003e8000c101908 */
[----:B-1----:R-:W4:Y:S01]  /*537b0*/  LDL.LU R14, [R1+0x6c] ;  /* 0x00006c00010e7983 */ /* 0x002f220000300800 */
[----:B------:R-:W-:-:S03]  /*537c0*/  LOP3.LUT P1, RZ, R12, 0x100000, RZ, 0xc0, !PT ;  /* 0x001000000cff7812 */ /* 0x000fc6000782c0ff */
[----:B------:R-:W4:Y:S01]  /*537d0*/  LDL.LU R155, [R1+0x10b8] ;  /* 0x0010b800019b7983 */ /* 0x000f220000300800 */
[----:B------:R-:W-:-:S03]  /*537e0*/  LOP3.LUT R10, R10, 0xffffefff, RZ, 0xc0, !PT ;  /* 0xffffefff0a0a7812 */ /* 0x000fc600078ec0ff */
[----:B------:R-:W4:Y:S04]  /*537f0*/  LDL.LU R141, [R1+0xec0] ;  /* 0x000ec000018d7983 */ /* 0x000f280000300800 */
[----:B------:R-:W4:Y:S02]  /*53800*/  LDL.LU R142, [R1+0xc60] ;  /* 0x000c6000018e7983 */ /* 0x000f240000300800 */
[----:B------:R-:W-:Y:S02]  /*53810*/  @P1 LOP3.LUT R10, R10, 0x1000, RZ, 0xfc, !PT ;  /* 0x000010000a0a1812 */ /* 0x000fe400078efcff */
[----:B------:R-:W-:Y:S01]  /*53820*/  LOP3.LUT P1, RZ, R12, 0x80000, RZ, 0xc0, !PT ;  /* 0x000800000cff7812 */ /* 0x000fe2000782c0ff */
[----:B------:R-:W4:Y:S01]  /*53830*/  LDL.LU R143, [R1+0xa60] ;  /* 0x000a6000018f7983 */ /* 0x000f220000300800 */
[----:B------:R-:W-:-:S03]  /*53840*/  LOP3.LUT R10, R10, 0xffffdfff, RZ, 0xc0, !PT ;  /* 0xffffdfff0a0a7812 */ /* 0x000fc600078ec0ff */
[----:B------:R-:W4:Y:S01]  /*53850*/  LDL.LU R151, [R1+0x870] ;  /* 0x0008700001977983 */ /* 0x000f220000300800 */
[----:B------:R-:W-:-:S03]  /*53860*/  LOP3.LUT P4, RZ, R12, 0x100, RZ, 0xc0, !PT ;  /* 0x000001000cff7812 */ /* 0x000fc6000788c0ff */
[----:B------:R-:W4:Y:S04]  /*53870*/  LDL.LU R251, [R1+0x10bc] ;  /* 0x0010bc0001fb7983 */ /* 0x000f280000300800 */
[----:B------:R-:W-:Y:S01]  /*53880*/  @P1 LOP3.LUT R10, R10, 0x2000, RZ, 0xfc, !PT ;  /* 0x000020000a0a1812 */ /* 0x000fe200078efcff */
[----:B------:R-:W4:Y:S01]  /*53890*/  LDL.LU R149, [R1+0x670] ;  /* 0x0006700001957983 */ /* 0x000f220000300800 */
[----:B------:R-:W-:Y:S02]  /*538a0*/  LOP3.LUT P1, RZ, R12, 0x40000, RZ, 0xc0, !PT ;  /* 0x000400000cff7812 */ /* 0x000fe4000782c0ff */
[----:B------:R-:W-:Y:S02]  /*538b0*/  LOP3.LUT R10, R10, 0xffffbfff, RZ, 0xc0, !PT ;  /* 0xffffbfff0a0a7812 */ /* 0x000fe400078ec0ff */
[----:B------:R-:W-:Y:S01]  /*538c0*/  LOP3.LUT P5, RZ, R12, 0x200, RZ, 0xc0, !PT ;  /* 0x000002000cff7812 */ /* 0x000fe200078ac0ff */
[----:B------:R-:W-:Y:S01]  /*538d0*/  IMAD.WIDE R26, R20, 0x4, R6 ;  /* 0x00000004141a7825 */ /* 0x000fe200078e0206 */
[----:B------:R-:W-:Y:S01]  /*538e0*/  LOP3.LUT P6, RZ, R12, 0x400, RZ, 0xc0, !PT ;  /* 0x000004000cff7812 */ /* 0x000fe200078cc0ff */
[----:B------:R-:W4:Y:S06]  /*538f0*/  LDL.LU R150, [R1+0x470] ;  /* 0x0004700001967983 */ /* 0x000f2c0000300800 */
        /* <DEDUP_REMOVED lines=9> */
[----:B------:R-:W-:-:S09]  /*53990*/  LOP3.LUT P0, RZ, R12, 0x800, RZ, 0xc0, !PT ;  /* 0x000008000cff7812 */ /* 0x000fd2000780c0ff */
[----:B------:R-:W-:Y:S02]  /*539a0*/  @P1 LOP3.LUT R10, R10, 0x20000, RZ, 0xfc, !PT ;  /* 0x000200000a0a1812 */ /* 0x000fe400078efcff */
[----:B------:R-:W-:Y:S02]  /*539b0*/  LOP3.LUT P1, RZ, R12, 0x4000, RZ, 0xc0, !PT ;  /* 0x000040000cff7812 */ /* 0x000fe4000782c0ff */
[----:B------:R-:W-:-:S11]  /*539c0*/  LOP3.LUT R10, R10, 0xfffbffff, RZ, 0xc0, !PT ;  /* 0xfffbffff0a0a7812 */ /* 0x000fd600078ec0ff */
[----:B------:R-:W-:Y:S02]  /*539d0*/  @P1 LOP3.LUT R10, R10, 0x40000, RZ, 0xfc, !PT ;  /* 0x000400000a0a1812 */ /* 0x000fe400078efcff */
[----:B------:R-:W-:Y:S02]  /*539e0*/  LOP3.LUT P1, RZ, R12, 0x2000, RZ, 0xc0, !PT ;  /* 0x000020000cff7812 */ /* 0x000fe4000782c0ff */
[----:B------:R-:W-:-:S11]  /*539f0*/  LOP3.LUT R10, R10, 0xfff7ffff, RZ, 0xc0, !PT ;  /* 0xfff7ffff0a0a7812 */ /* 0x000fd600078ec0ff */
[----:B------:R-:W-:Y:S02]  /*53a00*/  @P1 LOP3.LUT R10, R10, 0x80000, RZ, 0xfc, !PT ;  /* 0x000800000a0a1812 */ /* 0x000fe400078efcff */
[----:B------:R-:W-:Y:S01]  /*53a10*/  LOP3.LUT P1, RZ, R12, 0x1000, RZ, 0xc0, !PT ;  /* 0x000010000cff7812 */ /* 0x000fe2000782c0ff */
[----:B------:R1:W-:Y:S02]  /*53a20*/  @P4 STG.E desc[UR8][R26.64], R21 ;  /* 0x000000151a004986 */ /* 0x0003e4000c101908 */
[----:B-1----:R-:W-:-:S05]  /*53a30*/  IMAD.WIDE R26, R20, 0x4, R8 ;  /* 0x00000004141a7825 */ /* 0x002fca00078e0208 */
[----:B---3--:R2:W-:Y:S02]  /*53a40*/  @P5 STG.E desc[UR8][R26.64], R19 ;  /* 0x000000131a005986 */ /* 0x0085e4000c101908 */
[----:B--2---:R-:W-:-:S05]  /*53a50*/  IMAD.WIDE R26, R15, 0x4, R2 ;  /* 0x000000040f1a7825 */ /* 0x004fca00078e0202 */
[----:B------:R1:W-:Y:S02]  /*53a60*/  @P6 STG.E desc[UR8][R26.64], R18 ;  /* 0x000000121a006986 */ /* 0x0003e4000c101908 */
[----:B-1----:R-:W-:-:S05]  /*53a70*/  IMAD.WIDE R26, R15, 0x4, R4 ;  /* 0x000000040f1a7825 */ /* 0x002fca00078e0204 */
[----:B----4-:R1:W-:Y:S04]  /*53a80*/  @P0 STG.E desc[UR8][R26.64], R17 ;  /* 0x000000111a000986 */ /* 0x0103e8000c101908 */
[----:B-1----:R-:W2:Y:S04]  /*53a90*/  LDL.LU R17, [R1+0x10c0] ;  /* 0x0010c00001117983 */ /* 0x002ea80000300800 */
[----:B------:R-:W3:Y:S04]  /*53aa0*/  LDL.LU R148, [R1+0x270] ;  /* 0x0002700001947983 */ /* 0x000ee80000300800 */
[----:B------:R-:W4:Y:S04]  /*53ab0*/  LDL.LU R21, [R1+0x70] ;  /* 0x0000700001157983 */ /* 0x000f280000300800 */
[----:B------:R-:W2:Y:S04]  /*53ac0*/  LDL.LU R20, [R1+0xec4] ;  /* 0x000ec40001147983 */ /* 0x000ea80000300800 */
[----:B------:R-:W2:Y:S01]  /*53ad0*/  LDL.LU R19, [R1+0xc64] ;  /* 0x000c640001137983 */ /* 0x000ea20000300800 */
[----:B------:R-:W-:-:S03]  /*53ae0*/  IMAD.WIDE R26, R15, 0x4, R6 ;  /* 0x000000040f1a7825 */ /* 0x000fc600078e0206 */
[----:B------:R-:W2:Y:S04]  /*53af0*/  LDL.LU R18, [R1+0xa64] ;  /* 0x000a640001127983 */ /* 0x000ea80000300800 */
[----:B------:R1:W-:Y:S04]  /*53b00*/  @P1 STG.E desc[UR8][R26.64], R16 ;  /* 0x000000101a001986 */ /* 0x0003e8000c101908 */
[----:B-1----:R-:W2:Y:S01]  /*53b10*/  LDL.LU R16, [R1+0x874] ;  /* 0x0008740001107983 */ /* 0x002ea20000300800 */
[----:B------:R-:W-:Y:S01]  /*53b20*/  LOP3.LUT P1, RZ, R10, 0x80000, RZ, 0xc0, !PT ;  /* 0x000800000aff7812 */ /* 0x000fe2000782c0ff */
[----:B------:R-:W-:-:S12]  /*53b30*/  IMAD.WIDE R26, R15, 0x4, R8 ;  /* 0x000000040f1a7825 */ /* 0x000fd800078e0208 */
[----:B------:R1:W-:Y:S04]  /*53b40*/  @P1 STG.E desc[UR8][R26.64], R14 ;  /* 0x0000000e1a001986 */ /* 0x0003e8000c101908 */
        /* <DEDUP_REMOVED lines=22> */
[----:B------:R-:W-:-:S02]  /*53cb0*/  LOP3.LUT P1, RZ, R10, 0x1000, RZ, 0xc0, !PT ;  /* 0x000010000aff7812 */ /* 0x000fc4000782c0ff */
[C---:B------:R-:W-:Y:S01]  /*53cc0*/  LOP3.LUT P3, RZ, R12.reuse, 0x400000, RZ, 0xc0, !PT ;  /* 0x004000000cff7812 */ /* 0x040fe2000786c0ff */
[----:B-1----:R-:W-:Y:S01]  /*53cd0*/  IMAD.WIDE R26, R251, 0x4, R6 ;  /* 0x00000004fb1a7825 */ /* 0x002fe200078e0206 */
[C---:B------:R-:W-:Y:S02]  /*53ce0*/  LOP3.LUT P4, RZ, R12.reuse, 0x800000, RZ, 0xc0, !PT ;  /* 0x008000000cff7812 */ /* 0x040fe4000788c0ff */
[C---:B------:R-:W-:Y:S02]  /*53cf0*/  LOP3.LUT P5, RZ, R12.reuse, 0x1000000, RZ, 0xc0, !PT ;  /* 0x010000000cff7812 */ /* 0x040fe400078ac0ff */
[----:B------:R-:W-:-:S05]  /*53d00*/  LOP3.LUT P6, RZ, R12, 0x2000000, RZ, 0xc0, !PT ;  /* 0x020000000cff7812 */ /* 0x000fca00078cc0ff */
[----:B---3--:R1:W-:Y:S02]  /*53d10*/  @P1 STG.E desc[UR8][R26.64], R148 ;  /* 0x000000941a001986 */ /* 0x0083e4000c101908 */
[----:B-1----:R-:W-:-:S05]  /*53d20*/  IMAD.WIDE R26, R251, 0x4, R8 ;  /* 0x00000004fb1a7825 */ /* 0x002fca00078e0208 */
[----:B----4-:R2:W-:Y:S02]  /*53d30*/  @P2 STG.E desc[UR8][R26.64], R21 ;  /* 0x000000151a002986 */ /* 0x0105e4000c101908 */
[----:B--2---:R-:W-:-:S05]  /*53d40*/  IMAD.WIDE R26, R17, 0x4, R2 ;  /* 0x00000004111a7825 */ /* 0x004fca00078e0202 */
[----:B------:R1:W-:Y:S02]  /*53d50*/  @P3 STG.E desc[UR8][R26.64], R20 ;  /* 0x000000141a003986 */ /* 0x0003e4000c101908 */
[----:B-1----:R-:W-:-:S05]  /*53d60*/  IMAD.WIDE R26, R17, 0x4, R4 ;  /* 0x00000004111a7825 */ /* 0x002fca00078e0204 */
[----:B------:R1:W-:Y:S02]  /*53d70*/  @P4 STG.E desc[UR8][R26.64], R19 ;  /* 0x000000131a004986 */ /* 0x0003e4000c101908 */
[----:B-1----:R-:W-:-:S05]  /*53d80*/  IMAD.WIDE R26, R17, 0x4, R6 ;  /* 0x00000004111a7825 */ /* 0x002fca00078e0206 */
[----:B------:R1:W-:Y:S02]  /*53d90*/  @P5 STG.E desc[UR8][R26.64], R18 ;  /* 0x000000121a005986 */ /* 0x0003e4000c101908 */
[----:B-1----:R-:W-:Y:S02]  /*53da0*/  IMAD.WIDE R26, R17, 0x4, R8 ;  /* 0x00000004111a7825 */ /* 0x002fe400078e0208 */
[----:B------:R-:W2:Y:S04]  /*53db0*/  LDL.LU R17, [R1+0x474] ;  /* 0x0004740001117983 */ /* 0x000ea80000300800 */
[----:B------:R1:W-:Y:S04]  /*53dc0*/  @P6 STG.E desc[UR8][R26.64], R16 ;  /* 0x000000101a006986 */ /* 0x0003e8000c101908 */
[----:B-1----:R-:W3:Y:S01]  /*53dd0*/  LDL.LU R16, [R1+0x274] ;  /* 0x0002740001107983 */ /* 0x002ee20000300800 */
[----:B------:R-:W-:Y:S01]  /*53de0*/  LOP3.LUT P0, RZ, R12, 0x4000000, RZ, 0xc0, !PT ;  /* 0x040000000cff7812 */ /* 0x000fe2000780c0ff */
[----:B------:R-:W-:-:S02]  /*53df0*/  IMAD.WIDE R26, R15, 0x4, R2 ;  /* 0x000000040f1a7825 */ /* 0x000fc400078e0202 */
[----:B------:R-:W4:Y:S04]  /*53e00*/  LDL.LU R25, [R1+0x74] ;  /* 0x0000740001197983 */ /* 0x000f280000300800 */
[----:B------:R-:W4:Y:S04]  /*53e10*/  LDL.LU R140, [R1+0xec8] ;  /* 0x000ec800018c7983 */ /* 0x000f280000300800 */
[----:B------:R-:W4:Y:S04]  /*53e20*/  LDL.LU R252, [R1+0xc68] ;  /* 0x000c680001fc7983 */ /* 0x000f280000300800 */
[----:B------:R1:W-:Y:S04]  /*53e30*/  @P0 STG.E desc[UR8][R26.64], R14 ;  /* 0x0000000e1a000986 */ /* 0x0003e8000c101908 */
[----:B-1----:R-:W4:Y:S04]  /*53e40*/  LDL.LU R14, [R1+0x10c8] ;  /* 0x0010c800010e7983 */ /* 0x002f280000300800 */
        /* <DEDUP_REMOVED lines=11> */
[----:B------:R-:W-:Y:S01]  /*53f00*/  LOP3.LUT P5, RZ, R12, 0x10000000, RZ, 0xc0, !PT ;  /* 0x100000000cff7812 */ /* 0x000fe200078ac0ff */
[----:B------:R-:W-:Y:S01]  /*53f10*/  IMAD.WIDE R26, R15, 0x4, R4 ;  /* 0x000000040f1a7825 */ /* 0x000fe200078e0204 */
[----:B------:R-:W4:Y:S04]  /*53f20*/  LDL.LU R19, [R1+0x87c] ;  /* 0x00087c0001137983 */ /* 0x000f280000300800 */
[----:B------:R-:W4:Y:S01]  /*53f30*/  LDL.LU R18, [R1+0x67c] ;  /* 0x00067c0001127983 */ /* 0x000f220000300800 */
        /* <DEDUP_REMOVED lines=20> */
[----:B--2---:R1:W-:Y:S02]  /*54080*/  @P4 STG.E desc[UR8][R26.64], R17 ;  /* 0x000000111a004986 */ /* 0x0043e4000c101908 */
[C---:B-1----:R-:W-:Y:S02]  /*54090*/  IMAD.WIDE R26, R15.reuse, 0x4, R6 ;  /* 0x000000040f1a7825 */ /* 0x042fe400078e0206 */
[----:B------:R-:W2:Y:S04]  /*540a0*/  LDL.LU R17, [R1+0x47c] ;  /* 0x00047c0001117983 */ /* 0x000ea80000300800 */
[----:B---3--:R1:W-:Y:S02]  /*540b0*/  @P5 STG.E desc[UR8][R26.64], R16 ;  /* 0x000000101a005986 */ /* 0x0083e4000c101908 */
[----:B-1----:R-:W-:-:S02]  /*540c0*/  IMAD.WIDE R26, R15, 0x4, R8 ;  /* 0x000000040f1a7825 */ /* 0x002fc400078e0208 */
[----:B------:R-:W3:Y:S04]  /*540d0*/  LDL.LU R16, [R1+0x27c] ;  /* 0x00027c0001107983 */ /* 0x000ee80000300800 */
[----:B------:R-:W2:Y:S01]  /*540e0*/  LDL.LU R15, [R1+0x10d4] ;  /* 0x0010d400010f7983 */ /* 0x000ea20000300800 */
[----:B------:R-:W-:Y:S02]  /*540f0*/  @P1 LOP3.LUT R10, R10, 0x400, RZ, 0xfc, !PT ;  /* 0x000004000a0a1812 */ /* 0x000fe400078efcff */
[----:B------:R-:W-:Y:S02]  /*54100*/  LOP3.LUT P1, RZ, R13, 0x1, RZ, 0xc0, !PT ;  /* 0x000000010dff7812 */ /* 0x000fe4000782c0ff */
[C---:B------:R-:W-:Y:S02]  /*54110*/  LOP3.LUT P6, RZ, R12.reuse, 0x20000000, RZ, 0xc0, !PT ;  /* 0x200000000cff7812 */ /* 0x040fe400078cc0ff */
[----:B------:R-:W-:-:S02]  /*54120*/  LOP3.LUT P0, RZ, R12, 0x40000000, RZ, 0xc0, !PT ;  /* 0x400000000cff7812 */ /* 0x000fc4000780c0ff */
[----:B------:R-:W-:-:S07]  /*54130*/  LOP3.LUT R10, R10, 0xfffff7ff, RZ, 0xc0, !PT ;  /* 0xfffff7ff0a0a7812 */ /* 0x000fce00078ec0ff */
[----:B------:R-:W-:Y:S02]  /*54140*/  @P1 LOP3.LUT R10, R10, 0x800, RZ, 0xfc, !PT ;  /* 0x000008000a0a1812 */ /* 0x000fe400078efcff */
[----:B------:R-:W-:Y:S01]  /*54150*/  LOP3.LUT P1, RZ, R12, 0x80000000, RZ, 0xc0, !PT ;  /* 0x800000000cff7812 */ /* 0x000fe2000782c0ff */
[----:B----4-:R1:W-:Y:S02]  /*54160*/  @P6 STG.E desc[UR8][R26.64], R25 ;  /* 0x000000191a006986 */ /* 0x0103e4000c101908 */
[----:B-1----:R-:W-:-:S05]  /*54170*/  IMAD.WIDE R26, R14, 0x4, R2 ;  /* 0x000000040e1a7825 */ /* 0x002fca00078e0202 */
        /* <DEDUP_REMOVED lines=37> */
[----:B--2---:R-:W-:-:S05]  /*543d0*/  IMAD.WIDE R26, R15, 0x4, R2 ;  /* 0x000000040f1a7825 */ /* 0x004fca00078e0202 */
[----:B------:R1:W-:Y:S02]  /*543e0*/  @P4 STG.E desc[UR8][R26.64], R18 ;  /* 0x000000121a004986 */ /* 0x0003e4000c101908 */
[----:B-1----:R-:W-:-:S05]  /*543f0*/  IMAD.WIDE R26, R15, 0x4, R4 ;  /* 0x000000040f1a7825 */ /* 0x002fca00078e0204 */
[----:B------:R1:W-:Y:S02]  /*54400*/  @P5 STG.E desc[UR8][R26.64], R17 ;  /* 0x000000111a005986 */ /* 0x0003e4000c101908 */
[----:B-1----:R-:W-:-:S05]  /*54410*/  IMAD.WIDE R26, R15, 0x4, R6 ;  /* 0x000000040f1a7825 */ /* 0x002fca00078e0206 */
[----:B---3--:R1:W-:Y:S04]  /*54420*/  @P6 STG.E desc[UR8][R26.64], R16 ;  /* 0x000000101a006986 */ /* 0x0083e8000c101908 */
[----:B-1----:R-:W2:Y:S04]  /*54430*/  LDL.LU R16, [R1+0xed0] ;  /* 0x000ed00001107983 */ /* 0x002ea80000300800 */
[----:B------:R-:W3:Y:S04]  /*54440*/  LDL.LU R19, [R1+0xc70] ;  /* 0x000c700001137983 */ /* 0x000ee80000300800 */
[----:B------:R-:W3:Y:S04]  /*54450*/  LDL.LU R18, [R1+0xa70] ;  /* 0x000a700001127983 */ /* 0x000ee80000300800 */
[----:B------:R-:W2:Y:S01]  /*54460*/  LDL.LU R17, [R1+0x10d8] ;  /* 0x0010d80001117983 */ /* 0x000ea20000300800 */
[----:B------:R-:W-:Y:S01]  /*54470*/  LOP3.LUT P0, RZ, R13, 0x2000, RZ, 0xc0, !PT ;  /* 0x000020000dff7812 */ /* 0x000fe2000780c0ff */
[----:B------:R-:W-:-:S12]  /*54480*/  IMAD.WIDE R26, R15, 0x4, R8 ;  /* 0x000000040f1a7825 */ /* 0x000fd800078e0208 */
[----:B----4-:R1:W-:Y:S04]  /*54490*/  @P0 STG.E desc[UR8][R26.64], R14 ;  /* 0x0000000e1a000986 */ /* 0x0103e8000c101908 */
[----:B-1----:R-:W4:Y:S04]  /*544a0*/  LDL.LU R14, [R1+0x880] ;  /* 0x00088000010e7983 */ /* 0x002f280000300800 */
[----:B------:R-:W4:Y:S04]  /*544b0*/  LDL.LU R15, [R1+0x680] ;  /* 0x00068000010f7983 */ /* 0x000f280000300800 */
[----:B------:R-:W4:Y:S01]  /*544c0*/  LDL.LU R140, [R1+0x10dc] ;  /* 0x0010dc00018c7983 */ /* 0x000f220000300800 */
[----:B------:R-:W-:-:S03]  /*544d0*/  LOP3.LUT P4, RZ, R13, 0x4000, RZ, 0xc0, !PT ;  /* 0x000040000dff7812 */ /* 0x000fc6000788c0ff */
[----:B------:R-:W4:Y:S01]  /*544e0*/  LDL.LU R155, [R1+0x10e0] ;  /* 0x0010e000019b7983 */ /* 0x000f220000300800 */
[C---:B------:R-:W-:Y:S02]  /*544f0*/  LOP3.LUT P5, RZ, R13.reuse, 0x8000, RZ, 0xc0, !PT ;  /* 0x000080000dff7812 */ /* 0x040fe400078ac0ff */
[C---:B------:R-:W-:Y:S02]  /*54500*/  LOP3.LUT P6, RZ, R13.reuse, 0x10000, RZ, 0xc0, !PT ;  /* 0x000100000dff7812 */ /* 0x040fe400078cc0ff */
[C---:B------:R-:W-:Y:S02]  /*54510*/  LOP3.LUT P0, RZ, R13.reuse, 0x20000, RZ, 0xc0, !PT ;  /* 0x000200000dff7812 */ /* 0x040fe4000780c0ff */
        /* <DEDUP_REMOVED lines=20> */
[----:B------:R-:W2:Y:S01]  /*54660*/  LDL.LU R251, [R1+0x10e4] ;  /* 0x0010e40001fb7983 */ /* 0x000ea20000300800 */
[----:B------:R-:W-:-:S03]  /*54670*/  IMAD.WIDE R26, R17, 0x4, R4 ;  /* 0x00000004111a7825 */ /* 0x000fc600078e0204 */
[----:B------:R-:W2:Y:S04]  /*54680*/  LDL.LU R20, [R1+0x84] ;  /* 0x0000840001147983 */ /* 0x000ea80000300800 */
[----:B---3--:R1:W-:Y:S02]  /*54690*/  @P5 STG.E desc[UR8][R26.64], R19 ;  /* 0x000000131a005986 */ /* 0x0083e4000c101908 */
[C---:B-1----:R-:W-:Y:S02]  /*546a0*/  IMAD.WIDE R26, R17.reuse, 0x4, R6 ;  /* 0x00000004111a7825 */ /* 0x042fe400078e0206 */
[----:B------:R-:W3:Y:S04]  /*546b0*/  LDL.LU R19, [R1+0xed8] ;  /* 0x000ed80001137983 */ /* 0x000ee80000300800 */
[----:B------:R1:W-:Y:S02]  /*546c0*/  @P6 STG.E desc[UR8][R26.64], R18 ;  /* 0x000000121a006986 */ /* 0x0003e4000c101908 */
[----:B-1----:R-:W-:-:S02]  /*546d0*/  IMAD.WIDE R26, R17, 0x4, R8 ;  /* 0x00000004111a7825 */ /* 0x002fc400078e0208 */
[----:B------:R-:W3:Y:S04]  /*546e0*/  LDL.LU R18, [R1+0xc78] ;  /* 0x000c780001127983 */ /* 0x000ee80000300800 */
[----:B------:R-:W3:Y:S04]  /*546f0*/  LDL.LU R17, [R1+0xa78] ;  /* 0x000a780001117983 */ /* 0x000ee80000300800 */
[----:B------:R-:W3:Y:S04]  /*54700*/  LDL.LU R21, [R1+0x10e8] ;  /* 0x0010e80001157983 */ /* 0x000ee80000300800 */
[----:B----4-:R1:W-:Y:S04]  /*54710*/  @P0 STG.E desc[UR8][R26.64], R14 ;  /* 0x0000000e1a000986 */ /* 0x0103e8000c101908 */
[----:B-1----:R-:W4:Y:S01]  /*54720*/  LDL.LU R14, [R1+0x1b38] ;  /* 0x001b3800010e7983 */ /* 0x002f220000300800 */
        /* <DEDUP_REMOVED lines=15> */
[----:B------:R-:W-:-:S10]  /*54820*/  IMAD.WIDE R26, R140, 0x4, R2 ;  /* 0x000000048c1a7825 */ /* 0x000fd400078e0202 */
[----:B------:R-:W-:Y:S02]  /*54830*/  @P1 LOP3.LUT R10, R10, 0x8, RZ, 0xfc, !PT ;  /* 0x000000080a0a1812 */ /* 0x000fe400078efcff */
[----:B------:R-:W-:-:S13]  /*54840*/  LOP3.LUT P1, RZ, R13, 0x40000, RZ, 0xc0, !PT ;  /* 0x000400000dff7812 */ /* 0x000fda000782c0ff */
[----:B------:R1:W-:Y:S01]  /*54850*/  @P1 STG.E desc[UR8][R26.64], R15 ;  /* 0x0000000f1a001986 */ /* 0x0003e2000c101908 */
[----:B------:R-:W-:Y:S01]  /*54860*/  LOP3.LUT P1, RZ, R10, 0x8, RZ, 0xc0, !PT ;  /* 0x000000080aff7812 */ /* 0x000fe2000782c0ff */
[----:B-1----:R-:W-:Y:S01]  /*54870*/  IMAD.WIDE R26, R140, 0x4, R4 ;  /* 0x000000048c1a7825 */ /* 0x002fe200078e0204 */
[C---:B------:R-:W-:Y:S01]  /*54880*/  LOP3.LUT P2, RZ, R13.reuse, 0x8000000, RZ, 0xc0, !PT ;  /* 0x080000000dff7812 */ /* 0x040fe2000784c0ff */
[----:B------:R-:W3:Y:S10]  /*54890*/  LDL.LU R15, [R1+0x1b34] ;  /* 0x001b3400010f7983 */ /* 0x000ef40000300800 */
[----:B--2---:R1:W-:Y:S01]  /*548a0*/  @P1 STG.E desc[UR8][R26.64], R16 ;  /* 0x000000101a001986 */ /* 0x0043e2000c101908 */
        /* <DEDUP_REMOVED lines=26> */
[----:B-1----:R-:W-:-:S05]  /*54a50*/  IMAD.WIDE R26, R251, 0x4, R4 ;  /* 0x00000004fb1a7825 */ /* 0x002fca00078e0204 */
[----:B------:R1:W-:Y:S01]  /*54a60*/  @P2 STG.E desc[UR8][R26.64], R150 ;  /* 0x000000961a002986 */ /* 0x0003e2000c101908 */
[----:B------:R-:W-:Y:S01]  /*54a70*/  LOP3.LUT P6, RZ, R13, 0x80000000, RZ, 0xc0, !PT ;  /* 0x800000000dff7812 */ /* 0x000fe200078cc0ff */
[----:B-1----:R-:W-:-:S05]  /*54a80*/  IMAD.WIDE R26, R251, 0x4, R6 ;  /* 0x00000004fb1a7825 */ /* 0x002fca00078e0206 */
[----:B------:R1:W-:Y:S01]  /*54a90*/  @P3 STG.E desc[UR8][R26.64], R148 ;  /* 0x000000941a003986 */ /* 0x0003e2000c101908 */
[----:B----4-:R-:W-:Y:S01]  /*54aa0*/  LOP3.LUT P0, RZ, R14, 0x1, RZ, 0xc0, !PT ;  /* 0x000000010eff7812 */ /* 0x010fe2000780c0ff */
[----:B-1----:R-:W-:-:S05]  /*54ab0*/  IMAD.WIDE R26, R251, 0x4, R8 ;  /* 0x00000004fb1a7825 */ /* 0x002fca00078e0208 */
[----:B------:R3:W-:Y:S02]  /*54ac0*/  @P4 STG.E desc[UR8][R26.64], R20 ;  /* 0x000000141a004986 */ /* 0x0007e4000c101908 */
[----:B---3--:R-:W-:-:S05]  /*54ad0*/  IMAD.WIDE R26, R21, 0x4, R2 ;  /* 0x00000004151a7825 */ /* 0x008fca00078e0202 */
[----:B------:R1:W-:Y:S02]  /*54ae0*/  @P5 STG.E desc[UR8][R26.64], R19 ;  /* 0x000000131a005986 */ /* 0x0003e4000c101908 */
[----:B-1----:R-:W-:-:S05]  /*54af0*/  IMAD.WIDE R26, R21, 0x4, R4 ;  /* 0x00000004151a7825 */ /* 0x002fca00078e0204 */
[----:B------:R1:W-:Y:S02]  /*54b00*/  @P6 STG.E desc[UR8][R26.64], R18 ;  /* 0x000000121a006986 */ /* 0x0003e4000c101908 */
[----:B-1----:R-:W-:-:S05]  /*54b10*/  IMAD.WIDE R26, R21, 0x4, R6 ;  /* 0x00000004151a7825 */ /* 0x002fca00078e0206 */
[----:B------:R1:W-:Y:S04]  /*54b20*/  @P0 STG.E desc[UR8][R26.64], R17 ;  /* 0x000000111a000986 */ /* 0x0003e8000c101908 */
[----:B-1----:R-:W3:Y:S04]  /*54b30*/  LDL.LU R17, [R1+0x888] ;  /* 0x0008880001117983 */ /* 0x002ee80000300800 */
[----:B------:R-:W4:Y:S04]  /*54b40*/  LDL.LU R150, [R1+0x688] ;  /* 0x0006880001967983 */ /* 0x000f280000300800 */
[----:B------:R-:W2:Y:S04]  /*54b50*/  LDL.LU R148, [R1+0x488] ;  /* 0x0004880001947983 */ /* 0x000ea80000300800 */
[----:B------:R-:W2:Y:S04]  /*54b60*/  LDL.LU R251, [R1+0x288] ;  /* 0x0002880001fb7983 */ /* 0x000ea80000300800 */
[----:B------:R-:W4:Y:S04]  /*54b70*/  LDL.LU R20, [R1+0x10ec] ;  /* 0x0010ec0001147983 */ /* 0x000f280000300800 */
[----:B------:R-:W2:Y:S01]  /*54b80*/  LDL.LU R19, [R1+0x88] ;  /* 0x0000880001137983 */ /* 0x000ea20000300800 */
[----:B------:R-:W-:-:S03]  /*54b90*/  LOP3.LUT P4, RZ, R14, 0x2, RZ, 0xc0, !PT ;  /* 0x000000020eff7812 */ /* 0x000fc6000788c0ff */
[----:B------:R-:W2:Y:S01]  /*54ba0*/  LDL.LU R18, [R1+0xedc] ;  /* 0x000edc0001127983 */ /* 0x000ea20000300800 */
[----:B------:R-:W-:-:S03]  /*54bb0*/  IMAD.WIDE R26, R21, 0x4, R8 ;  /* 0x00000004151a7825 */ /* 0x000fc600078e0208 */
[----:B------:R-:W2:Y:S04]  /*54bc0*/  LDL.LU R151, [R1+0x10f4] ;  /* 0x0010f40001977983 */ /* 0x000ea80000300800 */
[----:B------:R-:W2:Y:S01]  /*54bd0*/  LDL.LU R21, [R1+0x10f8] ;  /* 0x0010f80001157983 */ /* 0x000ea20000300800 */
        /* <DEDUP_REMOVED lines=13> */
[----:B---3--:R1:W-:Y:S04]  /*54cb0*/  @P4 STG.E desc[UR8][R26.64], R17 ;  /* 0x000000111a004986 */ /* 0x0083e8000c101908 */
[----:B-1----:R-:W3:Y:S04]  /*54cc0*/  LDL.LU R17, [R1+0xc7c] ;  /* 0x000c7c0001117983 */ /* 0x002ee80000300800 */
[----:B------:R-:W3:Y:S04]  /*54cd0*/  LDL.LU R140, [R1+0xa7c] ;  /* 0x000a7c00018c7983 */ /* 0x000ee80000300800 */
[----:B------:R-:W3:Y:S04]  /*54ce0*/  LDL.LU R141, [R1+0x88c] ;  /* 0x00088c00018d7983 */ /* 0x000ee80000300800 */
[----:B------:R-:W3:Y:S04]  /*54cf0*/  LDL.LU R142, [R1+0x68c] ;  /* 0x00068c00018e7983 */ /* 0x000ee80000300800 */
[----:B------:R-:W3:Y:S01]  /*54d00*/  LDL.LU R143, [R1+0x48c] ;  /* 0x00048c00018f7983 */ /* 0x000ee20000300800 */
[----:B------:R-:W-:-:S03]  /*54d10*/  LOP3.LUT R11, R11, 0xfeffffff, RZ, 0xc0, !PT ;  /* 0xfeffffff0b0b7812 */ /* 0x000fc600078ec0ff */
[----:B------:R-:W3:Y:S01]  /*54d20*/  LDL.LU R155, [R1+0x28c] ;  /* 0x00028c00019b7983 */ /* 0x000ee20000300800 */
[----:B------:R-:W-:Y:S02]  /*54d30*/  @P1 LOP3.LUT R11, R11, 0x1000000, RZ, 0xfc, !PT ;  /* 0x010000000b0b1812 */ /* 0x000fe400078efcff */
[C---:B------:R-:W-:Y:S02]  /*54d40*/  LOP3.LUT P1, RZ, R14.reuse, 0x100, RZ, 0xc0, !PT ;  /* 0x000001000eff7812 */ /* 0x040fe4000782c0ff */
[C---:B------:R-:W-:Y:S02]  /*54d50*/  LOP3.LUT P5, RZ, R14.reuse, 0x4, RZ, 0xc0, !PT ;  /* 0x000000040eff7812 */ /* 0x040fe400078ac0ff */
[----:B------:R-:W-:Y:S01]  /*54d60*/  LOP3.LUT P6, RZ, R14, 0x8, RZ, 0xc0, !PT ;  /* 0x000000080eff7812 */ /* 0x000fe200078cc0ff */
[----:B----4-:R-:W-:Y:S01]  /*54d70*/  IMAD.WIDE R26, R20, 0x4, R2 ;  /* 0x00000004141a7825 */ /* 0x010fe200078e0202 */
[----:B------:R-:W-:Y:S01]  /*54d80*/  LOP3.LUT R11, R11, 0xfdffffff, RZ, 0xc0, !PT ;  /* 0xfdffffff0b0b7812 */ /* 0x000fe200078ec0ff */
[----:B------:R-:W4:Y:S06]  /*54d90*/  LDL.LU R149, [R1+0x8c] ;  /* 0x00008c0001957983 */ /* 0x000f2c0000300800 */
[----:B------:R-:W-:-:S02]  /*54da0*/  @P1 LOP3.LUT R11, R11, 0x2000000, RZ, 0xfc, !PT ;  /* 0x020000000b0b1812 */ /* 0x000fc400078efcff */
[----:B------:R-:W-:Y:S01]  /*54db0*/  LOP3.LUT P1, RZ, R14, 0x80, RZ, 0xc0, !PT ;  /* 0x000000800eff7812 */ /* 0x000fe2000782c0ff */
[----:B------:R1:W-:Y:S01]  /*54dc0*/  @P5 STG.E desc[UR8][R26.64], R150 ;  /* 0x000000961a005986 */ /* 0x0003e2000c101908 */
[----:B------:R-:W-:Y:S01]  /*54dd0*/  LOP3.LUT R11, R11, 0xfbffffff, RZ, 0xc0, !PT ;  /* 0xfbffffff0b0b7812 */ /* 0x000fe200078ec0ff */
[----:B-1----:R-:W-:Y:S02]  /*54de0*/  IMAD.WIDE R26, R20, 0x4, R4 ;  /* 0x00000004141a7825 */ /* 0x002fe400078e0204 */
[----:B------:R-:W4:Y:S08]  /*54df0*/  LDL.LU R150, [R1+0xee0] ;  /* 0x000ee00001967983 */ /* 0x000f300000300800 */
[----:B------:R-:W-:-:S02]  /*54e00*/  @P1 LOP3.LUT R11, R11, 0x4000000, RZ, 0xfc, !PT ;  /* 0x040000000b0b1812 */ /* 0x000fc400078efcff */
[C---:B------:R-:W-:Y:S01]  /*54e10*/  LOP3.LUT P1, RZ, R14.reuse, 0x40, RZ, 0xc0, !PT ;  /* 0x000000400eff7812 */ /* 0x040fe2000782c0ff */
[----:B--2---:R1:W-:Y:S01]  /*54e20*/  @P6 STG.E desc[UR8][R26.64], R148 ;  /* 0x000000941a006986 */ /* 0x0043e2000c101908 */
[----:B------:R-:W-:Y:S02]  /*54e30*/  LOP3.LUT P0, RZ, R14, 0x10, RZ, 0xc0, !PT ;  /* 0x000000100eff7812 */ /* 0x000fe4000780c0ff */
[----:B------:R-:W-:Y:S01]  /*54e40*/  LOP3.LUT R11, R11, 0xf7ffffff, RZ, 0xc0, !PT ;  /* 0xf7ffffff0b0b7812 */ /* 0x000fe200078ec0ff */
[----:B-1----:R-:W2:Y:S08]  /*54e50*/  LDL.LU R148, [R1+0xc80] ;  /* 0x000c800001947983 */ /* 0x002eb00000300800 */
[----:B------:R-:W-:-:S02]  /*54e60*/  @P1 LOP3.LUT R11, R11, 0x8000000, RZ, 0xfc, !PT ;  /* 0x080000000b0b1812 */ /* 0x000fc400078efcff */
[----:B------:R-:W-:Y:S01]  /*54e70*/  LOP3.LUT P1, RZ, R14, 0x20, RZ, 0xc0, !PT ;  /* 0x000000200eff7812 */ /* 0x000fe2000782c0ff */
[----:B------:R-:W-:-:S05]  /*54e80*/  IMAD.WIDE R26, R20, 0x4, R6 ;  /* 0x00000004141a7825 */ /* 0x000fca00078e0206 */
[----:B------:R1:W-:Y:S02]  /*54e90*/  @P0 STG.E desc[UR8][R26.64], R251 ;  /* 0x000000fb1a000986 */ /* 0x0003e4000c101908 */
[----:B-1----:R-:W-:Y:S02]  /*54ea0*/  IMAD.WIDE R26, R20, 0x4, R8 ;  /* 0x00000004141a7825 */ /* 0x002fe400078e0208 */
[----:B------:R-:W2:Y:S04]  /*54eb0*/  LDL.LU R251, [R1+0xa80] ;  /* 0x000a800001fb7983 */ /* 0x000ea80000300800 */
[----:B------:R1:W-:Y:S01]  /*54ec0*/  @P1 STG.E desc[UR8][R26.64], R19 ;  /* 0x000000131a001986 */ /* 0x0003e2000c101908 */
[----:B------:R-:W-:-:S03]  /*54ed0*/  LOP3.LUT P1, RZ, R11, 0x8000000, RZ, 0xc0, !PT ;  /* 0x080000000bff7812 */ /* 0x000fc6000782c0ff */
[----:B------:R-:W2:Y:S01]  /*54ee0*/  LDL.LU R20, [R1+0x890] ;  /* 0x0008900001147983 */ /* 0x000ea20000300800 */
[----:B-1----:R-:W-:-:S09]  /*54ef0*/  IMAD.WIDE R26, R252, 0x4, R2 ;  /* 0x00000004fc1a7825 */ /* 0x002fd200078e0202 */
[----:B------:R1:W-:Y:S01]  /*54f00*/  @P1 STG.E desc[UR8][R26.64], R18 ;  /* 0x000000121a001986 */ /* 0x0003e2000c101908 */
[----:B------:R-:W-:-:S03]  /*54f10*/  LOP3.LUT P1, RZ, R11, 0x4000000, RZ, 0xc0, !PT ;  /* 0x040000000bff7812 */ /* 0x000fc6000782c0ff */
[----:B-1----:R-:W2:Y:S04]  /*54f20*/  LDL.LU R18, [R1+0x690] ;  /* 0x0006900001127983 */ /* 0x002ea80000300800 */
[----:B------:R-:W2:Y:S01]  /*54f30*/  LDL.LU R19, [R1+0x10fc] ;  /* 0x0010fc0001137983 */ /* 0x000ea20000300800 */
[----:B------:R-:W-:-:S05]  /*54f40*/  IMAD.WIDE R26, R252, 0x4, R4 ;  /* 0x00000004fc1a7825 */ /* 0x000fca00078e0204 */
[----:B---3--:R1:W-:Y:S04]  /*54f50*/  @P1 STG.E desc[UR8][R26.64], R17 ;  /* 0x000000111a001986 */ /* 0x0083e8000c101908 */
[----:B-1----:R-:W3:Y:S01]  /*54f60*/  LDL.LU R17, [R1+0x490] ;  /* 0x0004900001117983 */ /* 0x002ee20000300800 */
[----:B------:R-:W-:Y:S01]  /*54f70*/  LOP3.LUT P1, RZ, R11, 0x2000000, RZ, 0xc0, !PT ;  /* 0x020000000bff7812 */ /* 0x000fe2000782c0ff */
[----:B------:R-:W-:-:S12]  /*54f80*/  IMAD.WIDE R26, R252, 0x4, R6 ;  /* 0x00000004fc1a7825 */ /* 0x000fd800078e0206 */
[----:B------:R1:W-:Y:S01]  /*54f90*/  @P1 STG.E desc[UR8][R26.64], R140 ;  /* 0x0000008c1a001986 */ /* 0x0003e2000c101908 */
[----:B------:R-:W-:Y:S01]  /*54fa0*/  LOP3.LUT P1, RZ, R11, 0x1000000, RZ, 0xc0, !PT ;  /* 0x010000000bff7812 */ /* 0x000fe2000782c0ff */
[----:B-1----:R-:W-:-:S12]  /*54fb0*/  IMAD.WIDE R26, R252, 0x4, R8 ;  /* 0x00000004fc1a7825 */ /* 0x002fd800078e0208 */
[----:B------:R1:W-:Y:S01]  /*54fc0*/  @P1 STG.E desc[UR8][R26.64], R141 ;  /* 0x0000008d1a001986 */ /* 0x0003e2000c101908 */
[----:B------:R-:W-:Y:S01]  /*54fd0*/  LOP3.LUT P1, RZ, R11, 0x800000, RZ, 0xc0, !PT ;  /* 0x008000000bff7812 */ /* 0x000fe2000782c0ff */
[----:B-1----:R-:W-:Y:S01]  /*54fe0*/  IMAD.WIDE R26, R151, 0x4, R2 ;  /* 0x00000004971a7825 */ /* 0x002fe200078e0202 */
[----:B------:R-:W-:Y:S01]  /*54ff0*/  LOP3.LUT P2, RZ, R14, 0x4000, RZ, 0xc0, !PT ;  /* 0x000040000eff7812 */ /* 0x000fe2000784c0ff */
[----:B------:R-:W3:Y:S10]  /*55000*/  LDL.LU R141, [R1+0x1104] ;  /* 0x00110400018d7983 */ /* 0x000ef40000300800 */
        /* <DEDUP_REMOVED lines=8> */
[----:B------:R-:W-:Y:S01]  /*55090*/  LOP3.LUT P3, RZ, R14, 0x8000, RZ, 0xc0, !PT ;  /* 0x000080000eff7812 */ /* 0x000fe2000786c0ff */
[----:B-1----:R-:W-:-:S10]  /*550a0*/  IMAD.WIDE R26, R151, 0x4, R8 ;  /* 0x00000004971a7825 */ /* 0x002fd400078e0208 */
[----:B----4-:R1:W-:Y:S02]  /*550b0*/  @P1 STG.E desc[UR8][R26.64], R149 ;  /* 0x000000951a001986 */ /* 0x0103e4000c101908 */
[----:B-1----:R-:W-:-:S05]  /*550c0*/  IMAD.WIDE R26, R21, 0x4, R2 ;  /* 0x00000004151a7825 */ /* 0x002fca00078e0202 */
[----:B------:R1:W-:Y:S02]  /*550d0*/  @P2 STG.E desc[UR8][R26.64], R150 ;  /* 0x000000961a002986 */ /* 0x0003e4000c101908 */
[----:B-1----:R-:W-:-:S05]  /*550e0*/  IMAD.WIDE R26, R21, 0x4, R4 ;  /* 0x00000004151a7825 */ /* 0x002fca00078e0204 */
[----:B--2---:R1:W-:Y:S04]  /*550f0*/  @P3 STG.E desc[UR8][R26.64], R148 ;  /* 0x000000941a003986 */ /* 0x0043e8000c101908 */
[----:B-1----:R-:W2:Y:S01]  /*55100*/  LDL.LU R148, [R1+0x290] ;  /* 0x0002900001947983 */ /* 0x002ea20000300800 */
[C---:B------:R-:W-:Y:S02]  /*55110*/  LOP3.LUT P4, RZ, R14.reuse, 0x10000, RZ, 0xc0, !PT ;  /* 0x000100000eff7812 */ /* 0x040fe4000788c0ff */
[C---:B------:R-:W-:Y:S01]  /*55120*/  LOP3.LUT P5, RZ, R14.reuse, 0x20000, RZ, 0xc0, !PT ;  /* 0x000200000eff7812 */ /* 0x040fe200078ac0ff */
[----:B------:R-:W-:Y:S01]  /*55130*/  IMAD.WIDE R26, R21, 0x4, R6 ;  /* 0x00000004151a7825 */ /* 0x000fe200078e0206 */
[C---:B------:R-:W-:Y:S02]  /*55140*/  LOP3.LUT P6, RZ, R14.reuse, 0x40000, RZ, 0xc0, !PT ;  /* 0x000400000eff7812 */ /* 0x040fe400078cc0ff */
[----:B------:R-:W-:-:S07]  /*55150*/  LOP3.LUT P0, RZ, R14, 0x80000, RZ, 0xc0, !PT ;  /* 0x000800000eff7812 */ /* 0x000fce000780c0ff */
[----:B------:R1:W-:Y:S02]  /*55160*/  @P4 STG.E desc[UR8][R26.64], R251 ;  /* 0x000000fb1a004986 */ /* 0x0003e4000c101908 */
[----:B-1----:R-:W-:Y:S02]  /*55170*/  IMAD.WIDE R26, R21, 0x4, R8 ;  /* 0x00000004151a7825 */ /* 0x002fe400078e0208 */
[----:B------:R-:W4:Y:S04]  /*55180*/  LDL.LU R251, [R1+0x90] ;  /* 0x0000900001fb7983 */ /* 0x000f280000300800 */
[----:B------:R1:W-:Y:S04]  /*55190*/  @P5 STG.E desc[UR8][R26.64], R20 ;  /* 0x000000141a005986 */ /* 0x0003e8000c101908 */
[----:B------:R-:W4:Y:S01]  /*551a0*/  LDL.LU R21, [R1+0xee4] ;  /* 0x000ee40001157983 */ /* 0x000f220000300800 */
[----:B-1----:R-:W-:-:S03]  /*551b0*/  IMAD.WIDE R26, R19, 0x4, R2 ;  /* 0x00000004131a7825 */ /* 0x002fc600078e0202 */
[----:B------:R-:W4:Y:S04]  /*551c0*/  LDL.LU R20, [R1+0xc84] ;  /* 0x000c840001147983 */ /* 0x000f280000300800 */
[----:B------:R1:W-:Y:S02]  /*551d0*/  @P6 STG.E desc[UR8][R26.64], R18 ;  /* 0x000000121a006986 */ /* 0x0003e4000c101908 */
[----:B-1----:R-:W-:Y:S02]  /*551e0*/  IMAD.WIDE R26, R19, 0x4, R4 ;  /* 0x00000004131a7825 */ /* 0x002fe400078e0204 */
[----:B------:R-:W4:Y:S04]  /*551f0*/  LDL.LU R18, [R1+0xa84] ;  /* 0x000a840001127983 */ /* 0x000f280000300800 */
[----:B---3--:R1:W-:Y:S04]  /*55200*/  @P0 STG.E desc[UR8][R26.64], R17 ;  /* 0x000000111a000986 */ /* 0x0083e8000c101908 */
[----:B-1----:R-:W3:Y:S01]  /*55210*/  LDL.LU R17, [R1+0x1100] ;  /* 0x0011000001117983 */ /* 0x002ee20000300800 */
[----:B------:R-:W-:-:S03]  /*55220*/  LOP3.LUT P1, RZ, R15, 0x1, RZ, 0xc0, !PT ;  /* 0x000000010fff7812 */ /* 0x000fc6000782c0ff */
[----:B------:R-:W3:Y:S01]  /*55230*/  LDL.LU R10, [R1+0x894] ;  /* 0x00089400010a7983 */ /* 0x000ee20000300800 */
[----:B------:R-:W-:-:S03]  /*55240*/  LOP3.LUT R11, R11, 0xffffefff, RZ, 0xc0, !PT ;  /* 0xffffefff0b0b7812 */ /* 0x000fc600078ec0ff */
[----:B------:R-:W3:Y:S04]  /*55250*/  LDL.LU R25, [R1+0x694] ;  /* 0x0006940001197983 */ /* 0x000ee80000300800 */
[----:B------:R-:W3:Y:S02]  /*55260*/  LDL.LU R140, [R1+0x494] ;  /* 0x00049400018c7983 */ /* 0x000ee40000300800 */
[----:B------:R-:W-:Y:S02]  /*55270*/  @P1 LOP3.LUT R11, R11, 0x1000, RZ, 0xfc, !PT ;  /* 0x000010000b0b1812 */ /* 0x000fe400078efcff */
[----:B------:R-:W-:Y:S01]  /*55280*/  LOP3.LUT P1, RZ, R14, 0x80000000, RZ, 0xc0, !PT ;  /* 0x800000000eff7812 */ /* 0x000fe2000782c0ff */
[----:B------:R-:W3:Y:S01]  /*55290*/  LDL.LU R252, [R1+0x294] ;  /* 0x0002940001fc7983 */ /* 0x000ee20000300800 */
[----:B------:R-:W-:-:S02]  /*552a0*/  LOP3.LUT R11, R11, 0xffffdfff, RZ, 0xc0, !PT ;  /* 0xffffdfff0b0b7812 */ /* 0x000fc400078ec0ff */
[C---:B------:R-:W-:Y:S01]  /*552b0*/  LOP3.LUT P4, RZ, R14.reuse, 0x100000, RZ, 0xc0, !PT ;  /* 0x001000000eff7812 */ /* 0x040fe2000788c0ff */
[----:B------:R-:W-:Y:S01]  /*552c0*/  IMAD.WIDE R26, R19, 0x4, R6 ;  /* 0x00000004131a7825 */ /* 0x000fe200078e0206 */
[----:B------:R-:W3:Y:S04]  /*552d0*/  LDL.LU R143, [R1+0xee8] ;  /* 0x000ee800018f7983 */ /* 0x000ee80000300800 */
[----:B------:R-:W3:Y:S03]  /*552e0*/  LDL.LU R155, [R1+0xc88] ;  /* 0x000c8800019b7983 */ /* 0x000ee60000300800 */
[----:B------:R-:W-:Y:S01]  /*552f0*/  @P1 LOP3.LUT R11, R11, 0x2000, RZ, 0xfc, !PT ;  /* 0x000020000b0b1812 */ /* 0x000fe200078efcff */
[----:B------:R-:W3:Y:S01]  /*55300*/  LDL.LU R151, [R1+0xa88] ;  /* 0x000a880001977983 */ /* 0x000ee20000300800 */
[----:B------:R-:W-:-:S02]  /*55310*/  LOP3.LUT P1, RZ, R14, 0x40000000, RZ, 0xc0, !PT ;  /* 0x400000000eff7812 */ /* 0x000fc4000782c0ff */
[----:B------:R-:W-:Y:S01]  /*55320*/  LOP3.LUT R11, R11, 0xffffbfff, RZ, 0xc0, !PT ;  /* 0xffffbfff0b0b7812 */ /* 0x000fe200078ec0ff */
[----:B------:R-:W3:Y:S04]  /*55330*/  LDL.LU R149, [R1+0x1108] ;  /* 0x0011080001957983 */ /* 0x000ee80000300800 */
[----:B------:R-:W3:Y:S06]  /*55340*/  LDL.LU R150, [R1+0x898] ;  /* 0x0008980001967983 */ /* 0x000eec0000300800 */
        /* <DEDUP_REMOVED lines=11> */
[----:B------:R-:W-:Y:S01]  /*55400*/  LOP3.LUT R11, R11, 0xfffbffff, RZ, 0xc0, !PT ;  /* 0xfffbffff0b0b7812 */ /* 0x000fe200078ec0ff */
[----:B--2---:R1:W-:Y:S02]  /*55410*/  @P4 STG.E desc[UR8][R26.64], R148 ;  /* 0x000000941a004986 */ /* 0x0043e4000c101908 */
[----:B-1----:R-:W-:Y:S02]  /*55420*/  IMAD.WIDE R26, R19, 0x4, R8 ;  /* 0x00000004131a7825 */ /* 0x002fe400078e0208 */
[----:B------:R-:W2:Y:S04]  /*55430*/  LDL.LU R19, [R1+0x110c] ;  /* 0x00110c0001137983 */ /* 0x000ea80000300800 */
[----:B------:R-:W2:Y:S01]  /*55440*/  LDL.LU R142, [R1+0x94] ;  /* 0x00009400018e7983 */ /* 0x000ea20000300800 */
[----:B------:R-:W-:-:S02]  /*55450*/  LOP3.LUT P5, RZ, R14, 0x200000, RZ, 0xc0, !PT ;  /* 0x002000000eff7812 */ /* 0x000fc400078ac0ff */
[----:B------:R-:W-:Y:S01]  /*55460*/  @P1 LOP3.LUT R11, R11, 0x40000, RZ, 0xfc, !PT ;  /* 0x000400000b0b1812 */ /* 0x000fe200078efcff */
[----:B------:R-:W2:Y:S01]  /*55470*/  LDL.LU R148, [R1+0x698] ;  /* 0x0006980001947983 */ /* 0x000ea20000300800 */
[C---:B------:R-:W-:Y:S02]  /*55480*/  LOP3.LUT P1, RZ, R14.reuse, 0x2000000, RZ, 0xc0, !PT ;  /* 0x020000000eff7812 */ /* 0x040fe4000782c0ff */
[C---:B------:R-:W-:Y:S02]  /*55490*/  LOP3.LUT P6, RZ, R14.reuse, 0x400000, RZ, 0xc0, !PT ;  /* 0x004000000eff7812 */ /* 0x040fe400078cc0ff */
[----:B------:R-:W-:Y:S02]  /*554a0*/  LOP3.LUT P0, RZ, R14, 0x800000, RZ, 0xc0, !PT ;  /* 0x008000000eff7812 */ /* 0x000fe4000780c0ff */
[----:B------:R-:W-:-:S03]  /*554b0*/  LOP3.LUT R11, R11, 0xfff7ffff, RZ, 0xc0, !PT ;  /* 0xfff7ffff0b0b7812 */ /* 0x000fc600078ec0ff */
[----:B----4-:R3:W-:Y:S04]  /*554c0*/  @P5 STG.E desc[UR8][R26.64], R251 ;  /* 0x000000fb1a005986 */ /* 0x0107e8000c101908 */
[----:B------:R-:W-:Y:S02]  /*554d0*/  @P1 LOP3.LUT R11, R11, 0x80000, RZ, 0xfc, !PT ;  /* 0x000800000b0b1812 */ /* 0x000fe400078efcff */
[----:B------:R-:W-:Y:S01]  /*554e0*/  LOP3.LUT P1, RZ, R14, 0x1000000, RZ, 0xc0, !PT ;  /* 0x010000000eff7812 */ /* 0x000fe2000782c0ff */
[----:B---3--:R-:W-:-:S05]  /*554f0*/  IMAD.WIDE R26, R17, 0x4, R2 ;  /* 0x00000004111a7825 */ /* 0x008fca00078e0202 */
[----:B------:R1:W-:Y:S02]  /*55500*/  @P6 STG.E desc[UR8][R26.64], R21 ;  /* 0x000000151a006986 */ /* 0x0003e4000c101908 */
[C---:B-1----:R-:W-:Y:S02]  /*55510*/  IMAD.WIDE R26, R17.reuse, 0x4, R4 ;  /* 0x00000004111a7825 */ /* 0x042fe400078e0204 */
[----:B------:R-:W3:Y:S04]  /*55520*/  LDL.LU R21, [R1+0x498] ;  /* 0x0004980001157983 */ /* 0x000ee80000300800 */
        /* <DEDUP_REMOVED lines=21> */
[----:B--2---:R1:W-:Y:S01]  /*55680*/  @P1 STG.E desc[UR8][R26.64], R142 ;  /* 0x0000008e1a001986 */ /* 0x0043e2000c101908 */
        /* <DEDUP_REMOVED lines=19> */
[----:B------:R-:W-:-:S04]  /*557c0*/  LOP3.LUT P0, RZ, R15, 0x40, RZ, 0xc0, !PT ;  /* 0x000000400fff7812 */ /* 0x000fc8000780c0ff */
[----:B---3--:R1:W-:Y:S02]  /*557d0*/  @P4 STG.E desc[UR8][R26.64], R21 ;  /* 0x000000151a004986 */ /* 0x0083e4000c101908 */
[----:B-1----:R-:W-:-:S05]  /*557e0*/  IMAD.WIDE R26, R19, 0x4, R6 ;  /* 0x00000004131a7825 */ /* 0x002fca00078e0206 */
[----:B----4-:R1:W-:Y:S02]  /*557f0*/  @P5 STG.E desc[UR8][R26.64], R20 ;  /* 0x000000141a005986 */ /* 0x0103e4000c101908 */
[----:B-1----:R-:W-:-:S05]  /*55800*/  IMAD.WIDE R26, R19, 0x4, R8 ;  /* 0x00000004131a7825 */ /* 0x002fca00078e0208 */
[----:B------:R1:W-:Y:S02]  /*55810*/  @P6 STG.E desc[UR8][R26.64], R18 ;  /* 0x000000121a006986 */ /* 0x0003e4000c101908 */
[----:B-1----:R-:W-:-:S05]  /*55820*/  IMAD.WIDE R26, R251, 0x4, R2 ;  /* 0x00000004fb1a7825 */ /* 0x002fca00078e0202 */
[----:B------:R1:W-:Y:S04]  /*55830*/  @P0 STG.E desc[UR8][R26.64], R17 ;  /* 0x000000111a000986 */ /* 0x0003e8000c101908 */
[----:B-1----:R-:W2:Y:S04]  /*55840*/  LDL.LU R17, [R1+0xc8c] ;  /* 0x000c8c0001117983 */ /* 0x002ea80000300800 */
[----:B------:R-:W3:Y:S04]  /*55850*/  LDL.LU R148, [R1+0xa8c] ;  /* 0x000a8c0001947983 */ /* 0x000ee80000300800 */
[----:B------:R-:W4:Y:S04]  /*55860*/  LDL.LU R21, [R1+0x89c] ;  /* 0x00089c0001157983 */ /* 0x000f280000300800 */
[----:B------:R-:W4:Y:S04]  /*55870*/  LDL.LU R18, [R1+0x69c] ;  /* 0x00069c0001127983 */ /* 0x000f280000300800 */
[----:B------:R-:W4:Y:S04]  /*55880*/  LDL.LU R20, [R1+0x49c] ;  /* 0x00049c0001147983 */ /* 0x000f280000300800 */
[----:B------:R-:W4:Y:S04]  /*55890*/  LDL.LU R19, [R1+0x29c] ;  /* 0x00029c0001137983 */ /* 0x000f280000300800 */
[----:B------:R-:W4:Y:S01]  /*558a0*/  LDL.LU R140, [R1+0x1114] ;  /* 0x00111400018c7983 */ /* 0x000f220000300800 */
[----:B------:R-:W-:-:S02]  /*558b0*/  LOP3.LUT P1, RZ, R15, 0x80000, RZ, 0xc0, !PT ;  /* 0x000800000fff7812 */ /* 0x000fc4000782c0ff */
[----:B------:R-:W-:Y:S02]  /*558c0*/  LOP3.LUT R11, R11, 0xffffffef, RZ, 0xc0, !PT ;  /* 0xffffffef0b0b7812 */ /* 0x000fe400078ec0ff */
[----:B------:R-:W-:Y:S01]  /*558d0*/  LOP3.LUT P4, RZ, R15, 0x80, RZ, 0xc0, !PT ;  /* 0x000000800fff7812 */ /* 0x000fe2000788c0ff */
[----:B------:R-:W-:-:S08]  /*558e0*/  IMAD.WIDE R26, R251, 0x4, R4 ;  /* 0x00000004fb1a7825 */ /* 0x000fd000078e0204 */
        /* <DEDUP_REMOVED lines=23> */
[----:B------:R-:W-:-:S11]  /*55a60*/  LOP3.LUT R11, R11, 0xfffff7ff, RZ, 0xc0, !PT ;  /* 0xfffff7ff0b0b7812 */ /* 0x000fd600078ec0ff */
[----:B------:R-:W-:Y:S02]  /*55a70*/  @P1 LOP3.LUT R11, R11, 0x800, RZ, 0xfc, !PT ;  /* 0x000008000b0b1812 */ /* 0x000fe400078efcff */
[----:B------:R-:W-:Y:S01]  /*55a80*/  LOP3.LUT P1, RZ, R15, 0x800, RZ, 0xc0, !PT ;  /* 0x000008000fff7812 */ /* 0x000fe2000782c0ff */
[----:B--2---:R1:W-:Y:S04]  /*55a90*/  @P4 STG.E desc[UR8][R26.64], R17 ;  /* 0x000000111a004986 */ /* 0x0043e8000c101908 */
[----:B-1----:R-:W2:Y:S04]  /*55aa0*/  LDL.LU R17, [R1+0x9c] ;  /* 0x00009c0001117983 */ /* 0x002ea80000300800 */
[----:B------:R-:W2:Y:S04]  /*55ab0*/  LDL.LU R143, [R1+0x1118] ;  /* 0x00111800018f7983 */ /* 0x000ea80000300800 */
[----:B------:R-:W2:Y:S04]  /*55ac0*/  LDL.LU R252, [R1+0xef0] ;  /* 0x000ef00001fc7983 */ /* 0x000ea80000300800 */
[----:B------:R-:W2:Y:S04]  /*55ad0*/  LDL.LU R141, [R1+0xc90] ;  /* 0x000c9000018d7983 */ /* 0x000ea80000300800 */
[----:B------:R-:W2:Y:S01]  /*55ae0*/  LDL.LU R142, [R1+0xa90] ;  /* 0x000a9000018e7983 */ /* 0x000ea20000300800 */
[----:B------:R-:W-:-:S03]  /*55af0*/  IMAD.WIDE R26, R251, 0x4, R6 ;  /* 0x00000004fb1a7825 */ /* 0x000fc600078e0206 */
[----:B------:R-:W2:Y:S04]  /*55b00*/  LDL.LU R155, [R1+0x8a0] ;  /* 0x0008a000019b7983 */ /* 0x000ea80000300800 */
[----:B---3--:R1:W-:Y:S04]  /*55b10*/  @P5 STG.E desc[UR8][R26.64], R148 ;  /* 0x000000941a005986 */ /* 0x0083e8000c101908 */
[----:B-1----:R-:W3:Y:S04]  /*55b20*/  LDL.LU R148, [R1+0x111c] ;  /* 0x00111c0001947983 */ /* 0x002ee80000300800 */
[----:B------:R-:W3:Y:S01]  /*55b30*/  LDL.LU R151, [R1+0x6a0] ;  /* 0x0006a00001977983 */ /* 0x000ee20000300800 */
[----:B------:R-:W-:-:S03]  /*55b40*/  IMAD.WIDE R26, R251, 0x4, R8 ;  /* 0x00000004fb1a7825 */ /* 0x000fc600078e0208 */
[----:B------:R-:W3:Y:S04]  /*55b50*/  LDL.LU R149, [R1+0x4a0] ;  /* 0x0004a00001957983 */ /* 0x000ee80000300800 */
[----:B----4-:R1:W-:Y:S02]  /*55b60*/  @P6 STG.E desc[UR8][R26.64], R21 ;  /* 0x000000151a006986 */ /* 0x0103e4000c101908 */
[----:B-1----:R-:W-:-:S05]  /*55b70*/  IMAD.WIDE R26, R140, 0x4, R2 ;  /* 0x000000048c1a7825 */ /* 0x002fca00078e0202 */
[----:B------:R1:W-:Y:S04]  /*55b80*/  @P0 STG.E desc[UR8][R26.64], R18 ;  /* 0x000000121a000986 */ /* 0x0003e8000c101908 */
[----:B-1----:R-:W4:Y:S04]  /*55b90*/  LDL.LU R18, [R1+0x1120] ;  /* 0x0011200001127983 */ /* 0x002f280000300800 */
[----:B------:R-:W4:Y:S01]  /*55ba0*/  LDL.LU R150, [R1+0x2a0] ;  /* 0x0002a00001967983 */ /* 0x000f220000300800 */
[----:B------:R-:W-:-:S03]  /*55bb0*/  IMAD.WIDE R26, R140, 0x4, R4 ;  /* 0x000000048c1a7825 */ /* 0x000fc600078e0204 */
[----:B------:R-:W4:Y:S04]  /*55bc0*/  LDL.LU R251, [R1+0xa0] ;  /* 0x0000a00001fb7983 */ /* 0x000f280000300800 */
[----:B------:R1:W-:Y:S01]  /*55bd0*/  @P1 STG.E desc[UR8][R26.64], R20 ;  /* 0x000000141a001986 */ /* 0x0003e2000c101908 */
[----:B------:R-:W-:-:S03]  /*55be0*/  LOP3.LUT P1, RZ, R11, 0x800, RZ, 0xc0, !PT ;  /* 0x000008000bff7812 */ /* 0x000fc6000782c0ff */
[----:B------:R-:W4:Y:S01]  /*55bf0*/  LDL.LU R21, [R1+0xef4] ;  /* 0x000ef40001157983 */ /* 0x000f220000300800 */
[----:B-1----:R-:W-:-:S03]  /*55c00*/  IMAD.WIDE R26, R140, 0x4, R6 ;  /* 0x000000048c1a7825 */ /* 0x002fc600078e0206 */
[----:B------:R-:W4:Y:S06]  /*55c10*/  LDL.LU R20, [R1+0xc94] ;  /* 0x000c940001147983 */ /* 0x000f2c0000300800 */
[----:B------:R1:W-:Y:S04]  /*55c20*/  @P1 STG.E desc[UR8][R26.64], R19 ;  /* 0x000000131a001986 */ /* 0x0003e8000c101908 */
[----:B-1----:R-:W4:Y:S01]  /*55c30*/  LDL.LU R19, [R1+0xa94] ;  /* 0x000a940001137983 */ /* 0x002f220000300800 */
[----:B------:R-:W-:Y:S01]  /*55c40*/  LOP3.LUT P1, RZ, R11, 0x400, RZ, 0xc0, !PT ;  /* 0x000004000bff7812 */ /* 0x000fe2000782c0ff */
[----:B------:R-:W-:Y:S01]  /*55c50*/  IMAD.WIDE R26, R140, 0x4, R8 ;  /* 0x000000048c1a7825 */ /* 0x000fe200078e0208 */
[----:B------:R-:W-:-:S02]  /*55c60*/  LOP3.LUT P2, RZ, R15, 0x100000, RZ, 0xc0, !PT ;  /* 0x001000000fff7812 */ /* 0x000fc4000784c0ff */
[C---:B------:R-:W-:Y:S02]  /*55c70*/  LOP3.LUT P3, RZ, R15.reuse, 0x200000, RZ, 0xc0, !PT ;  /* 0x002000000fff7812 */ /* 0x040fe4000786c0ff */
[C---:B------:R-:W-:Y:S02]  /*55c80*/  LOP3.LUT P4, RZ, R15.reuse, 0x400000, RZ, 0xc0, !PT ;  /* 0x004000000fff7812 */ /* 0x040fe4000788c0ff */
[C---:B------:R-:W-:Y:S02]  /*55c90*/  LOP3.LUT P5, RZ, R15.reuse, 0x800000, RZ, 0xc0, !PT ;  /* 0x008000000fff7812 */ /* 0x040fe400078ac0ff */
[----:B------:R-:W-:-:S03]  /*55ca0*/  LOP3.LUT P6, RZ, R15, 0x1000000, RZ, 0xc0, !PT ;  /* 0x010000000fff7812 */ /* 0x000fc600078cc0ff */
[----:B--2---:R1:W-:Y:S01]  /*55cb0*/  @P1 STG.E desc[UR8][R26.64], R17 ;  /* 0x000000111a001986 */ /* 0x0043e2000c101908 */
[----:B------:R-:W-:Y:S01]  /*55cc0*/  LOP3.LUT P1, RZ, R11, 0x200, RZ, 0xc0, !PT ;  /* 0x000002000bff7812 */ /* 0x000fe2000782c0ff */
[----:B-1----:R-:W-:Y:S02]  /*55cd0*/  IMAD.WIDE R26, R143, 0x4, R2 ;  /* 0x000000048f1a7825 */ /* 0x002fe400078e0202 */
[----:B------:R-:W2:Y:S10]  /*55ce0*/  LDL.LU R17, [R1+0x8a4] ;  /* 0x0008a40001117983 */ /* 0x000eb40000300800 */
[----:B------:R1:W-:Y:S01]  /*55cf0*/  @P1 STG.E desc[UR8][R26.64], R252 ;  /* 0x000000fc1a001986 */ /* 0x0003e2000c101908 */
[----:B------:R-:W-:Y:S01]  /*55d00*/  LOP3.LUT P1, RZ, R11, 0x100, RZ, 0xc0, !PT ;  /* 0x000001000bff7812 */ /* 0x000fe2000782c0ff */
[----:B-1----:R-:W-:-:S12]  /*55d10*/  IMAD.WIDE R26, R143, 0x4, R4 ;  /* 0x000000048f1a7825 */ /* 0x002fd800078e0204 */
[----:B------:R1:W-:Y:S01]  /*55d20*/  @P1 STG.E desc[UR8][R26.64], R141 ;  /* 0x0000008d1a001986 */ /* 0x0003e2000c101908 */
        /* <DEDUP_REMOVED lines=8> */
[----:B---3--:R-:W-:-:S12]  /*55db0*/  IMAD.WIDE R26, R148, 0x4, R2 ;  /* 0x00000004941a7825 */ /* 0x008fd800078e0202 */
[----:B------:R1:W-:Y:S01]  /*55dc0*/  @P1 STG.E desc[UR8][R26.64], R151 ;  /* 0x000000971a001986 */ /* 0x0003e2000c101908 */
[----:B------:R-:W-:Y:S01]  /*55dd0*/  LOP3.LUT P1, RZ, R11, 0x10, RZ, 0xc0, !PT ;  /* 0x000000100bff7812 */ /* 0x000fe2000782c0ff */
[----:B-1----:R-:W-:-:S12]  /*55de0*/  IMAD.WIDE R26, R148, 0x4, R4 ;  /* 0x00000004941a7825 */ /* 0x002fd800078e0204 */
[----:B------:R1:W-:Y:S02]  /*55df0*/  @P1 STG.E desc[UR8][R26.64], R149 ;  /* 0x000000951a001986 */ /* 0x0003e4000c101908 */
[----:B-1----:R-:W-:-:S05]  /*55e00*/  IMAD.WIDE R26, R148, 0x4, R6 ;  /* 0x00000004941a7825 */ /* 0x002fca00078e0206 */
[----:B----4-:R1:W-:Y:S02]  /*55e10*/  @P2 STG.E desc[UR8][R26.64], R150 ;  /* 0x000000961a002986 */ /* 0x0103e4000c101908 */
        /* <DEDUP_REMOVED lines=8> */
[----:B-1----:R-:W-:Y:S02]  /*55ea0*/  IMAD.WIDE R26, R18, 0x4, R8 ;  /* 0x00000004121a7825 */ /* 0x002fe400078e0208 */
[----:B------:R-:W3:Y:S04]  /*55eb0*/  LDL.LU R18, [R1+0x6a4] ;  /* 0x0006a40001127983 */ /* 0x000ee80000300800 */
[----:B------:R-:W4:Y:S04]  /*55ec0*/  LDL.LU R21, [R1+0x4a4] ;  /* 0x0004a40001157983 */ /* 0x000f280000300800 */
[----:B------:R-:W4:Y:S04]  /*55ed0*/  LDL.LU R20, [R1+0x2a4] ;  /* 0x0002a40001147983 */ /* 0x000f280000300800 */
[----:B------:R-:W3:Y:S01]  /*55ee0*/  LDL.LU R19, [R1+0x1124] ;  /* 0x0011240001137983 */ /* 0x000ee20000300800 */
[----:B------:R-:W-:-:S02]  /*55ef0*/  LOP3.LUT P1, RZ, R16, 0x40, RZ, 0xc0, !PT ;  /* 0x0000004010ff7812 */ /* 0x000fc4000782c0ff */
[----:B------:R-:W-:Y:S01]  /*55f00*/  LOP3.LUT R12, R12, 0xefffffff, RZ, 0xc0, !PT ;  /* 0xefffffff0c0c7812 */ /* 0x000fe200078ec0ff */
[----:B------:R-:W4:Y:S10]  /*55f10*/  LDL.LU R251, [R1+0xa4] ;  /* 0x0000a40001fb7983 */ /* 0x000f340000300800 */
        /* <DEDUP_REMOVED lines=18> */
[----:B------:R-:W-:Y:S01]  /*56040*/  LOP3.LUT R11, R11, 0xfffffffb, RZ, 0xc0, !PT ;  /* 0xfffffffb0b0b7812 */ /* 0x000fe200078ec0ff */
[----:B--2---:R1:W-:Y:S10]  /*56050*/  @P0 STG.E desc[UR8][R26.64], R17 ;  /* 0x000000111a000986 */ /* 0x0043f4000c101908 */
[----:B------:R-:W-:-:S02]  /*56060*/  @P1 LOP3.LUT R11, R11, 0x4, RZ, 0xfc, !PT ;  /* 0x000000040b0b1812 */ /* 0x000fc400078efcff */
[C---:B------:R-:W-:Y:S01]  /*56070*/  LOP3.LUT P1, RZ, R15.reuse, 0x80000000, RZ, 0xc0, !PT ;  /* 0x800000000fff7812 */ /* 0x040fe2000782c0ff */
[----:B-1----:R-:W2:Y:S04]  /*56080*/  LDL.LU R17, [R1+0xef8] ;  /* 0x000ef80001117983 */ /* 0x002ea80000300800 */
[----:B------:R-:W2:Y:S01]  /*56090*/  LDL.LU R27, [R1+0x1128] ;  /* 0x00112800011b7983 */ /* 0x000ea20000300800 */
[----:B------:R-:W-:Y:S02]  /*560a0*/  LOP3.LUT P4, RZ, R15, 0x4000000, RZ, 0xc0, !PT ;  /* 0x040000000fff7812 */ /* 0x000fe4000788c0ff */
[----:B------:R-:W-:Y:S02]  /*560b0*/  LOP3.LUT R11, R11, 0xfffffff7, RZ, 0xc0, !PT ;  /* 0xfffffff70b0b7812 */ /* 0x000fe400078ec0ff */
[----:B------:R-:W-:-:S03]  /*560c0*/  LOP3.LUT P5, RZ, R15, 0x8000000, RZ, 0xc0, !PT ;  /* 0x080000000fff7812 */ /* 0x000fc600078ac0ff */
[----:B------:R-:W-:Y:S02]  /*560d0*/  @P1 LOP3.LUT R11, R11, 0x8, RZ, 0xfc, !PT ;  /* 0x000000080b0b1812 */ /* 0x000fe400078efcff */
[C---:B------:R-:W-:Y:S02]  /*560e0*/  LOP3.LUT P6, RZ, R15.reuse, 0x10000000, RZ, 0xc0, !PT ;  /* 0x100000000fff7812 */ /* 0x040fe400078cc0ff */
[C---:B------:R-:W-:Y:S02]  /*560f0*/  LOP3.LUT P0, RZ, R15.reuse, 0x20000000, RZ, 0xc0, !PT ;  /* 0x200000000fff7812 */ /* 0x040fe4000780c0ff */
[----:B------:R-:W-:Y:S01]  /*56100*/  LOP3.LUT P1, RZ, R15, 0x40000000, RZ, 0xc0, !PT ;  /* 0x400000000fff7812 */ /* 0x000fe2000782c0ff */
[----:B---3--:R-:W-:-:S05]  /*56110*/  IMAD.WIDE R14, R19, 0x4, R2 ;  /* 0x00000004130e7825 */ /* 0x008fca00078e0202 */
[----:B------:R1:W-:Y:S04]  /*56120*/  @P4 STG.E desc[UR8][R14.64], R18 ;  /* 0x000000120e004986 */ /* 0x0003e8000c101908 */
[----:B-1----:R-:W3:Y:S04]  /*56130*/  LDL.LU R18, [R1+0xc98] ;  /* 0x000c980001127983 */ /* 0x002ee80000300800 */
[----:B------:R-:W3:Y:S04]  /*56140*/  LDL.LU R26, [R1+0xa98] ;  /* 0x000a9800011a7983 */ /* 0x000ee80000300800 */
        /* <DEDUP_REMOVED lines=8> */
[----:B------:R-:W3:Y:S01]  /*561d0*/  LDL.LU R150, [R1+0x1130] ;  /* 0x0011300001967983 */ /* 0x000ee20000300800 */
[----:B------:R-:W-:-:S03]  /*561e0*/  IMAD.WIDE R14, R19, 0x4, R4 ;  /* 0x00000004130e7825 */ /* 0x000fc600078e0204 */
[----:B------:R-:W3:Y:S04]  /*561f0*/  LDL.LU R148, [R1+0x8ac] ;  /* 0x0008ac0001947983 */ /* 0x000ee80000300800 */
[----:B----4-:R1:W-:Y:S02]  /*56200*/  @P5 STG.E desc[UR8][R14.64], R21 ;  /* 0x000000150e005986 */ /* 0x0103e4000c101908 */
[C---:B-1----:R-:W-:Y:S02]  /*56210*/  IMAD.WIDE R14, R19.reuse, 0x4, R6 ;  /* 0x00000004130e7825 */ /* 0x042fe400078e0206 */
[----:B------:R-:W4:Y:S04]  /*56220*/  LDL.LU R21, [R1+0x6ac] ;  /* 0x0006ac0001157983 */ /* 0x000f280000300800 */
[----:B------:R1:W-:Y:S02]  /*56230*/  @P6 STG.E desc[UR8][R14.64], R20 ;  /* 0x000000140e006986 */ /* 0x0003e4000c101908 */
[----:B-1----:R-:W-:-:S02]  /*56240*/  IMAD.WIDE R14, R19, 0x4, R8 ;  /* 0x00000004130e7825 */ /* 0x002fc400078e0208 */
[----:B------:R-:W4:Y:S04]  /*56250*/  LDL.LU R20, [R1+0x4ac] ;  /* 0x0004ac0001147983 */ /* 0x000f280000300800 */
[----:B------:R-:W4:Y:S04]  /*56260*/  LDL.LU R19, [R1+0x2ac] ;  /* 0x0002ac0001137983 */ /* 0x000f280000300800 */
[----:B------:R-:W4:Y:S04]  /*56270*/  LDL.LU R149, [R1+0x1134] ;  /* 0x0011340001957983 */ /* 0x000f280000300800 */
[----:B------:R2:W-:Y:S02]  /*56280*/  @P0 STG.E desc[UR8][R14.64], R251 ;  /* 0x000000fb0e000986 */ /* 0x0005e4000c101908 */
[----:B--2---:R-:W-:Y:S01]  /*56290*/  IMAD.WIDE R14, R27, 0x4, R2 ;  /* 0x000000041b0e7825 */ /* 0x004fe200078e0202 */
[C---:B------:R-:W-:Y:S01]  /*562a0*/  LOP3.LUT P2, RZ, R16.reuse, 0x80, RZ, 0xc0, !PT ;  /* 0x0000008010ff7812 */ /* 0x040fe2000784c0ff */
[----:B------:R-:W2:Y:S04]  /*562b0*/  LDL.LU R251, [R1+0x1b2c] ;  /* 0x001b2c0001fb7983 */ /* 0x000ea80000300800 */
[----:B------:R1:W-:Y:S01]  /*562c0*/  @P1 STG.E desc[UR8][R14.64], R17 ;  /* 0x000000110e001986 */ /* 0x0003e2000c101908 */
[----:B------:R-:W-:Y:S01]  /*562d0*/  LOP3.LUT P1, RZ, R11, 0x8, RZ, 0xc0, !PT ;  /* 0x000000080bff7812 */ /* 0x000fe2000782c0ff */
[----:B-1----:R-:W-:Y:S01]  /*562e0*/  IMAD.WIDE R14, R27, 0x4, R4 ;  /* 0x000000041b0e7825 */ /* 0x002fe200078e0204 */
[C---:B------:R-:W-:Y:S01]  /*562f0*/  LOP3.LUT P3, RZ, R16.reuse, 0x100, RZ, 0xc0, !PT ;  /* 0x0000010010ff7812 */ /* 0x040fe2000786c0ff */
[----:B------:R-:W2:Y:S01]  /*56300*/  LDL.LU R17, [R1+0x1b28] ;  /* 0x001b280001117983 */ /* 0x000ea20000300800 */
[----:B------:R-:W-:-:S02]  /*56310*/  LOP3.LUT P4, RZ, R16, 0x200, RZ, 0xc0, !PT ;  /* 0x0000020010ff7812 */ /* 0x000fc4000788c0ff */
[C---:B------:R-:W-:Y:S02]  /*56320*/  LOP3.LUT P5, RZ, R16.reuse, 0x400, RZ, 0xc0, !PT ;  /* 0x0000040010ff7812 */ /* 0x040fe400078ac0ff */
[C---:B------:R-:W-:Y:S02]  /*56330*/  LOP3.LUT P6, RZ, R16.reuse, 0x800, RZ, 0xc0, !PT ;  /* 0x0000080010ff7812 */ /* 0x040fe400078cc0ff */
[----:B------:R-:W-:-:S03]  /*56340*/  LOP3.LUT P0, RZ, R16, 0x1000, RZ, 0xc0, !PT ;  /* 0x0000100010ff7812 */ /* 0x000fc6000780c0ff */
        /* <DEDUP_REMOVED lines=28> */
[----:B------:R-:W2:Y:S04]  /*56510*/  LDL.LU R150, [R1+0xac] ;  /* 0x0000ac0001967983 */ /* 0x000ea80000300800 */
[----:B------:R4:W-:Y:S02]  /*56520*/  @P4 STG.E desc[UR8][R10.64], R148 ;  /* 0x000000940a004986 */ /* 0x0009e4000c101908 */
[----:B----4-:R-:W-:-:S02]  /*56530*/  IMAD.WIDE R10, R149, 0x4, R2 ;  /* 0x00000004950a7825 */ /* 0x010fc400078e0202 */
[----:B------:R-:W4:Y:S04]  /*56540*/  LDL.LU R148, [R1+0xf00] ;  /* 0x000f000001947983 */ /* 0x000f280000300800 */
[----:B------:R1:W-:Y:S02]  /*56550*/  @P5 STG.E desc[UR8][R10.64], R21 ;  /* 0x000000150a005986 */ /* 0x0003e4000c101908 */
[C---:B-1----:R-:W-:Y:S02]  /*56560*/  IMAD.WIDE R10, R149.reuse, 0x4, R4 ;  /* 0x00000004950a7825 */ /* 0x042fe400078e0204 */
[----:B------:R-:W3:Y:S04]  /*56570*/  LDL.LU R21, [R1+0xca0] ;  /* 0x000ca00001157983 */ /* 0x000ee80000300800 */
[----:B------:R1:W-:Y:S02]  /*56580*/  @P6 STG.E desc[UR8][R10.64], R20 ;  /* 0x000000140a006986 */ /* 0x0003e4000c101908 */
[----:B-1----:R-:W-:-:S02]  /*56590*/  IMAD.WIDE R10, R149, 0x4, R6 ;  /* 0x00000004950a7825 */ /* 0x002fc400078e0206 */
[----:B------:R-:W3:Y:S04]  /*565a0*/  LDL.LU R20, [R1+0xaa0] ;  /* 0x000aa00001147983 */ /* 0x000ee80000300800 */
[----:B------:R1:W-:Y:S04]  /*565b0*/  @P0 STG.E desc[UR8][R10.64], R19 ;  /* 0x000000130a000986 */ /* 0x0003e8000c101908 */
[----:B-1----:R-:W4:Y:S01]  /*565c0*/  LDL.LU R19, [R1+0x1138] ;  /* 0x0011380001137983 */ /* 0x002f220000300800 */
[----:B------:R-:W-:Y:S02]  /*565d0*/  LOP3.LUT P1, RZ, R16, 0x2000000, RZ, 0xc0, !PT ;  /* 0x0200000010ff7812 */ /* 0x000fe4000782c0ff */
[----:B------:R-:W-:-:S02]  /*565e0*/  LOP3.LUT R12, R12, 0xffefffff, RZ, 0xc0, !PT ;  /* 0xffefffff0c0c7812 */ /* 0x000fc400078ec0ff */
[C---:B------:R-:W-:Y:S02]  /*565f0*/  LOP3.LUT P4, RZ, R16.reuse, 0x2000, RZ, 0xc0, !PT ;  /* 0x0000200010ff7812 */ /* 0x040fe4000788c0ff */
[C---:B------:R-:W-:Y:S01]  /*56600*/  LOP3.LUT P5, RZ, R16.reuse, 0x4000, RZ, 0xc0, !PT ;  /* 0x0000400010ff7812 */ /* 0x040fe200078ac0ff */
[----:B------:R-:W-:Y:S01]  /*56610*/  IMAD.WIDE R10, R149, 0x4, R8 ;  /* 0x00000004950a7825 */ /* 0x000fe200078e0208 */
[----:B------:R-:W-:Y:S01]  /*56620*/  LOP3.LUT P6, RZ, R16, 0x8000, RZ, 0xc0, !PT ;  /* 0x0000800010ff7812 */ /* 0x000fe200078cc0ff */
[----:B------:R-:W3:Y:S04]  /*56630*/  LDL.LU R27, [R1+0x113c] ;  /* 0x00113c00011b7983 */ /* 0x000ee80000300800 */
[----:B------:R-:W-:Y:S01]  /*56640*/  @P1 LOP3.LUT R12, R12, 0x100000, RZ, 0xfc, !PT ;  /* 0x001000000c0c1812 */ /* 0x000fe200078efcff */
[----:B------:R-:W3:Y:S01]  /*56650*/  LDL.LU R14, [R1+0x6b0] ;  /* 0x0006b000010e7983 */ /* 0x000ee20000300800 */
[----:B------:R-:W-:-:S02]  /*56660*/  LOP3.LUT P1, RZ, R16, 0x1000000, RZ, 0xc0, !PT ;  /* 0x0100000010ff7812 */ /* 0x000fc4000782c0ff */
[----:B------:R-:W-:Y:S01]  /*56670*/  LOP3.LUT R12, R12, 0xffdfffff, RZ, 0xc0, !PT ;  /* 0xffdfffff0c0c7812 */ /* 0x000fe200078ec0ff */
[----:B------:R-:W3:Y:S01]  /*56680*/  LDL.LU R15, [R1+0x4b0] ;  /* 0x0004b000010f7983 */ /* 0x000ee20000300800 */
[----:B------:R-:W-:-:S03]  /*56690*/  LOP3.LUT P0, RZ, R16, 0x10000, RZ, 0xc0, !PT ;  /* 0x0001000010ff7812 */ /* 0x000fc6000780c0ff */
[----:B------:R-:W3:Y:S06]  /*566a0*/  LDL.LU R142, [R1+0x1140] ;  /* 0x00114000018e7983 */ /* 0x000eec0000300800 */
        /* <DEDUP_REMOVED lines=21> */
[C---:B------:R-:W-:Y:S01]  /*56800*/  LOP3.LUT P1, RZ, R16.reuse, 0x20000, RZ, 0xc0, !PT ;  /* 0x0002000010ff7812 */ /* 0x040fe2000782c0ff */
[----:B--2---:R1:W-:Y:S01]  /*56810*/  @P4 STG.E desc[UR8][R10.64], R150 ;  /* 0x000000960a004986 */ /* 0x0043e2000c101908 */
[----:B------:R-:W-:-:S03]  /*56820*/  LOP3.LUT P4, RZ, R16, 0x10000000, RZ, 0xc0, !PT ;  /* 0x1000000010ff7812 */ /* 0x000fc6000788c0ff */
[----:B-1----:R-:W2:Y:S04]  /*56830*/  LDL.LU R150, [R1+0x1144] ;  /* 0x0011440001967983 */ /* 0x002ea80000300800 */
[----:B------:R-:W2:Y:S04]  /*56840*/  LDL.LU R26, [R1+0x2b0] ;  /* 0x0002b000011a7983 */ /* 0x000ea80000300800 */
[----:B------:R-:W2:Y:S04]  /*56850*/  LDL.LU R25, [R1+0xb0] ;  /* 0x0000b00001197983 */ /* 0x000ea80000300800 */
[----:B------:R-:W2:Y:S04]  /*56860*/  LDL.LU R140, [R1+0xf04] ;  /* 0x000f0400018c7983 */ /* 0x000ea80000300800 */
[----:B------:R-:W2:Y:S04]  /*56870*/  LDL.LU R252, [R1+0xca4] ;  /* 0x000ca40001fc7983 */ /* 0x000ea80000300800 */
[----:B------:R-:W2:Y:S01]  /*56880*/  LDL.LU R141, [R1+0xaa4] ;  /* 0x000aa400018d7983 */ /* 0x000ea20000300800 */
[----:B----4-:R-:W-:-:S05]  /*56890*/  IMAD.WIDE R10, R19, 0x4, R2 ;  /* 0x00000004130a7825 */ /* 0x010fca00078e0202 */
[----:B------:R1:W-:Y:S02]  /*568a0*/  @P5 STG.E desc[UR8][R10.64], R148 ;  /* 0x000000940a005986 */ /* 0x0003e4000c101908 */
[----:B-1----:R-:W-:-:S05]  /*568b0*/  IMAD.WIDE R10, R19, 0x4, R4 ;  /* 0x00000004130a7825 */ /* 0x002fca00078e0204 */
[----:B---3--:R1:W-:Y:S01]  /*568c0*/  @P6 STG.E desc[UR8][R10.64], R21 ;  /* 0x000000150a006986 */ /* 0x0083e2000c101908 */
[C---:B------:R-:W-:Y:S02]  /*568d0*/  LOP3.LUT P5, RZ, R16.reuse, 0x20000000, RZ, 0xc0, !PT ;  /* 0x2000000010ff7812 */ /* 0x040fe400078ac0ff */
[----:B------:R-:W-:Y:S01]  /*568e0*/  LOP3.LUT P6, RZ, R16, 0x40000000, RZ, 0xc0, !PT ;  /* 0x4000000010ff7812 */ /* 0x000fe200078cc0ff */
[----:B-1----:R-:W-:-:S05]  /*568f0*/  IMAD.WIDE R10, R19, 0x4, R6 ;  /* 0x00000004130a7825 */ /* 0x002fca00078e0206 */
[----:B------:R1:W-:Y:S01]  /*56900*/  @P0 STG.E desc[UR8][R10.64], R20 ;  /* 0x000000140a000986 */ /* 0x0003e2000c101908 */
[----:B------:R-:W-:-:S03]  /*56910*/  LOP3.LUT P0, RZ, R16, 0x80000000, RZ, 0xc0, !PT ;  /* 0x8000000010ff7812 */ /* 0x000fc6000780c0ff */
[----:B------:R-:W3:Y:S04]  /*56920*/  LDL.LU R16, [R1+0x8b0] ;  /* 0x0008b00001107983 */ /* 0x000ee80000300800 */
[----:B------:R-:W4:Y:S04]  /*56930*/  LDL.LU R143, [R1+0x8b4] ;  /* 0x0008b400018f7983 */ /* 0x000f280000300800 */
[----:B------:R-:W4:Y:S04]  /*56940*/  LDL.LU R155, [R1+0x6b4] ;  /* 0x0006b400019b7983 */ /* 0x000f280000300800 */
[----:B------:R-:W4:Y:S04]  /*56950*/  LDL.LU R151, [R1+0x4b4] ;  /* 0x0004b40001977983 */ /* 0x000f280000300800 */
[----:B------:R-:W4:Y:S01]  /*56960*/  LDL.LU R149, [R1+0x2b4] ;  /* 0x0002b40001957983 */ /* 0x000f220000300800 */
[----:B-1----:R-:W-:-:S03]  /*56970*/  IMAD.WIDE R10, R19, 0x4, R8 ;  /* 0x00000004130a7825 */ /* 0x002fc600078e0208 */
[----:B------:R-:W4:Y:S04]  /*56980*/  LDL.LU R148, [R1+0xb4] ;  /* 0x0000b40001947983 */ /* 0x000f280000300800 */
[----:B------:R-:W4:Y:S04]  /*56990*/  LDL.LU R20, [R1+0xf08] ;  /* 0x000f080001147983 */ /* 0x000f280000300800 */
[----:B------:R-:W4:Y:S04]  /*569a0*/  LDL.LU R19, [R1+0xca8] ;  /* 0x000ca80001137983 */ /* 0x000f280000300800 */
[----:B------:R-:W4:Y:S04]  /*569b0*/  LDL.LU R21, [R1+0x1148] ;  /* 0x0011480001157983 */ /* 0x000f280000300800 */
[----:B---3--:R1:W-:Y:S01]  /*569c0*/  @P1 STG.E desc[UR8][R10.64], R16 ;  /* 0x000000100a001986 */ /* 0x0083e2000c101908 */
        /* <DEDUP_REMOVED lines=41> */
[----:B------:R-:W2:Y:S04]  /*56c60*/  LDL.LU R150, [R1+0x2b8] ;  /* 0x0002b80001967983 */ /* 0x000ea80000300800 */
[----:B------:R-:W2:Y:S01]  /*56c70*/  LDL.LU R148, [R1+0x114c] ;  /* 0x00114c0001947983 */ /* 0x000ea20000300800 */
[----:B------:R-:W-:-:S03]  /*56c80*/  LOP3.LUT P4, RZ, R17, 0x1, RZ, 0xc0, !PT ;  /* 0x0000000111ff7812 */ /* 0x000fc6000788c0ff */
[----:B------:R-:W2:Y:S01]  /*56c90*/  LDL.LU R20, [R1+0xb8] ;  /* 0x0000b80001147983 */ /* 0x000ea20000300800 */
[----:B------:R-:W-:Y:S01]  /*56ca0*/  IMAD.WIDE R10, R21, 0x4, R6 ;  /* 0x00000004150a7825 */ /* 0x000fe200078e0206 */
[C---:B------:R-:W-:Y:S02]  /*56cb0*/  LOP3.LUT P1, RZ, R17.reuse, 0x1000, RZ, 0xc0, !PT ;  /* 0x0000100011ff7812 */ /* 0x040fe4000782c0ff */
        /* <DEDUP_REMOVED lines=16> */
[----:B------:R-:W3:Y:S01]  /*56dc0*/  LDL.LU R27, [R1+0xaac] ;  /* 0x000aac00011b7983 */ /* 0x000ee20000300800 */
[----:B------:R-:W-:-:S03]  /*56dd0*/  IMAD.WIDE R10, R21, 0x4, R8 ;  /* 0x00000004150a7825 */ /* 0x000fc600078e0208 */
[----:B------:R-:W3:Y:S04]  /*56de0*/  LDL.LU R252, [R1+0x6bc] ;  /* 0x0006bc0001fc7983 */ /* 0x000ee80000300800 */
[----:B------:R-:W3:Y:S04]  /*56df0*/  LDL.LU R141, [R1+0x4bc] ;  /* 0x0004bc00018d7983 */ /* 0x000ee80000300800 */
[----:B------:R-:W3:Y:S04]  /*56e00*/  LDL.LU R142, [R1+0x2bc] ;  /* 0x0002bc00018e7983 */ /* 0x000ee80000300800 */
[----:B------:R-:W3:Y:S04]  /*56e10*/  LDL.LU R143, [R1+0x1154] ;  /* 0x00115400018f7983 */ /* 0x000ee80000300800 */
[----:B------:R-:W3:Y:S04]  /*56e20*/  LDL.LU R155, [R1+0xbc] ;  /* 0x0000bc00019b7983 */ /* 0x000ee80000300800 */
[----:B------:R-:W3:Y:S04]  /*56e30*/  LDL.LU R21, [R1+0x1158] ;  /* 0x0011580001157983 */ /* 0x000ee80000300800 */
[----:B----4-:R1:W-:Y:S04]  /*56e40*/  @P5 STG.E desc[UR8][R10.64], R140 ;  /* 0x0000008c0a005986 */ /* 0x0103e8000c101908 */
[----:B-1----:R-:W4:Y:S01]  /*56e50*/  LDL.LU R140, [R1+0x8bc] ;  /* 0x0008bc00018c7983 */ /* 0x002f220000300800 */
[----:B------:R-:W-:-:S04]  /*56e60*/  LOP3.LUT R12, R12, 0xfffeffff, RZ, 0xc0, !PT ;  /* 0xfffeffff0c0c7812 */ /* 0x000fc800078ec0ff */
        /* <DEDUP_REMOVED lines=9> */
[----:B------:R-:W-:Y:S01]  /*56f00*/  LOP3.LUT P0, RZ, R17, 0x8, RZ, 0xc0, !PT ;  /* 0x0000000811ff7812 */ /* 0x000fe2000780c0ff */
[----:B--2---:R-:W-:Y:S01]  /*56f10*/  IMAD.WIDE R10, R148, 0x4, R2 ;  /* 0x00000004940a7825 */ /* 0x004fe200078e0202 */
[----:B------:R-:W-:-:S04]  /*56f20*/  LOP3.LUT R12, R12, 0xfff7ffff, RZ, 0xc0, !PT ;  /* 0xfff7ffff0c0c7812 */ /* 0x000fc800078ec0ff */
[----:B------:R1:W-:Y:S05]  /*56f30*/  @P6 STG.E desc[UR8][R10.64], R151 ;  /* 0x000000970a006986 */ /* 0x0003ea000c101908 */
[----:B------:R-:W-:Y:S02]  /*56f40*/  @P1 LOP3.LUT R12, R12, 0x80000, RZ, 0xfc, !PT ;  /* 0x000800000c0c1812 */ /* 0x000fe400078efcff */
[----:B------:R-:W-:Y:S01]  /*56f50*/  LOP3.LUT P1, RZ, R17, 0x10, RZ, 0xc0, !PT ;  /* 0x0000001011ff7812 */ /* 0x000fe2000782c0ff */
[C---:B-1----:R-:W-:Y:S01]  /*56f60*/  IMAD.WIDE R10, R148.reuse, 0x4, R4 ;  /* 0x00000004940a7825 */ /* 0x042fe200078e0204 */
[----:B------:R-:W2:Y:S04]  /*56f70*/  LDL.LU R151, [R1+0xf10] ;  /* 0x000f100001977983 */ /* 0x000ea80000300800 */
[----:B------:R1:W-:Y:S02]  /*56f80*/  @P0 STG.E desc[UR8][R10.64], R149 ;  /* 0x000000950a000986 */ /* 0x0003e4000c101908 */
[----:B-1----:R-:W-:-:S02]  /*56f90*/  IMAD.WIDE R10, R148, 0x4, R6 ;  /* 0x00000004940a7825 */ /* 0x002fc400078e0206 */
[----:B------:R-:W2:Y:S04]  /*56fa0*/  LDL.LU R149, [R1+0xcb0] ;  /* 0x000cb00001957983 */ /* 0x000ea80000300800 */
[----:B------:R1:W-:Y:S01]  /*56fb0*/  @P1 STG.E desc[UR8][R10.64], R150 ;  /* 0x000000960a001986 */ /* 0x0003e2000c101908 */
[----:B------:R-:W-:Y:S01]  /*56fc0*/  LOP3.LUT P1, RZ, R12, 0x80000, RZ, 0xc0, !PT ;  /* 0x000800000cff7812 */ /* 0x000fe2000782c0ff */
[----:B-1----:R-:W-:Y:S02]  /*56fd0*/  IMAD.WIDE R10, R148, 0x4, R8 ;  /* 0x00000004940a7825 */ /* 0x002fe400078e0208 */
[----:B------:R-:W2:Y:S10]  /*56fe0*/  LDL.LU R148, [R1+0xab0] ;  /* 0x000ab00001947983 */ /* 0x000eb40000300800 */
[----:B------:R1:W-:Y:S01]  /*56ff0*/  @P1 STG.E desc[UR8][R10.64], R20 ;  /* 0x000000140a001986 */ /* 0x0003e2000c101908 */
[----:B------:R-:W-:Y:S01]  /*57000*/  LOP3.LUT P1, RZ, R12, 0x40000, RZ, 0xc0, !PT ;  /* 0x000400000cff7812 */ /* 0x000fe2000782c0ff */
[----:B-1----:R-:W-:-:S02]  /*57010*/  IMAD.WIDE R10, R25, 0x4, R2 ;  /* 0x00000004190a7825 */ /* 0x002fc400078e0202 */
[----:B------:R-:W2:Y:S10]  /*57020*/  LDL.LU R20, [R1+0x8c0] ;  /* 0x0008c00001147983 */ /* 0x000eb40000300800 */
[----:B---3--:R1:W-:Y:S04]  /*57030*/  @P1 STG.E desc[UR8][R10.64], R19 ;  /* 0x000000130a001986 */ /* 0x0083e8000c101908 */
[----:B-1----:R-:W3:Y:S04]  /*57040*/  LDL.LU R19, [R1+0x6c0] ;  /* 0x0006c00001137983 */ /* 0x002ee80000300800 */
[----:B------:R-:W3:Y:S01]  /*57050*/  LDL.LU R150, [R1+0x115c] ;  /* 0x00115c0001967983 */ /* 0x000ee20000300800 */
[----:B------:R-:W-:Y:S01]  /*57060*/  LOP3.LUT P1, RZ, R12, 0x20000, RZ, 0xc0, !PT ;  /* 0x000200000cff7812 */ /* 0x000fe2000782c0ff */
[----:B------:R-:W-:-:S12]  /*57070*/  IMAD.WIDE R10, R25, 0x4, R4 ;  /* 0x00000004190a7825 */ /* 0x000fd800078e0204 */
[----:B------:R1:W-:Y:S01]  /*57080*/  @P1 STG.E desc[UR8][R10.64], R26 ;  /* 0x0000001a0a001986 */ /* 0x0003e2000c101908 */
[----:B------:R-:W-:Y:S01]  /*57090*/  LOP3.LUT P1, RZ, R12, 0x10000, RZ, 0xc0, !PT ;  /* 0x000100000cff7812 */ /* 0x000fe2000782c0ff */
[----:B-1----:R-:W-:-:S12]  /*570a0*/  IMAD.WIDE R10, R25, 0x4, R6 ;  /* 0x00000004190a7825 */ /* 0x002fd800078e0206 */
[----:B------:R1:W-:Y:S01]  /*570b0*/  @P1 STG.E desc[UR8][R10.64], R27 ;  /* 0x0000001b0a001986 */ /* 0x0003e2000c101908 */
[C---:B------:R-:W-:Y:S01]  /*570c0*/  LOP3.LUT P1, RZ, R12.reuse, 0x8000, RZ, 0xc0, !PT ;  /* 0x000080000cff7812 */ /* 0x040fe2000782c0ff */
[----:B-1----:R-:W-:Y:S01]  /*570d0*/  IMAD.WIDE R10, R25, 0x4, R8 ;  /* 0x00000004190a7825 */ /* 0x002fe200078e0208 */
[----:B------:R-:W-:Y:S01]  /*570e0*/  LOP3.LUT P2, RZ, R17, 0x2000, RZ, 0xc0, !PT ;  /* 0x0000200011ff7812 */ /* 0x000fe2000784c0ff */
[----:B------:R-:W3:Y:S10]  /*570f0*/  LDL.LU R27, [R1+0x1168] ;  /* 0x00116800011b7983 */ /* 0x000ef40000300800 */
[----:B----4-:R1:W-:Y:S01]  /*57100*/  @P1 STG.E desc[UR8][R10.64], R140 ;  /* 0x0000008c0a001986 */ /* 0x0103e2000c101908 */
        /* <DEDUP_REMOVED lines=19> */
[----:B------:R-:W-:Y:S01]  /*57240*/  LOP3.LUT P1, RZ, R17, 0x10000000, RZ, 0xc0, !PT ;  /* 0x1000000011ff7812 */ /* 0x000fe2000782c0ff */
[----:B-1----:R-:W-:Y:S01]  /*57250*/  IMAD.WIDE R10, R143, 0x4, R8 ;  /* 0x000000048f0a7825 */ /* 0x002fe200078e0208 */
[----:B------:R-:W-:Y:S02]  /*57260*/  LOP3.LUT R12, R12, 0xffffff7f, RZ, 0xc0, !PT ;  /* 0xffffff7f0c0c7812 */ /* 0x000fe400078ec0ff */
[C---:B------:R-:W-:Y:S02]  /*57270*/  LOP3.LUT P4, RZ, R17.reuse, 0x8000, RZ, 0xc0, !PT ;  /* 0x0000800011ff7812 */ /* 0x040fe4000788c0ff */
[----:B------:R1:W-:Y:S01]  /*57280*/  @P2 STG.E desc[UR8][R10.64], R155 ;  /* 0x0000009b0a002986 */ /* 0x0003e2000c101908 */
[----:B------:R-:W-:-:S06]  /*57290*/  LOP3.LUT P5, RZ, R17, 0x10000, RZ, 0xc0, !PT ;  /* 0x0001000011ff7812 */ /* 0x000fcc00078ac0ff */
[----:B------:R-:W-:Y:S02]  /*572a0*/  @P1 LOP3.LUT R12, R12, 0x80, RZ, 0xfc, !PT ;  /* 0x000000800c0c1812 */ /* 0x000fe400078efcff */
[----:B------:R-:W-:Y:S01]  /*572b0*/  LOP3.LUT P1, RZ, R17, 0x8000000, RZ, 0xc0, !PT ;  /* 0x0800000011ff7812 */ /* 0x000fe2000782c0ff */
[----:B-1----:R-:W-:Y:S01]  /*572c0*/  IMAD.WIDE R10, R21, 0x4, R2 ;  /* 0x00000004150a7825 */ /* 0x002fe200078e0202 */
[----:B------:R-:W-:-:S04]  /*572d0*/  LOP3.LUT R12, R12, 0xfffffeff, RZ, 0xc0, !PT ;  /* 0xfffffeff0c0c7812 */ /* 0x000fc800078ec0ff */
[----:B--2---:R1:W-:Y:S01]  /*572e0*/  @P3 STG.E desc[UR8][R10.64], R151 ;  /* 0x000000970a003986 */ /* 0x0043e2000c101908 */
[----:B------:R-:W-:-:S06]  /*572f0*/  LOP3.LUT P6, RZ, R17, 0x20000, RZ, 0xc0, !PT ;  /* 0x0002000011ff7812 */ /* 0x000fcc00078cc0ff */
[----:B------:R-:W-:Y:S01]  /*57300*/  @P1 LOP3.LUT R12, R12, 0x100, RZ, 0xfc, !PT ;  /* 0x000001000c0c1812 */ /* 0x000fe200078efcff */
[----:B-1----:R-:W-:Y:S01]  /*57310*/  IMAD.WIDE R10, R21, 0x4, R4 ;  /* 0x00000004150a7825 */ /* 0x002fe200078e0204 */
[C---:B------:R-:W-:Y:S01]  /*57320*/  LOP3.LUT P1, RZ, R17.reuse, 0x4000000, RZ, 0xc0, !PT ;  /* 0x0400000011ff7812 */ /* 0x040fe2000782c0ff */
[----:B------:R-:W2:Y:S04]  /*57330*/  LDL.LU R151, [R1+0x4c0] ;  /* 0x0004c00001977983 */ /* 0x000ea80000300800 */
[----:B------:R1:W-:Y:S01]  /*57340*/  @P4 STG.E desc[UR8][R10.64], R149 ;  /* 0x000000950a004986 */ /* 0x0003e2000c101908 */
[----:B------:R-:W-:Y:S01]  /*57350*/  LOP3.LUT P0, RZ, R17, 0x40000, RZ, 0xc0, !PT ;  /* 0x0004000011ff7812 */ /* 0x000fe2000780c0ff */
[C---:B-1----:R-:W-:Y:S01]  /*57360*/  IMAD.WIDE R10, R21.reuse, 0x4, R6 ;  /* 0x00000004150a7825 */ /* 0x042fe200078e0206 */
[----:B------:R-:W-:Y:S01]  /*57370*/  LOP3.LUT R12, R12, 0xfffffdff, RZ, 0xc0, !PT ;  /* 0xfffffdff0c0c7812 */ /* 0x000fe200078ec0ff */
[----:B------:R-:W4:Y:S04]  /*57380*/  LDL.LU R149, [R1+0x2c0] ;  /* 0x0002c00001957983 */ /* 0x000f280000300800 */
[----:B------:R1:W-:Y:S01]  /*57390*/  @P5 STG.E desc[UR8][R10.64], R148 ;  /* 0x000000940a005986 */ /* 0x0003e2000c101908 */
[----:B------:R-:W-:Y:S01]  /*573a0*/  @P1 LOP3.LUT R12, R12, 0x200, RZ, 0xfc, !PT ;  /* 0x000002000c0c1812 */ /* 0x000fe200078efcff */
[----:B-1----:R-:W-:Y:S01]  /*573b0*/  IMAD.WIDE R10, R21, 0x4, R8 ;  /* 0x00000004150a7825 */ /* 0x002fe200078e0208 */
[----:B------:R-:W-:Y:S01]  /*573c0*/  LOP3.LUT P1, RZ, R17, 0x2000000, RZ, 0xc0, !PT ;  /* 0x0200000011ff7812 */ /* 0x000fe2000782c0ff */
[----:B------:R-:W4:Y:S04]  /*573d0*/  LDL.LU R21, [R1+0xc0] ;  /* 0x0000c00001157983 */ /* 0x000f280000300800 */
[----:B------:R3:W-:Y:S01]  /*573e0*/  @P6 STG.E desc[UR8][R10.64], R20 ;  /* 0x000000140a006986 */ /* 0x0007e2000c101908 */
[----:B------:R-:W-:-:S07]  /*573f0*/  LOP3.LUT R12, R12, 0xfffffbff, RZ, 0xc0, !PT ;  /* 0xfffffbff0c0c7812 */ /* 0x000fce00078ec0ff */
[----:B------:R-:W-:Y:S02]  /*57400*/  @P1 LOP3.LUT R12, R12, 0x400, RZ, 0xfc, !PT ;  /* 0x000004000c0c1812 */ /* 0x000fe400078efcff */
[C---:B------:R-:W-:Y:S02]  /*57410*/  LOP3.LUT P1, RZ, R17.reuse, 0x1000000, RZ, 0xc0, !PT ;  /* 0x0100000011ff7812 */ /* 0x040fe4000782c0ff */
[----:B------:R-:W-:Y:S02]  /*57420*/  LOP3.LUT R12, R12, 0xfffff7ff, RZ, 0xc0, !PT ;  /* 0xfffff7ff0c0c7812 */ /* 0x000fe400078ec0ff */
[C---:B------:R-:W-:Y:S02]  /*57430*/  LOP3.LUT P4, RZ, R17.reuse, 0x80000, RZ, 0xc0, !PT ;  /* 0x0008000011ff7812 */ /* 0x040fe4000788c0ff */
[C---:B------:R-:W-:Y:S02]  /*57440*/  LOP3.LUT P5, RZ, R17.reuse, 0x100000, RZ, 0xc0, !PT ;  /* 0x0010000011ff7812 */ /* 0x040fe400078ac0ff */
[----:B------:R-:W-:-:S05]  /*57450*/  LOP3.LUT P6, RZ, R17, 0x200000, RZ, 0xc0, !PT ;  /* 0x0020000011ff7812 */ /* 0x000fca00078cc0ff */
[----:B------:R-:W-:Y:S02]  /*57460*/  @P1 LOP3.LUT R12, R12, 0x800, RZ, 0xfc, !PT ;  /* 0x000008000c0c1812 */ /* 0x000fe400078efcff */
[----:B------:R-:W-:Y:S01]  /*57470*/  LOP3.LUT P1, RZ, R17, 0x800000, RZ, 0xc0, !PT ;  /* 0x0080000011ff7812 */ /* 0x000fe2000782c0ff */
[----:B---3--:R-:W-:-:S05]  /*57480*/  IMAD.WIDE R10, R150, 0x4, R2 ;  /* 0x00000004960a7825 */ /* 0x008fca00078e0202 */
[----:B------:R1:W-:Y:S04]  /*57490*/  @P0 STG.E desc[UR8][R10.64], R19 ;  /* 0x000000130a000986 */ /* 0x0003e8000c101908 */
[----:B-1----:R-:W3:Y:S04]  /*574a0*/  LDL.LU R19, [R1+0xf14] ;  /* 0x000f140001137983 */ /* 0x002ee80000300800 */
[----:B------:R-:W3:Y:S04]  /*574b0*/  LDL.LU R20, [R1+0xcb4] ;  /* 0x000cb40001147983 */ /* 0x000ee80000300800 */
[----:B------:R-:W3:Y:S01]  /*574c0*/  LDL.LU R148, [R1+0x1160] ;  /* 0x0011600001947983 */ /* 0x000ee20000300800 */
[----:B------:R-:W-:-:S03]  /*574d0*/  LOP3.LUT P0, RZ, R17, 0x400000, RZ, 0xc0, !PT ;  /* 0x0040000011ff7812 */ /* 0x000fc6000780c0ff */
        /* <DEDUP_REMOVED lines=12> */
[----:B------:R-:W3:Y:S04]  /*575a0*/  LDL.LU R155, [R1+0x6c8] ;  /* 0x0006c800019b7983 */ /* 0x000ee80000300800 */
[----:B--2---:R1:W-:Y:S02]  /*575b0*/  @P4 STG.E desc[UR8][R10.64], R151 ;  /* 0x000000970a004986 */ /* 0x0043e4000c101908 */
[----:B-1----:R-:W-:-:S02]  /*575c0*/  IMAD.WIDE R10, R150, 0x4, R6 ;  /* 0x00000004960a7825 */ /* 0x002fc400078e0206 */
[----:B------:R-:W2:Y:S04]  /*575d0*/  LDL.LU R151, [R1+0x4c8] ;  /* 0x0004c80001977983 */ /* 0x000ea80000300800 */
[----:B----4-:R1:W-:Y:S02]  /*575e0*/  @P5 STG.E desc[UR8][R10.64], R149 ;  /* 0x000000950a005986 */ /* 0x0103e4000c101908 */
[----:B-1----:R-:W-:Y:S02]  /*575f0*/  IMAD.WIDE R10, R150, 0x4, R8 ;  /* 0x00000004960a7825 */ /* 0x002fe400078e0208 */
[----:B------:R-:W4:Y:S04]  /*57600*/  LDL.LU R149, [R1+0x2c8] ;  /* 0x0002c80001957983 */ /* 0x000f280000300800 */
[----:B------:R-:W2:Y:S04]  /*57610*/  LDL.LU R150, [R1+0x1170] ;  /* 0x0011700001967983 */ /* 0x000ea80000300800 */
[----:B------:R1:W-:Y:S04]  /*57620*/  @P6 STG.E desc[UR8][R10.64], R21 ;  /* 0x000000150a006986 */ /* 0x0003e8000c101908 */
[----:B-1----:R-:W4:Y:S01]  /*57630*/  LDL.LU R21, [R1+0x1b20] ;  /* 0x001b200001157983 */ /* 0x002f220000300800 */
[----:B---3--:R-:W-:-:S05]  /*57640*/  IMAD.WIDE R10, R148, 0x4, R2 ;  /* 0x00000004940a7825 */ /* 0x008fca00078e0202 */
[----:B------:R1:W-:Y:S02]  /*57650*/  @P0 STG.E desc[UR8][R10.64], R19 ;  /* 0x000000130a000986 */ /* 0x0003e4000c101908 */
[----:B-1----:R-:W-:Y:S02]  /*57660*/  IMAD.WIDE R10, R148, 0x4, R4 ;  /* 0x00000004940a7825 */ /* 0x002fe400078e0204 */
[----:B------:R-:W3:Y:S04]  /*57670*/  LDL.LU R19, [R1+0x1b1c] ;  /* 0x001b1c0001137983 */ /* 0x000ee80000300800 */
[----:B------:R1:W-:Y:S01]  /*57680*/  @P1 STG.E desc[UR8][R10.64], R20 ;  /* 0x000000140a001986 */ /* 0x0003e2000c101908 */
[----:B------:R-:W-:Y:S01]  /*57690*/  LOP3.LUT P1, RZ, R12, 0x800, RZ, 0xc0, !PT ;  /* 0x000008000cff7812 */ /* 0x000fe2000782c0ff */
[----:B-1----:R-:W-:-:S02]  /*576a0*/  IMAD.WIDE R10, R148, 0x4, R6 ;  /* 0x00000004940a7825 */ /* 0x002fc400078e0206 */
[----:B------:R-:W3:Y:S10]  /*576b0*/  LDL.LU R20, [R1+0x1b18] ;  /* 0x001b180001147983 */ /* 0x000ef40000300800 */
[----:B------:R1:W-:Y:S02]  /*576c0*/  @P1 STG.E desc[UR8][R10.64], R17 ;  /* 0x000000110a001986 */ /* 0x0003e4000c101908 */
[----:B-1----:R-:W-:-:S02]  /*576d0*/  IMAD.WIDE R10, R148, 0x4, R8 ;  /* 0x00000004940a7825 */ /* 0x002fc400078e0208 */
[----:B------:R-:W3:Y:S01]  /*576e0*/  LDL.LU R148, [R1+0xc8] ;  /* 0x0000c80001947983 */ /* 0x000ee20000300800 */
        /* <DEDUP_REMOVED lines=30> */
[----:B------:R1:W-:Y:S01]  /*578d0*/  @P4 STG.E desc[UR8][R10.64], R155 ;  /* 0x0000009b0a004986 */ /* 0x0003e2000c101908 */
[----:B------:R-:W-:Y:S01]  /*578e0*/  LOP3.LUT P0, RZ, R18, 0x20, RZ, 0xc0, !PT ;  /* 0x0000002012ff7812 */ /* 0x000fe2000780c0ff */
[----:B-1----:R-:W-:-:S05]  /*578f0*/  IMAD.WIDE R10, R150, 0x4, R4 ;  /* 0x00000004960a7825 */ /* 0x002fca00078e0204 */
[----:B------:R1:W-:Y:S02]  /*57900*/  @P5 STG.E desc[UR8][R10.64], R151 ;  /* 0x000000970a005986 */ /* 0x0003e4000c101908 */
[----:B-1----:R-:W-:-:S05]  /*57910*/  IMAD.WIDE R10, R150, 0x4, R6 ;  /* 0x00000004960a7825 */ /* 0x002fca00078e0206 */
[----:B----4-:R1:W-:Y:S02]  /*57920*/  @P6 STG.E desc[UR8][R10.64], R149 ;  /* 0x000000950a006986 */ /* 0x0103e4000c101908 */
[----:B-1----:R-:W-:-:S05]  /*57930*/  IMAD.WIDE R10, R150, 0x4, R8 ;  /* 0x00000004960a7825 */ /* 0x002fca00078e0208 */
[----:B---3--:R1:W-:Y:S04]  /*57940*/  @P0 STG.E desc[UR8][R10.64], R148 ;  /* 0x000000940a000986 */ /* 0x0083e8000c101908 */
        /* <DEDUP_REMOVED lines=28> */
[----:B------:R-:W2:Y:S01]  /*57b10*/  LDL.LU R25, [R1+0x117c] ;  /* 0x00117c0001197983 */ /* 0x000ea20000300800 */
[----:B------:R-:W-:-:S02]  /*57b20*/  @P1 LOP3.LUT R12, R12, 0x1, RZ, 0xfc, !PT ;  /* 0x000000010c0c1812 */ /* 0x000fc400078efcff */
[----:B------:R-:W-:Y:S01]  /*57b30*/  LOP3.LUT P1, RZ, R18, 0x2000, RZ, 0xc0, !PT ;  /* 0x0000200012ff7812 */ /* 0x000fe2000782c0ff */
[----:B------:R-:W2:Y:S01]  /*57b40*/  LDL.LU R26, [R1+0xcc0] ;  /* 0x000cc000011a7983 */ /* 0x000ea20000300800 */
[----:B------:R-:W-:-:S03]  /*57b50*/  LOP3.LUT R12, R12, 0xfffffffd, RZ, 0xc0, !PT ;  /* 0xfffffffd0c0c7812 */ /* 0x000fc600078ec0ff */
[----:B------:R-:W2:Y:S01]  /*57b60*/  LDL.LU R27, [R1+0xac0] ;  /* 0x000ac000011b7983 */ /* 0x000ea20000300800 */
[C---:B------:R-:W-:Y:S02]  /*57b70*/  LOP3.LUT P5, RZ, R18.reuse, 0x80, RZ, 0xc0, !PT ;  /* 0x0000008012ff7812 */ /* 0x040fe400078ac0ff */
[----:B------:R-:W-:Y:S01]  /*57b80*/  LOP3.LUT P6, RZ, R18, 0x100, RZ, 0xc0, !PT ;  /* 0x0000010012ff7812 */ /* 0x000fe200078cc0ff */
[----:B------:R-:W-:Y:S01]  /*57b90*/  IMAD.WIDE R10, R155, 0x4, R4 ;  /* 0x000000049b0a7825 */ /* 0x000fe200078e0204 */
[----:B------:R-:W2:Y:S03]  /*57ba0*/  LDL.LU R140, [R1+0x8d0] ;  /* 0x0008d000018c7983 */ /* 0x000ea60000300800 */
[----:B------:R-:W-:Y:S02]  /*57bb0*/  @P1 LOP3.LUT R12, R12, 0x2, RZ, 0xfc, !PT ;  /* 0x000000020c0c1812 */ /* 0x000fe400078efcff */
[----:B------:R-:W-:-:S02]  /*57bc0*/  LOP3.LUT P1, RZ, R18, 0x1000, RZ, 0xc0, !PT ;  /* 0x0000100012ff7812 */ /* 0x000fc4000782c0ff */
[----:B------:R-:W-:Y:S02]  /*57bd0*/  LOP3.LUT R12, R12, 0xfffffffb, RZ, 0xc0, !PT ;  /* 0xfffffffb0c0c7812 */ /* 0x000fe400078ec0ff */
[----:B------:R-:W-:-:S09]  /*57be0*/  LOP3.LUT P0, RZ, R18, 0x200, RZ, 0xc0, !PT ;  /* 0x0000020012ff7812 */ /* 0x000fd2000780c0ff */
[----:B------:R-:W-:Y:S02]  /*57bf0*/  @P1 LOP3.LUT R12, R12, 0x4, RZ, 0xfc, !PT ;  /* 0x000000040c0c1812 */ /* 0x000fe400078efcff */
[----:B------:R-:W-:Y:S01]  /*57c00*/  LOP3.LUT P1, RZ, R18, 0x800, RZ, 0xc0, !PT ;  /* 0x0000080012ff7812 */ /* 0x000fe2000782c0ff */
[----:B---3--:R1:W-:Y:S01]  /*57c10*/  @P5 STG.E desc[UR8][R10.64], R142 ;  /* 0x0000008e0a005986 */ /* 0x0083e2000c101908 */
[----:B------:R-:W-:Y:S01]  /*57c20*/  LOP3.LUT R12, R12, 0xfffffff7, RZ, 0xc0, !PT ;  /* 0xfffffff70c0c7812 */ /* 0x000fe200078ec0ff */
[----:B-1----:R-:W-:-:S10]  /*57c30*/  IMAD.WIDE R10, R155, 0x4, R6 ;  /* 0x000000049b0a7825 */ /* 0x002fd400078e0206 */
[----:B------:R-:W-:Y:S02]  /*57c40*/  @P1 LOP3.LUT R12, R12, 0x8, RZ, 0xfc, !PT ;  /* 0x000000080c0c1812 */ /* 0x000fe400078efcff */
[----:B------:R-:W-:Y:S01]  /*57c50*/  LOP3.LUT P1, RZ, R18, 0x400, RZ, 0xc0, !PT ;  /* 0x0000040012ff7812 */ /* 0x000fe2000782c0ff */
[----:B----4-:R1:W-:Y:S04]  /*57c60*/  @P6 STG.E desc[UR8][R10.64], R143 ;  /* 0x0000008f0a006986 */ /* 0x0103e8000c101908 */
[----:B-1----:R-:W3:Y:S01]  /*57c70*/  LDL.LU R143, [R1+0x1180] ;  /* 0x00118000018f7983 */ /* 0x002ee20000300800 */
[----:B------:R-:W-:-:S03]  /*57c80*/  IMAD.WIDE R10, R155, 0x4, R8 ;  /* 0x000000049b0a7825 */ /* 0x000fc600078e0208 */
[----:B------:R-:W4:Y:S04]  /*57c90*/  LDL.LU R252, [R1+0x6d0] ;  /* 0x0006d00001fc7983 */ /* 0x000f280000300800 */
[----:B------:R1:W-:Y:S04]  /*57ca0*/  @P0 STG.E desc[UR8][R10.64], R151 ;  /* 0x000000970a000986 */ /* 0x0003e8000c101908 */
[----:B------:R-:W4:Y:S04]  /*57cb0*/  LDL.LU R141, [R1+0x4d0] ;  /* 0x0004d000018d7983 */ /* 0x000f280000300800 */
[----:B------:R-:W4:Y:S01]  /*57cc0*/  LDL.LU R142, [R1+0x2d0] ;  /* 0x0002d000018e7983 */ /* 0x000f220000300800 */
[----:B-1----:R-:W-:-:S03]  /*57cd0*/  IMAD.WIDE R10, R16, 0x4, R2 ;  /* 0x00000004100a7825 */ /* 0x002fc600078e0202 */
[----:B------:R-:W4:Y:S04]  /*57ce0*/  LDL.LU R155, [R1+0xd0] ;  /* 0x0000d000019b7983 */ /* 0x000f280000300800 */
[----:B------:R1:W-:Y:S01]  /*57cf0*/  @P1 STG.E desc[UR8][R10.64], R149 ;  /* 0x000000950a001986 */ /* 0x0003e2000c101908 */
[----:B------:R-:W-:-:S03]  /*57d00*/  LOP3.LUT P1, RZ, R12, 0x8, RZ, 0xc0, !PT ;  /* 0x000000080cff7812 */ /* 0x000fc6000782c0ff */
[----:B------:R-:W4:Y:S01]  /*57d10*/  LDL.LU R151, [R1+0x1184] ;  /* 0x0011840001977983 */ /* 0x000f220000300800 */
[----:B-1----:R-:W-:-:S03]  /*57d20*/  IMAD.WIDE R10, R16, 0x4, R4 ;  /* 0x00000004100a7825 */ /* 0x002fc600078e0204 */
[----:B------:R-:W4:Y:S06]  /*57d30*/  LDL.LU R149, [R1+0xf24] ;  /* 0x000f240001957983 */ /* 0x000f2c0000300800 */
[----:B------:R1:W-:Y:S01]  /*57d40*/  @P1 STG.E desc[UR8][R10.64], R150 ;  /* 0x000000960a001986 */ /* 0x0003e2000c101908 */
[----:B------:R-:W-:-:S03]  /*57d50*/  LOP3.LUT P1, RZ, R12, 0x4, RZ, 0xc0, !PT ;  /* 0x000000040cff7812 */ /* 0x000fc6000782c0ff */
[----:B-1----:R-:W4:Y:S01]  /*57d60*/  LDL.LU R150, [R1+0xcc4] ;  /* 0x000cc40001967983 */ /* 0x002f220000300800 */
        /* <DEDUP_REMOVED lines=21> */
[----:B---3--:R-:W-:-:S08]  /*57ec0*/  IMAD.WIDE R10, R143, 0x4, R2 ;  /* 0x000000048f0a7825 */ /* 0x008fd000078e0202 */
[----:B----4-:R1:W-:Y:S01]  /*57ed0*/  @P1 STG.E desc[UR8][R10.64], R252 ;  /* 0x000000fc0a001986 */ /* 0x0103e2000c101908 */
[----:B------:R-:W-:Y:S01]  /*57ee0*/  LOP3.LUT P4, RZ, R18, 0x200000, RZ, 0xc0, !PT ;  /* 0x0020000012ff7812 */ /* 0x000fe2000788c0ff */
[----:B-1----:R-:W-:-:S05]  /*57ef0*/  IMAD.WIDE R10, R143, 0x4, R4 ;  /* 0x000000048f0a7825 */ /* 0x002fca00078e0204 */
[----:B------:R1:W-:Y:S01]  /*57f00*/  @P2 STG.E desc[UR8][R10.64], R141 ;  /* 0x0000008d0a002986 */ /* 0x0003e2000c101908 */
[----:B------:R-:W-:Y:S01]  /*57f10*/  LOP3.LUT P5, RZ, R18, 0x400000, RZ, 0xc0, !PT ;  /* 0x0040000012ff7812 */ /* 0x000fe200078ac0ff */
[----:B-1----:R-:W-:-:S05]  /*57f20*/  IMAD.WIDE R10, R143, 0x4, R6 ;  /* 0x000000048f0a7825 */ /* 0x002fca00078e0206 */
[----:B------:R1:W-:Y:S01]  /*57f30*/  @P3 STG.E desc[UR8][R10.64], R142 ;  /* 0x0000008e0a003986 */ /* 0x0003e2000c101908 */
[C---:B------:R-:W-:Y:S01]  /*57f40*/  LOP3.LUT P6, RZ, R18.reuse, 0x800000, RZ, 0xc0, !PT ;  /* 0x0080000012ff7812 */ /* 0x040fe200078cc0ff */
        /* <DEDUP_REMOVED lines=11> */
[----:B------:R-:W4:Y:S01]  /*58000*/  LDL.LU R150, [R1+0x2d4] ;  /* 0x0002d40001967983 */ /* 0x000f220000300800 */
[----:B------:R-:W-:Y:S02]  /*58010*/  LOP3.LUT P1, RZ, R19, 0x20, RZ, 0xc0, !PT ;  /* 0x0000002013ff7812 */ /* 0x000fe4000782c0ff */
[----:B------:R-:W-:-:S11]  /*58020*/  LOP3.LUT R13, R13, 0xffefffff, RZ, 0xc0, !PT ;  /* 0xffefffff0d0d7812 */ /* 0x000fd600078ec0ff */
[----:B------:R-:W-:Y:S02]  /*58030*/  @P1 LOP3.LUT R13, R13, 0x100000, RZ, 0xfc, !PT ;  /* 0x001000000d0d1812 */ /* 0x000fe400078efcff */
[----:B------:R-:W-:Y:S01]  /*58040*/  LOP3.LUT P1, RZ, R19, 0x10, RZ, 0xc0, !PT ;  /* 0x0000001013ff7812 */ /* 0x000fe2000782c0ff */
[----:B--2---:R1:W-:Y:S04]  /*58050*/  @P0 STG.E desc[UR8][R10.64], R148 ;  /* 0x000000940a000986 */ /* 0x0043e8000c101908 */
[----:B-1----:R-:W2:Y:S01]  /*58060*/  LDL.LU R148, [R1+0x1188] ;  /* 0x0011880001947983 */ /* 0x002ea20000300800 */
[----:B------:R-:W-:-:S07]  /*58070*/  LOP3.LUT R13, R13, 0xffdfffff, RZ, 0xc0, !PT ;  /* 0xffdfffff0d0d7812 */ /* 0x000fce00078ec0ff */
        /* <DEDUP_REMOVED lines=18> */
[C---:B------:R-:W-:Y:S02]  /*581a0*/  LOP3.LUT P4, RZ, R18.reuse, 0x2000000, RZ, 0xc0, !PT ;  /* 0x0200000012ff7812 */ /* 0x040fe4000788c0ff */
[C---:B------:R-:W-:Y:S02]  /*581b0*/  LOP3.LUT P5, RZ, R18.reuse, 0x4000000, RZ, 0xc0, !PT ;  /* 0x0400000012ff7812 */ /* 0x040fe400078ac0ff */
[----:B------:R-:W-:-:S02]  /*581c0*/  LOP3.LUT P6, RZ, R18, 0x8000000, RZ, 0xc0, !PT ;  /* 0x0800000012ff7812 */ /* 0x000fc400078cc0ff */
[----:B------:R-:W-:-:S03]  /*581d0*/  LOP3.LUT P0, RZ, R18, 0x10000000, RZ, 0xc0, !PT ;  /* 0x1000000012ff7812 */ /* 0x000fc6000780c0ff */
[----:B------:R-:W-:Y:S02]  /*581e0*/  @P1 LOP3.LUT R13, R13, 0x8000000, RZ, 0xfc, !PT ;  /* 0x080000000d0d1812 */ /* 0x000fe400078efcff */
[----:B------:R-:W-:Y:S02]  /*581f0*/  LOP3.LUT P1, RZ, R18, 0x20000000, RZ, 0xc0, !PT ;  /* 0x2000000012ff7812 */ /* 0x000fe4000782c0ff */
        /* <DEDUP_REMOVED lines=13> */
[----:B---3--:R2:W-:Y:S04]  /*582d0*/  @P4 STG.E desc[UR8][R10.64], R143 ;  /* 0x0000008f0a004986 */ /* 0x0085e8000c101908 */
[----:B------:R-:W3:Y:S04]  /*582e0*/  LDL.LU R141, [R1+0xf2c] ;  /* 0x000f2c00018d7983 */ /* 0x000ee80000300800 */
[----:B------:R-:W3:Y:S01]  /*582f0*/  LDL.LU R142, [R1+0xccc] ;  /* 0x000ccc00018e7983 */ /* 0x000ee20000300800 */
        /* <DEDUP_REMOVED lines=11> */
[----:B------:R-:W4:Y:S04]  /*583b0*/  LDL.LU R143, [R1+0x1198] ;  /* 0x00119800018f7983 */ /* 0x000f280000300800 */
        /* <DEDUP_REMOVED lines=29> */
[----:B---3--:R1:W-:Y:S01]  /*58590*/  @P2 STG.E desc[UR8][R10.64], R141 ;  /* 0x0000008d0a002986 */ /* 0x0083e2000c101908 */
[----:B------:R-:W-:Y:S01]  /*585a0*/  LOP3.LUT P5, RZ, R19, 0x200, RZ, 0xc0, !PT ;  /* 0x0000020013ff7812 */ /* 0x000fe200078ac0ff */
[----:B-1----:R-:W-:-:S05]  /*585b0*/  IMAD.WIDE R10, R151, 0x4, R4 ;  /* 0x00000004970a7825 */ /* 0x002fca00078e0204 */
[----:B------:R1:W-:Y:S01]  /*585c0*/  @P3 STG.E desc[UR8][R10.64], R142 ;  /* 0x0000008e0a003986 */ /* 0x0003e2000c101908 */
[----:B------:R-:W-:Y:S01]  /*585d0*/  LOP3.LUT P6, RZ, R19, 0x400, RZ, 0xc0, !PT ;  /* 0x0000040013ff7812 */ /* 0x000fe200078cc0ff */
[----:B-1----:R-:W-:Y:S02]  /*585e0*/  IMAD.WIDE R10, R151, 0x4, R6 ;  /* 0x00000004970a7825 */ /* 0x002fe400078e0206 */
[----:B------:R-:W3:Y:S01]  /*585f0*/  LDL.LU R142, [R1+0x2dc] ;  /* 0x0002dc00018e7983 */ /* 0x000ee20000300800 */
[----:B------:R-:W-:-:S03]  /*58600*/  LOP3.LUT P0, RZ, R19, 0x800, RZ, 0xc0, !PT ;  /* 0x0000080013ff7812 */ /* 0x000fc6000780c0ff */
[----:B--2---:R1:W-:Y:S02]  /*58610*/  @P4 STG.E desc[UR8][R10.64], R155 ;  /* 0x0000009b0a004986 */ /* 0x0043e4000c101908 */
[----:B-1----:R-:W-:Y:S02]  /*58620*/  IMAD.WIDE R10, R151, 0x4, R8 ;  /* 0x00000004970a7825 */ /* 0x002fe400078e0208 */
[----:B------:R-:W2:Y:S04]  /*58630*/  LDL.LU R151, [R1+0xdc] ;  /* 0x0000dc0001977983 */ /* 0x000ea80000300800 */
[----:B----4-:R1:W-:Y:S04]  /*58640*/  @P5 STG.E desc[UR8][R10.64], R149 ;  /* 0x000000950a005986 */ /* 0x0103e8000c101908 */
[----:B------:R-:W4:Y:S04]  /*58650*/  LDL.LU R155, [R1+0xf30] ;  /* 0x000f3000019b7983 */ /* 0x000f280000300800 */
[----:B-1----:R-:W4:Y:S01]  /*58660*/  LDL.LU R149, [R1+0xcd0] ;  /* 0x000cd00001957983 */ /* 0x002f220000300800 */
[----:B------:R-:W-:-:S05]  /*58670*/  IMAD.WIDE R10, R143, 0x4, R2 ;  /* 0x000000048f0a7825 */ /* 0x000fca00078e0202 */
[----:B------:R1:W-:Y:S02]  /*58680*/  @P6 STG.E desc[UR8][R10.64], R150 ;  /* 0x000000960a006986 */ /* 0x0003e4000c101908 */
[----:B-1----:R-:W-:Y:S02]  /*58690*/  IMAD.WIDE R10, R143, 0x4, R4 ;  /* 0x000000048f0a7825 */ /* 0x002fe400078e0204 */
[----:B------:R-:W4:Y:S04]  /*586a0*/  LDL.LU R150, [R1+0xad0] ;  /* 0x000ad00001967983 */ /* 0x000f280000300800 */
[----:B------:R1:W-:Y:S04]  /*586b0*/  @P0 STG.E desc[UR8][R10.64], R148 ;  /* 0x000000940a000986 */ /* 0x0003e8000c101908 */
[----:B-1----:R-:W4:Y:S04]  /*586c0*/  LDL.LU R148, [R1+0x119c] ;  /* 0x00119c0001947983 */ /* 0x002f280000300800 */
[----:B------:R-:W4:Y:S01]  /*586d0*/  LDL.LU R12, [R1+0x8e0] ;  /* 0x0008e000010c7983 */ /* 0x000f220000300800 */
[----:B------:R-:W-:-:S03]  /*586e0*/  LOP3.LUT P1, RZ, R19, 0x1000000, RZ, 0xc0, !PT ;  /* 0x0100000013ff7812 */ /* 0x000fc6000782c0ff */
[----:B------:R-:W4:Y:S04]  /*586f0*/  LDL.LU R15, [R1+0x11a0] ;  /* 0x0011a000010f7983 */ /* 0x000f280000300800 */
[----:B------:R-:W4:Y:S01]  /*58700*/  LDL.LU R17, [R1+0x6e0] ;  /* 0x0006e00001117983 */ /* 0x000f220000300800 */
[----:B------:R-:W-:-:S03]  /*58710*/  LOP3.LUT R13, R13, 0xffffefff, RZ, 0xc0, !PT ;  /* 0xffffefff0d0d7812 */ /* 0x000fc600078ec0ff */
[----:B------:R-:W4:Y:S02]  /*58720*/  LDL.LU R16, [R1+0x4e0] ;  /* 0x0004e00001107983 */ /* 0x000f240000300800 */
[----:B------:R-:W-:Y:S02]  /*58730*/  @P1 LOP3.LUT R13, R13, 0x1000, RZ, 0xfc, !PT ;  /* 0x000010000d0d1812 */ /* 0x000fe400078efcff */
[----:B------:R-:W-:Y:S01]  /*58740*/  LOP3.LUT P1, RZ, R19, 0x800000, RZ, 0xc0, !PT ;  /* 0x0080000013ff7812 */ /* 0x000fe2000782c0ff */
[----:B------:R-:W4:Y:S01]  /*58750*/  LDL.LU R14, [R1+0x2e0] ;  /* 0x0002e000010e7983 */ /* 0x000f220000300800 */
[----:B------:R-:W-:-:S03]  /*58760*/  LOP3.LUT R13, R13, 0xffffdfff, RZ, 0xc0, !PT ;  /* 0xffffdfff0d0d7812 */ /* 0x000fc600078ec0ff */
[----:B------:R-:W4:Y:S04]  /*58770*/  LDL.LU R26, [R1+0xe0] ;  /* 0x0000e000011a7983 */ /* 0x000f280000300800 */
[----:B------:R-:W4:Y:S04]  /*58780*/  LDL.LU R27, [R1+0xf34] ;  /* 0x000f3400011b7983 */ /* 0x000f280000300800 */
[----:B------:R-:W-:Y:S01]  /*58790*/  @P1 LOP3.LUT R13, R13, 0x2000, RZ, 0xfc, !PT ;  /* 0x000020000d0d1812 */ /* 0x000fe200078efcff */
[----:B------:R-:W4:Y:S01]  /*587a0*/  LDL.LU R25, [R1+0xcd4] ;  /* 0x000cd40001197983 */ /* 0x000f220000300800 */
[----:B------:R-:W-:-:S02]  /*587b0*/  LOP3.LUT P1, RZ, R19, 0x400000, RZ, 0xc0, !PT ;  /* 0x0040000013ff7812 */ /* 0x000fc4000782c0ff */
[----:B------:R-:W-:Y:S01]  /*587c0*/  LOP3.LUT R13, R13, 0xffffbfff, RZ, 0xc0, !PT ;  /* 0xffffbfff0d0d7812 */ /* 0x000fe200078ec0ff */
[----:B------:R-:W4:Y:S04]  /*587d0*/  LDL.LU R140, [R1+0xad4] ;  /* 0x000ad400018c7983 */ /* 0x000f280000300800 */
[----:B------:R-:W4:Y:S01]  /*587e0*/  LDL.LU R252, [R1+0x11a4] ;  /* 0x0011a40001fc7983 */ /* 0x000f220000300800 */
[C---:B------:R-:W-:Y:S02]  /*587f0*/  LOP3.LUT P4, RZ, R19.reuse, 0x1000, RZ, 0xc0, !PT ;  /* 0x0000100013ff7812 */ /* 0x040fe4000788c0ff */
[----:B------:R-:W-:Y:S01]  /*58800*/  LOP3.LUT P5, RZ, R19, 0x2000, RZ, 0xc0, !PT ;  /* 0x0000200013ff7812 */ /* 0x000fe200078ac0ff */
[----:B------:R-:W-:Y:S01]  /*58810*/  IMAD.WIDE R10, R143, 0x4, R6 ;  /* 0x000000048f0a7825 */ /* 0x000fe200078e0206 */
        /* <DEDUP_REMOVED lines=21> */
[----:B-1----:R-:W-:-:S05]  /*58970*/  IMAD.WIDE R10, R143, 0x4, R8 ;  /* 0x000000048f0a7825 */ /* 0x002fca00078e0208 */
[----:B--2---:R1:W-:Y:S04]  /*58980*/  @P5 STG.E desc[UR8][R10.64], R151 ;  /* 0x000000970a005986 */ /* 0x0043e8000c101908 */
[----:B-1----:R-:W2:Y:S04]  /*58990*/  LDL.LU R151, [R1+0x11a8] ;  /* 0x0011a80001977983 */ /* 0x002ea80000300800 */
[----:B------:R-:W3:Y:S04]  /*589a0*/  LDL.LU R142, [R1+0x6e4] ;  /* 0x0006e400018e7983 */ /* 0x000ee80000300800 */
[----:B------:R-:W3:Y:S01]  /*589b0*/  LDL.LU R143, [R1+0x4e4] ;  /* 0x0004e400018f7983 */ /* 0x000ee20000300800 */
[----:B----4-:R-:W-:-:S05]  /*589c0*/  IMAD.WIDE R10, R148, 0x4, R2 ;  /* 0x00000004940a7825 */ /* 0x010fca00078e0202 */
[----:B------:R1:W-:Y:S04]  /*589d0*/  @P6 STG.E desc[UR8][R10.64], R155 ;  /* 0x0000009b0a006986 */ /* 0x0003e8000c101908 */
[----:B-1----:R-:W4:Y:S01]  /*589e0*/  LDL.LU R155, [R1+0x2e4] ;  /* 0x0002e400019b7983 */ /* 0x002f220000300800 */
[----:B------:R-:W-:-:S05]  /*589f0*/  IMAD.WIDE R10, R148, 0x4, R4 ;  /* 0x00000004940a7825 */ /* 0x000fca00078e0204 */
[----:B------:R1:W-:Y:S02]  /*58a00*/  @P0 STG.E desc[UR8][R10.64], R149 ;  /* 0x000000950a000986 */ /* 0x0003e4000c101908 */
[C---:B-1----:R-:W-:Y:S02]  /*58a10*/  IMAD.WIDE R10, R148.reuse, 0x4, R6 ;  /* 0x00000004940a7825 */ /* 0x042fe400078e0206 */
[----:B------:R-:W4:Y:S04]  /*58a20*/  LDL.LU R149, [R1+0xe4] ;  /* 0x0000e40001957983 */ /* 0x000f280000300800 */
[----:B------:R1:W-:Y:S02]  /*58a30*/  @P1 STG.E desc[UR8][R10.64], R150 ;  /* 0x000000960a001986 */ /* 0x0003e4000c101908 */
[----:B-1----:R-:W-:-:S02]  /*58a40*/  IMAD.WIDE R10, R148, 0x4, R8 ;  /* 0x00000004940a7825 */ /* 0x002fc400078e0208 */
        /* <DEDUP_REMOVED lines=31> */
[C---:B------:R-:W-:Y:S02]  /*58c40*/  LOP3.LUT P5, RZ, R19.reuse, 0x10000000, RZ, 0xc0, !PT ;  /* 0x1000000013ff7812 */ /* 0x040fe400078ac0ff */
[C---:B------:R-:W-:Y:S02]  /*58c50*/  LOP3.LUT P6, RZ, R19.reuse, 0x20000000, RZ, 0xc0, !PT ;  /* 0x2000000013ff7812 */ /* 0x040fe400078cc0ff */
[----:B------:R-:W-:Y:S01]  /*58c60*/  LOP3.LUT P0, RZ, R19, 0x40000000, RZ, 0xc0, !PT ;  /* 0x4000000013ff7812 */ /* 0x000fe2000780c0ff */
[----:B--2---:R-:W-:-:S05]  /*58c70*/  IMAD.WIDE R10, R151, 0x4, R2 ;  /* 0x00000004970a7825 */ /* 0x004fca00078e0202 */
[----:B---3--:R1:W-:Y:S02]  /*58c80*/  @P3 STG.E desc[UR8][R10.64], R142 ;  /* 0x0000008e0a003986 */ /* 0x0083e4000c101908 */
[----:B-1----:R-:W-:-:S05]  /*58c90*/  IMAD.WIDE R10, R151, 0x4, R4 ;  /* 0x00000004970a7825 */ /* 0x002fca00078e0204 */
[----:B------:R1:W-:Y:S02]  /*58ca0*/  @P4 STG.E desc[UR8][R10.64], R143 ;  /* 0x0000008f0a004986 */ /* 0x0003e4000c101908 */
[----:B-1----:R-:W-:-:S05]  /*58cb0*/  IMAD.WIDE R10, R151, 0x4, R6 ;  /* 0x00000004970a7825 */ /* 0x002fca00078e0206 */
[----:B----4-:R1:W-:Y:S04]  /*58cc0*/  @P5 STG.E desc[UR8][R10.64], R155 ;  /* 0x0000009b0a005986 */ /* 0x0103e8000c101908 */
[----:B-1----:R-:W2:Y:S01]  /*58cd0*/  LDL.LU R155, [R1+0xcd8] ;  /* 0x000cd800019b7983 */ /* 0x002ea20000300800 */
[----:B------:R-:W-:-:S03]  /*58ce0*/  IMAD.WIDE R10, R151, 0x4, R8 ;  /* 0x00000004970a7825 */ /* 0x000fc600078e0208 */
[----:B------:R-:W3:Y:S04]  /*58cf0*/  LDL.LU R151, [R1+0xad8] ;  /* 0x000ad80001977983 */ /* 0x000ee80000300800 */
[----:B------:R1:W-:Y:S04]  /*58d00*/  @P6 STG.E desc[UR8][R10.64], R149 ;  /* 0x000000950a006986 */ /* 0x0003e8000c101908 */
[----:B------:R-:W4:Y:S04]  /*58d10*/  LDL.LU R18, [R1+0x8e8] ;  /* 0x0008e80001127983 */ /* 0x000f280000300800 */
[----:B------:R-:W4:Y:S04]  /*58d20*/  LDL.LU R12, [R1+0x6e8] ;  /* 0x0006e800010c7983 */ /* 0x000f280000300800 */
[----:B------:R-:W4:Y:S04]  /*58d30*/  LDL.LU R17, [R1+0x4e8] ;  /* 0x0004e80001117983 */ /* 0x000f280000300800 */
[----:B-1----:R-:W4:Y:S01]  /*58d40*/  LDL.LU R149, [R1+0x2e8] ;  /* 0x0002e80001957983 */ /* 0x002f220000300800 */
[----:B------:R-:W-:-:S05]  /*58d50*/  IMAD.WIDE R10, R150, 0x4, R2 ;  /* 0x00000004960a7825 */ /* 0x000fca00078e0202 */
        /* <DEDUP_REMOVED lines=19> */
[----:B------:R-:W-:Y:S02]  /*58e90*/  LOP3.LUT P4, RZ, R19, 0x80000000, RZ, 0xc0, !PT ;  /* 0x8000000013ff7812 */ /* 0x000fe4000788c0ff */
        /* <DEDUP_REMOVED lines=22> */
[----:B--2---:R1:W-:Y:S02]  /*59000*/  @P4 STG.E desc[UR8][R10.64], R155 ;  /* 0x0000009b0a004986 */ /* 0x0043e4000c101908 */
[C---:B-1----:R-:W-:Y:S02]  /*59010*/  IMAD.WIDE R10, R150.reuse, 0x4, R6 ;  /* 0x00000004960a7825 */ /* 0x042fe400078e0206 */
[----:B------:R-:W2:Y:S04]  /*59020*/  LDL.LU R155, [R1+0xf40] ;  /* 0x000f4000019b7983 */ /* 0x000ea80000300800 */
[----:B---3--:R1:W-:Y:S02]  /*59030*/  @P5 STG.E desc[UR8][R10.64], R151 ;  /* 0x000000970a005986 */ /* 0x0083e4000c101908 */
[----:B-1----:R-:W-:-:S02]  /*59040*/  IMAD.WIDE R10, R150, 0x4, R8 ;  /* 0x00000004960a7825 */ /* 0x002fc400078e0208 */
[----:B------:R-:W3:Y:S04]  /*59050*/  LDL.LU R151, [R1+0xce0] ;  /* 0x000ce00001977983 */ /* 0x000ee80000300800 */
[----:B------:R-:W2:Y:S04]  /*59060*/  LDL.LU R150, [R1+0x11bc] ;  /* 0x0011bc0001967983 */ /* 0x000ea80000300800 */
[----:B----4-:R1:W-:Y:S02]  /*59070*/  @P6 STG.E desc[UR8][R10.64], R18 ;  /* 0x000000120a006986 */ /* 0x0103e4000c101908 */
[----:B-1----:R-:W-:-:S05]  /*59080*/  IMAD.WIDE R10, R148, 0x4, R2 ;  /* 0x00000004940a7825 */ /* 0x002fca00078e0202 */
[----:B------:R1:W-:Y:S02]  /*59090*/  @P0 STG.E desc[UR8][R10.64], R12 ;  /* 0x0000000c0a000986 */ /* 0x0003e4000c101908 */
[----:B-1----:R-:W-:-:S05]  /*590a0*/  IMAD.WIDE R10, R148, 0x4, R4 ;  /* 0x00000004940a7825 */ /* 0x002fca00078e0204 */
[----:B------:R1:W-:Y:S01]  /*590b0*/  @P1 STG.E desc[UR8][R10.64], R17 ;  /* 0x000000110a001986 */ /* 0x0003e2000c101908 */
[----:B------:R-:W-:Y:S01]  /*590c0*/  LOP3.LUT P1, RZ, R13, 0x800, RZ, 0xc0, !PT ;  /* 0x000008000dff7812 */ /* 0x000fe2000782c0ff */
[----:B-1----:R-:W-:-:S12]  /*590d0*/  IMAD.WIDE R10, R148, 0x4, R6 ;  /* 0x00000004940a7825 */ /* 0x002fd800078e0206 */
[----:B------:R1:W-:Y:S04]  /*590e0*/  @P1 STG.E desc[UR8][R10.64], R149 ;  /* 0x000000950a001986 */ /* 0x0003e8000c101908 */
[----:B-1----:R-:W4:Y:S01]  /*590f0*/  LDL.LU R149, [R1+0xae0] ;  /* 0x000ae00001957983 */ /* 0x002f220000300800 */
[----:B------:R-:W-:-:S03]  /*59100*/  IMAD.WIDE R10, R148, 0x4, R8 ;  /* 0x00000004940a7825 */ /* 0x000fc600078e0208 */
        /* <DEDUP_REMOVED lines=28> */
[----:B-1----:R-:W-:Y:S02]  /*592d0*/  IMAD.WIDE R10, R142, 0x4, R8 ;  /* 0x000000048e0a7825 */ /* 0x002fe400078e0208 */
[----:B------:R-:W4:Y:S04]  /*592e0*/  LDL.LU R142, [R1+0x6f0] ;  /* 0x0006f000018e7983 */ /* 0x000f280000300800 */
[----:B------:R1:W-:Y:S04]  /*592f0*/  @P3 STG.E desc[UR8][R10.64], R143 ;  /* 0x0000008f0a003986 */ /* 0x0003e8000c101908 */
[----:B-1----:R-:W4:Y:S01]  /*59300*/  LDL.LU R143, [R1+0x4f0] ;  /* 0x0004f000018f7983 */ /* 0x002f220000300800 */
[----:B------:R-:W-:-:S02]  /*59310*/  LOP3.LUT P6, RZ, R20, 0x10000, RZ, 0xc0, !PT ;  /* 0x0001000014ff7812 */ /* 0x000fc400078cc0ff */
[----:B------:R-:W-:Y:S01]  /*59320*/  LOP3.LUT P0, RZ, R20, 0x20000, RZ, 0xc0, !PT ;  /* 0x0002000014ff7812 */ /* 0x000fe2000780c0ff */
[----:B--2---:R-:W-:-:S05]  /*59330*/  IMAD.WIDE R10, R150, 0x4, R2 ;  /* 0x00000004960a7825 */ /* 0x004fca00078e0202 */
[----:B------:R1:W-:Y:S02]  /*59340*/  @P4 STG.E desc[UR8][R10.64], R155 ;  /* 0x0000009b0a004986 */ /* 0x0003e4000c101908 */
[C---:B-1----:R-:W-:Y:S02]  /*59350*/  IMAD.WIDE R10, R150.reuse, 0x4, R4 ;  /* 0x00000004960a7825 */ /* 0x042fe400078e0204 */
[----:B------:R-:W2:Y:S04]  /*59360*/  LDL.LU R155, [R1+0x2f0] ;  /* 0x0002f000019b7983 */ /* 0x000ea80000300800 */
[----:B---3--:R1:W-:Y:S04]  /*59370*/  @P5 STG.E desc[UR8][R10.64], R151 ;  /* 0x000000970a005986 */ /* 0x0083e8000c101908 */
[----:B-1----:R-:W3:Y:S01]  /*59380*/  LDL.LU R151, [R1+0x11c0] ;  /* 0x0011c00001977983 */ /* 0x002ee20000300800 */
[----:B------:R-:W-:-:S03]  /*59390*/  IMAD.WIDE R10, R150, 0x4, R6 ;  /* 0x00000004960a7825 */ /* 0x000fc600078e0206 */
[----:B------:R-:W2:Y:S04]  /*593a0*/  LDL.LU R17, [R1+0xf0] ;  /* 0x0000f00001117983 */ /* 0x000ea80000300800 */
[----:B------:R-:W2:Y:S04]  /*593b0*/  LDL.LU R16, [R1+0xf44] ;  /* 0x000f440001107983 */ /* 0x000ea80000300800 */
[----:B----4-:R1:W-:Y:S02]  /*593c0*/  @P6 STG.E desc[UR8][R10.64], R149 ;  /* 0x000000950a006986 */ /* 0x0103e4000c101908 */
[----:B-1----:R-:W-:-:S02]  /*593d0*/  IMAD.WIDE R10, R150, 0x4, R8 ;  /* 0x00000004960a7825 */ /* 0x002fc400078e0208 */
[----:B------:R-:W4:Y:S04]  /*593e0*/  LDL.LU R149, [R1+0xce4] ;  /* 0x000ce40001957983 */ /* 0x000f280000300800 */
[----:B------:R1:W-:Y:S04]  /*593f0*/  @P0 STG.E desc[UR8][R10.64], R148 ;  /* 0x000000940a000986 */ /* 0x0003e8000c101908 */
[----:B------:R-:W4:Y:S04]  /*59400*/  LDL.LU R150, [R1+0xae4] ;  /* 0x000ae40001967983 */ /* 0x000f280000300800 */
[----:B-1----:R-:W4:Y:S01]  /*59410*/  LDL.LU R148, [R1+0x11c4] ;  /* 0x0011c40001947983 */ /* 0x002f220000300800 */
[----:B------:R-:W-:-:S03]  /*59420*/  LOP3.LUT P1, RZ, R20, 0x40000000, RZ, 0xc0, !PT ;  /* 0x4000000014ff7812 */ /* 0x000fc6000782c0ff */
[----:B------:R-:W4:Y:S01]  /*59430*/  LDL.LU R14, [R1+0x8f4] ;  /* 0x0008f400010e7983 */ /* 0x000f220000300800 */
[----:B------:R-:W-:-:S03]  /*59440*/  LOP3.LUT R21, R21, 0xdfffffff, RZ, 0xc0, !PT ;  /* 0xdfffffff15157812 */ /* 0x000fc600078ec0ff */
[----:B------:R-:W4:Y:S01]  /*59450*/  LDL.LU R15, [R1+0x6f4] ;  /* 0x0006f400010f7983 */ /* 0x000f220000300800 */
[C---:B------:R-:W-:Y:S02]  /*59460*/  LOP3.LUT P5, RZ, R20.reuse, 0x200000, RZ, 0xc0, !PT ;  /* 0x0020000014ff7812 */ /* 0x040fe400078ac0ff */
[C---:B------:R-:W-:Y:S01]  /*59470*/  LOP3.LUT P0, RZ, R20.reuse, 0x1000000, RZ, 0xc0, !PT ;  /* 0x0100000014ff7812 */ /* 0x040fe2000780c0ff */
[----:B------:R-:W4:Y:S02]  /*59480*/  LDL.LU R26, [R1+0x4f4] ;  /* 0x0004f400011a7983 */ /* 0x000f240000300800 */
[----:B------:R-:W-:Y:S02]  /*59490*/  @P1 LOP3.LUT R21, R21, 0x20000000, RZ, 0xfc, !PT ;  /* 0x2000000015151812 */ /* 0x000fe400078efcff */
[----:B------:R-:W-:Y:S01]  /*594a0*/  LOP3.LUT P1, RZ, R20, 0x20000000, RZ, 0xc0, !PT ;  /* 0x2000000014ff7812 */ /* 0x000fe2000782c0ff */
[----:B------:R-:W4:Y:S01]  /*594b0*/  LDL.LU R27, [R1+0x2f4] ;  /* 0x0002f400011b7983 */ /* 0x000f220000300800 */
[----:B------:R-:W-:-:S02]  /*594c0*/  LOP3.LUT R21, R21, 0xbfffffff, RZ, 0xc0, !PT ;  /* 0xbfffffff15157812 */ /* 0x000fc400078ec0ff */
[----:B------:R-:W-:Y:S01]  /*594d0*/  LOP3.LUT R13, R13, 0xfffffff7, RZ, 0xc0, !PT ;  /* 0xfffffff70d0d7812 */ /* 0x000fe200078ec0ff */
[----:B------:R-:W4:Y:S08]  /*594e0*/  LDL.LU R140, [R1+0xf4] ;  /* 0x0000f400018c7983 */ /* 0x000f300000300800 */
[----:B------:R-:W-:Y:S01]  /*594f0*/  @P1 LOP3.LUT R21, R21, 0x40000000, RZ, 0xfc, !PT ;  /* 0x4000000015151812 */ /* 0x000fe200078efcff */
[----:B------:R-:W4:Y:S01]  /*59500*/  LDL.LU R252, [R1+0xf48] ;  /* 0x000f480001fc7983 */ /* 0x000f220000300800 */
[----:B------:R-:W-:-:S02]  /*59510*/  LOP3.LUT P1, RZ, R20, 0x10000000, RZ, 0xc0, !PT ;  /* 0x1000000014ff7812 */ /* 0x000fc4000782c0ff */
[----:B------:R-:W-:Y:S01]  /*59520*/  LOP3.LUT R21, R21, 0x7fffffff, RZ, 0xc0, !PT ;  /* 0x7fffffff15157812 */ /* 0x000fe200078ec0ff */
[----:B------:R-:W4:Y:S01]  /*59530*/  LDL.LU R141, [R1+0xce8] ;  /* 0x000ce800018d7983 */ /* 0x000f220000300800 */
[----:B------:R-:W-:Y:S02]  /*59540*/  @P5 LOP3.LUT R13, R13, 0x8, RZ, 0xfc, !PT ;  /* 0x000000080d0d5812 */ /* 0x000fe400078efcff */
[----:B------:R-:W-:Y:S02]  /*59550*/  LOP3.LUT P3, RZ, R20, 0x40000, RZ, 0xc0, !PT ;  /* 0x0004000014ff7812 */ /* 0x000fe4000786c0ff */
[----:B------:R-:W-:-:S05]  /*59560*/  LOP3.LUT R13, R13, 0xfffffffb, RZ, 0xc0, !PT ;  /* 0xfffffffb0d0d7812 */ /* 0x000fca00078ec0ff */
[----:B------:R-:W-:Y:S02]  /*59570*/  @P1 LOP3.LUT R21, R21, 0x80000000, RZ, 0xfc, !PT ;  /* 0x8000000015151812 */ /* 0x000fe400078efcff */
[C---:B------:R-:W-:Y:S02]  /*59580*/  LOP3.LUT P1, RZ, R20.reuse, 0x8000000, RZ, 0xc0, !PT ;  /* 0x0800000014ff7812 */ /* 0x040fe4000782c0ff */
[----:B------:R-:W-:Y:S02]  /*59590*/  @P0 LOP3.LUT R13, R13, 0x4, RZ, 0xfc, !PT ;  /* 0x000000040d0d0812 */ /* 0x000fe400078efcff */
[C---:B------:R-:W-:Y:S02]  /*595a0*/  LOP3.LUT P4, RZ, R20.reuse, 0x80000, RZ, 0xc0, !PT ;  /* 0x0008000014ff7812 */ /* 0x040fe4000788c0ff */
[----:B------:R-:W-:Y:S02]  /*595b0*/  LOP3.LUT R13, R13, 0xfffffffe, RZ, 0xc0, !PT ;  /* 0xfffffffe0d0d7812 */ /* 0x000fe400078ec0ff */
[----:B------:R-:W-:-:S05]  /*595c0*/  LOP3.LUT P5, RZ, R20, 0x100000, RZ, 0xc0, !PT ;  /* 0x0010000014ff7812 */ /* 0x000fca00078ac0ff */
[----:B------:R-:W-:Y:S02]  /*595d0*/  @P1 LOP3.LUT R13, R13, 0x1, RZ, 0xfc, !PT ;  /* 0x000000010d0d1812 */ /* 0x000fe400078efcff */
[----:B------:R-:W-:Y:S02]  /*595e0*/  LOP3.LUT P1, RZ, R20, 0x4000000, RZ, 0xc0, !PT ;  /* 0x0400000014ff7812 */ /* 0x000fe4000782c0ff */
[----:B------:R-:W-:-:S11]  /*595f0*/  LOP3.LUT R13, R13, 0xfffffffd, RZ, 0xc0, !PT ;  /* 0xfffffffd0d0d7812 */ /* 0x000fd600078ec0ff */
[----:B------:R-:W-:Y:S02]  /*59600*/  @P1 LOP3.LUT R13, R13, 0x2, RZ, 0xfc, !PT ;  /* 0x000000020d0d1812 */ /* 0x000fe400078efcff */
[C---:B------:R-:W-:Y:S02]  /*59610*/  LOP3.LUT P6, RZ, R20.reuse, 0x400000, RZ, 0xc0, !PT ;  /* 0x0040000014ff7812 */ /* 0x040fe400078cc0ff */
[----:B------:R-:W-:Y:S01]  /*59620*/  LOP3.LUT P0, RZ, R20, 0x800000, RZ, 0xc0, !PT ;  /* 0x0080000014ff7812 */ /* 0x000fe2000780c0ff */
[----:B---3--:R-:W-:-:S05]  /*59630*/  IMAD.WIDE R10, R151, 0x4, R2 ;  /* 0x00000004970a7825 */ /* 0x008fca00078e0202 */
[----:B------:R1:W-:Y:S02]  /*59640*/  @P3 STG.E desc[UR8][R10.64], R142 ;  /* 0x0000008e0a003986 */ /* 0x0003e4000c101908 */
[C---:B-1----:R-:W-:Y:S02]  /*59650*/  IMAD.WIDE R10, R151.reuse, 0x4, R4 ;  /* 0x00000004970a7825 */ /* 0x042fe400078e0204 */
[----:B------:R-:W3:Y:S04]  /*59660*/  LDL.LU R142, [R1+0xae8] ;  /* 0x000ae800018e7983 */ /* 0x000ee80000300800 */
[----:B------:R1:W-:Y:S02]  /*59670*/  @P4 STG.E desc[UR8][R10.64], R143 ;  /* 0x0000008f0a004986 */ /* 0x0003e4000c101908 */
[----:B-1----:R-:W-:-:S05]  /*59680*/  IMAD.WIDE R10, R151, 0x4, R6 ;  /* 0x00000004970a7825 */ /* 0x002fca00078e0206 */
[----:B--2---:R1:W-:Y:S01]  /*59690*/  @P5 STG.E desc[UR8][R10.64], R155 ;  /* 0x0000009b0a005986 */ /* 0x0043e2000c101908 */
[----:B------:R-:W-:-:S03]  /*596a0*/  LOP3.LUT P5, RZ, R13, 0x8, RZ, 0xc0, !PT ;  /* 0x000000080dff7812 */ /* 0x000fc600078ac0ff */
[----:B-1----:R-:W2:Y:S01]  /*596b0*/  LDL.LU R155, [R1+0x11cc] ;  /* 0x0011cc00019b7983 */ /* 0x002ea20000300800 */
[----:B------:R-:W-:-:S03]  /*596c0*/  IMAD.WIDE R10, R151, 0x4, R8 ;  /* 0x00000004970a7825 */ /* 0x000fc600078e0208 */
[----:B------:R-:W3:Y:S06]  /*596d0*/  LDL.LU R143, [R1+0x8f8] ;  /* 0x0008f800018f7983 */ /* 0x000eec0000300800 */
[----:B------:R4:W-:Y:S04]  /*596e0*/  @P5 STG.E desc[UR8][R10.64], R17 ;  /* 0x000000110a005986 */ /* 0x0009e8000c101908 */
[----:B------:R-:W3:Y:S01]  /*596f0*/  LDL.LU R151, [R1+0x11d0] ;  /* 0x0011d00001977983 */ /* 0x000ee20000300800 */
[----:B----4-:R-:W-:-:S05]  /*59700*/  IMAD.WIDE R10, R148, 0x4, R2 ;  /* 0x00000004940a7825 */ /* 0x010fca00078e0202 */
[----:B------:R1:W-:Y:S02]  /*59710*/  @P6 STG.E desc[UR8][R10.64], R16 ;  /* 0x000000100a006986 */ /* 0x0003e4000c101908 */
[----:B-1----:R-:W-:-:S05]  /*59720*/  IMAD.WIDE R10, R148, 0x4, R4 ;  /* 0x00000004940a7825 */ /* 0x002fca00078e0204 */
[----:B------:R1:W-:Y:S01]  /*59730*/  @P0 STG.E desc[UR8][R10.64], R149 ;  /* 0x000000950a000986 */ /* 0x0003e2000c101908 */
[----:B------:R-:W-:-:S03]  /*59740*/  LOP3.LUT P0, RZ, R13, 0x4, RZ, 0xc0, !PT ;  /* 0x000000040dff7812 */ /* 0x000fc6000780c0ff */
[----:B-1----:R-:W4:Y:S01]  /*59750*/  LDL.LU R149, [R1+0x6f8] ;  /* 0x0006f80001957983 */ /* 0x002f220000300800 */
[----:B------:R-:W-:-:S09]  /*59760*/  IMAD.WIDE R10, R148, 0x4, R6 ;  /* 0x00000004940a7825 */ /* 0x000fd200078e0206 */
        /* <DEDUP_REMOVED lines=18> */
[C---:B------:R-:W-:Y:S02]  /*59890*/  LOP3.LUT P1, RZ, R21.reuse, 0x20000000, RZ, 0xc0, !PT ;  /* 0x2000000015ff7812 */ /* 0x040fe4000782c0ff */
[----:B------:R-:W-:Y:S02]  /*598a0*/  LOP3.LUT P2, RZ, R20, 0x80000000, RZ, 0xc0, !PT ;  /* 0x8000000014ff7812 */ /* 0x000fe4000784c0ff */
[C---:B------:R-:W-:Y:S02]  /*598b0*/  LOP3.LUT P3, RZ, R21.reuse, 0x1, RZ, 0xc0, !PT ;  /* 0x0000000115ff7812 */ /* 0x040fe4000786c0ff */
[C---:B------:R-:W-:Y:S02]  /*598c0*/  LOP3.LUT P4, RZ, R21.reuse, 0x2, RZ, 0xc0, !PT ;  /* 0x0000000215ff7812 */ /* 0x040fe4000788c0ff */
[C---:B------:R-:W-:Y:S02]  /*598d0*/  LOP3.LUT P5, RZ, R21.reuse, 0x4, RZ, 0xc0, !PT ;  /* 0x0000000415ff7812 */ /* 0x040fe400078ac0ff */
[----:B------:R-:W-:-:S02]  /*598e0*/  LOP3.LUT P6, RZ, R21, 0x8, RZ, 0xc0, !PT ;  /* 0x0000000815ff7812 */ /* 0x000fc400078cc0ff */
[----:B------:R-:W-:Y:S01]  /*598f0*/  LOP3.LUT P0, RZ, R21, 0x10, RZ, 0xc0, !PT ;  /* 0x0000001015ff7812 */ /* 0x000fe2000780c0ff */
[----:B--2---:R-:W-:-:S05]  /*59900*/  IMAD.WIDE R10, R155, 0x4, R2 ;  /* 0x000000049b0a7825 */ /* 0x004fca00078e0202 */
[----:B------:R1:W-:Y:S02]  /*59910*/  @P1 STG.E desc[UR8][R10.64], R252 ;  /* 0x000000fc0a001986 */ /* 0x0003e4000c101908 */
[----:B-1----:R-:W-:-:S05]  /*59920*/  IMAD.WIDE R10, R155, 0x4, R4 ;  /* 0x000000049b0a7825 */ /* 0x002fca00078e0204 */
[----:B------:R1:W-:Y:S02]  /*59930*/  @P2 STG.E desc[UR8][R10.64], R141 ;  /* 0x0000008d0a002986 */ /* 0x0003e4000c101908 */
[----:B-1----:R-:W-:-:S05]  /*59940*/  IMAD.WIDE R10, R155, 0x4, R6 ;  /* 0x000000049b0a7825 */ /* 0x002fca00078e0206 */
[----:B---3--:R1:W-:Y:S02]  /*59950*/  @P3 STG.E desc[UR8][R10.64], R142 ;  /* 0x0000008e0a003986 */ /* 0x0083e4000c101908 */
[----:B-1----:R-:W-:Y:S02]  /*59960*/  IMAD.WIDE R10, R155, 0x4, R8 ;  /* 0x000000049b0a7825 */ /* 0x002fe400078e0208 */
[----:B------:R-:W2:Y:S04]  /*59970*/  LDL.LU R155, [R1+0x11d8] ;  /* 0x0011d800019b7983 */ /* 0x000ea80000300800 */
[----:B------:R1:W-:Y:S02]  /*59980*/  @P4 STG.E desc[UR8][R10.64], R143 ;  /* 0x0000008f0a004986 */ /* 0x0003e4000c101908 */
[----:B-1----:R-:W-:-:S05]  /*59990*/  IMAD.WIDE R10, R151, 0x4, R2 ;  /* 0x00000004970a7825 */ /* 0x002fca00078e0202 */
[----:B----4-:R1:W-:Y:S04]  /*599a0*/  @P5 STG.E desc[UR8][R10.64], R149 ;  /* 0x000000950a005986 */ /* 0x0103e8000c101908 */
[----:B-1----:R-:W3:Y:S01]  /*599b0*/  LDL.LU R149, [R1+0xf8] ;  /* 0x0000f80001957983 */ /* 0x002ee20000300800 */
[----:B------:R-:W-:-:S03]  /*599c0*/  IMAD.WIDE R10, R151, 0x4, R4 ;  /* 0x00000004970a7825 */ /* 0x000fc600078e0204 */
[----:B------:R-:W4:Y:S01]  /*599d0*/  LDL.LU R252, [R1+0x11d4] ;  /* 0x0011d40001fc7983 */ /* 0x000f220000300800 */
[----:B------:R-:W-:-:S03]  /*599e0*/  IMAD.WIDE R12, R151, 0x4, R6 ;  /* 0x00000004970c7825 */ /* 0x000fc600078e0206 */
[----:B------:R1:W-:Y:S04]  /*599f0*/  @P6 STG.E desc[UR8][R10.64], R150 ;  /* 0x000000960a006986 */ /* 0x0003e8000c101908 */
[----:B------:R1:W-:Y:S04]  /*59a00*/  @P0 STG.E desc[UR8][R12.64], R148 ;  /* 0x000000940c000986 */ /* 0x0003e8000c101908 */
[----:B-1----:R-:W2:Y:S04]  /*59a10*/  LDL.LU R150, [R1+0xf4c] ;  /* 0x000f4c0001967983 */ /* 0x002ea80000300800 */
[----:B------:R-:W2:Y:S04]  /*59a20*/  LDL.LU R148, [R1+0xcec] ;  /* 0x000cec0001947983 */ /* 0x000ea80000300800 */
[----:B------:R-:W2:Y:S01]  /*59a30*/  LDL.LU R140, [R1+0xaec] ;  /* 0x000aec00018c7983 */ /* 0x000ea20000300800 */
[----:B------:R-:W-:-:S02]  /*59a40*/  LOP3.LUT P1, RZ, R21, 0x40, RZ, 0xc0, !PT ;  /* 0x0000004015ff7812 */ /* 0x000fc4000782c0ff */
[----:B------:R-:W-:Y:S01]  /*59a50*/  LOP3.LUT R21, R21, 0xefffffff, RZ, 0xc0, !PT ;  /* 0xefffffff15157812 */ /* 0x000fe200078ec0ff */
[----:B------:R-:W2:Y:S04]  /*59a60*/  LDL.LU R141, [R1+0x8fc] ;  /* 0x0008fc00018d7983 */ /* 0x000ea80000300800 */
[----:B------:R-:W2:Y:S04]  /*59a70*/  LDL.LU R143, [R1+0x6fc] ;  /* 0x0006fc00018f7983 */ /* 0x000ea80000300800 */
[----:B------:R-:W2:Y:S02]  /*59a80*/  LDL.LU R142, [R1+0x4fc] ;  /* 0x0004fc00018e7983 */ /* 0x000ea40000300800 */
[----:B------:R-:W-:-:S02]  /*59a90*/  @P1 LOP3.LUT R21, R21, 0x10000000, RZ, 0xfc, !PT ;  /* 0x1000000015151812 */ /* 0x000fc400078efcff */
[----:B------:R-:W2:Y:S02]  /*59aa0*/  LDL.LU R25, [R1+0x2fc] ;  /* 0x0002fc0001197983 */ /* 0x000ea40000300800 */
[C---:B------:R-:W-:Y:S02]  /*59ab0*/  LOP3.LUT P6, RZ, R21.reuse, 0x4000, RZ, 0xc0, !PT ;  /* 0x0000400015ff7812 */ /* 0x040fe400078cc0ff */
[C---:B------:R-:W-:Y:S02]  /*59ac0*/  LOP3.LUT P1, RZ, R21.reuse, 0x20, RZ, 0xc0, !PT ;  /* 0x0000002015ff7812 */ /* 0x040fe4000782c0ff */
[C---:B------:R-:W-:Y:S02]  /*59ad0*/  LOP3.LUT P2, RZ, R21.reuse, 0x80, RZ, 0xc0, !PT ;  /* 0x0000008015ff7812 */ /* 0x040fe4000784c0ff */
[C---:B------:R-:W-:Y:S02]  /*59ae0*/  LOP3.LUT P3, RZ, R21.reuse, 0x100, RZ, 0xc0, !PT ;  /* 0x0000010015ff7812 */ /* 0x040fe4000786c0ff */
[----:B------:R-:W-:-:S02]  /*59af0*/  LOP3.LUT P4, RZ, R21, 0x200, RZ, 0xc0, !PT ;  /* 0x0000020015ff7812 */ /* 0x000fc4000788c0ff */
[C---:B------:R-:W-:Y:S02]  /*59b00*/  LOP3.LUT P5, RZ, R21.reuse, 0x400, RZ, 0xc0, !PT ;  /* 0x0000040015ff7812 */ /* 0x040fe400078ac0ff */
[----:B------:R-:W-:-:S04]  /*59b10*/  LOP3.LUT R21, R21, 0xfdffffff, RZ, 0xc0, !PT ;  /* 0xfdffffff15157812 */ /* 0x000fc800078ec0ff */
[----:B------:R-:W-:-:S04]  /*59b20*/  @P6 LOP3.LUT R21, R21, 0x2000000, RZ, 0xfc, !PT ;  /* 0x0200000015156812 */ /* 0x000fc800078efcff */
[C---:B------:R-:W-:Y:S02]  /*59b30*/  LOP3.LUT P6, RZ, R21.reuse, 0x2000, RZ, 0xc0, !PT ;  /* 0x0000200015ff7812 */ /* 0x040fe400078cc0ff */
[----:B------:R-:W-:-:S11]  /*59b40*/  LOP3.LUT R21, R21, 0xfbffffff, RZ, 0xc0, !PT ;  /* 0xfbffffff15157812 */ /* 0x000fd600078ec0ff */
[----:B------:R-:W-:-:S04]  /*59b50*/  @P6 LOP3.LUT R21, R21, 0x4000000, RZ, 0xfc, !PT ;  /* 0x0400000015156812 */ /* 0x000fc800078efcff */
[C---:B------:R-:W-:Y:S02]  /*59b60*/  LOP3.LUT P6, RZ, R21.reuse, 0x1000, RZ, 0xc0, !PT ;  /* 0x0000100015ff7812 */ /* 0x040fe400078cc0ff */
[----:B------:R-:W-:-:S11]  /*59b70*/  LOP3.LUT R21, R21, 0xf7ffffff, RZ, 0xc0, !PT ;  /* 0xf7ffffff15157812 */ /* 0x000fd600078ec0ff */
[----:B------:R-:W-:-:S04]  /*59b80*/  @P6 LOP3.LUT R21, R21, 0x8000000, RZ, 0xfc, !PT ;  /* 0x0800000015156812 */ /* 0x000fc800078efcff */
[C---:B------:R-:W-:Y:S02]  /*59b90*/  LOP3.LUT P0, RZ, R21.reuse, 0x20000, RZ, 0xc0, !PT ;  /* 0x0002000015ff7812 */ /* 0x040fe4000780c0ff */
[C---:B------:R-:W-:Y:S02]  /*59ba0*/  LOP3.LUT P6, RZ, R21.reuse, 0x800, RZ, 0xc0, !PT ;  /* 0x0000080015ff7812 */ /* 0x040fe400078cc0ff */
[----:B------:R-:W-:-:S09]  /*59bb0*/  LOP3.LUT R21, R21, 0xff7fffff, RZ, 0xc0, !PT ;  /* 0xff7fffff15157812 */ /* 0x000fd200078ec0ff */
[----:B------:R-:W-:-:S04]  /*59bc0*/  @P0 LOP3.LUT R21, R21, 0x800000, RZ, 0xfc, !PT ;  /* 0x0080000015150812 */ /* 0x000fc800078efcff */
[C---:B------:R-:W-:Y:S02]  /*59bd0*/  LOP3.LUT P0, RZ, R21.reuse, 0x10000, RZ, 0xc0, !PT ;  /* 0x0001000015ff7812 */ /* 0x040fe4000780c0ff */
[----:B------:R-:W-:Y:S01]  /*59be0*/  LOP3.LUT R21, R21, 0xfeffffff, RZ, 0xc0, !PT ;  /* 0xfeffffff15157812 */ /* 0x000fe200078ec0ff */
[----:B------:R-:W-:Y:S02]  /*59bf0*/  IMAD.WIDE R14, R151, 0x4, R8 ;  /* 0x00000004970e7825 */ /* 0x000fe400078e0208 */
[----:B------:R-:W2:Y:S08]  /*59c00*/  LDL.LU R151, [R1+0x11dc] ;  /* 0x0011dc0001977983 */ /* 0x000eb00000300800 */
[----:B------:R-:W-:Y:S01]  /*59c10*/  @P0 LOP3.LUT R21, R21, 0x1000000, RZ, 0xfc, !PT ;  /* 0x0100000015150812 */ /* 0x000fe200078efcff */
[----:B---3--:R1:W-:Y:S03]  /*59c20*/  @P1 STG.E desc[UR8][R14.64], R149 ;  /* 0x000000950e001986 */ /* 0x0083e6000c101908 */
[----:B------:R-:W-:Y:S01]  /*59c30*/  LOP3.LUT P1, RZ, R21, 0x10000000, RZ, 0xc0, !PT ;  /* 0x1000000015ff7812 */ /* 0x000fe2000782c0ff */
[C---:B----4-:R-:W-:Y:S01]  /*59c40*/  IMAD.WIDE R10, R252.reuse, 0x4, R2 ;  /* 0x00000004fc0a7825 */ /* 0x050fe200078e0202 */
[----:B-1----:R-:W3:Y:S11]  /*59c50*/  LDL.LU R149, [R1+0xfc] ;  /* 0x0000fc0001957983 */ /* 0x002ef60000300800 */
[----:B--2---:R1:W-:Y:S04]  /*59c60*/  @P1 STG.E desc[UR8][R10.64], R150 ;  /* 0x000000960a001986 */ /* 0x0043e8000c101908 */
[----:B-1----:R-:W2:Y:S01]  /*59c70*/  LDL.LU R150, [R1+0xaf0] ;  /* 0x000af00001967983 */ /* 0x002ea20000300800 */
[----:B------:R-:W-:-:S05]  /*59c80*/  IMAD.WIDE R10, R252, 0x4, R4 ;  /* 0x00000004fc0a7825 */ /* 0x000fca00078e0204 */
[----:B------:R1:W-:Y:S04]  /*59c90*/  @P2 STG.E desc[UR8][R10.64], R148 ;  /* 0x000000940a002986 */ /* 0x0003e8000c101908 */
[----:B-1----:R-:W4:Y:S01]  /*59ca0*/  LDL.LU R148, [R1+0xf50] ;  /* 0x000f500001947983 */ /* 0x002f220000300800 */
[----:B------:R-:W-:-:S05]  /*59cb0*/  IMAD.WIDE R10, R252, 0x4, R6 ;  /* 0x00000004fc0a7825 */ /* 0x000fca00078e0206 */
[----:B------:R1:W-:Y:S04]  /*59cc0*/  @P3 STG.E desc[UR8][R10.64], R140 ;  /* 0x0000008c0a003986 */ /* 0x0003e8000c101908 */
[----:B-1----:R-:W4:Y:S01]  /*59cd0*/  LDL.LU R140, [R1+0xcf0] ;  /* 0x000cf000018c7983 */ /* 0x002f220000300800 */
[----:B------:R-:W-:-:S03]  /*59ce0*/  IMAD.WIDE R10, R252, 0x4, R8 ;  /* 0x00000004fc0a7825 */ /* 0x000fc600078e0208 */
[----:B------:R-:W4:Y:S04]  /*59cf0*/  LDL.LU R252, [R1+0x900] ;  /* 0x0009000001fc7983 */ /* 0x000f280000300800 */
[----:B------:R1:W-:Y:S02]  /*59d00*/  @P4 STG.E desc[UR8][R10.64], R141 ;  /* 0x0000008d0a004986 */ /* 0x0003e4000c101908 */
[----:B-1----:R-:W-:-:S05]  /*59d10*/  IMAD.WIDE R10, R155, 0x4, R2 ;  /* 0x000000049b0a7825 */ /* 0x002fca00078e0202 */
[----:B------:R1:W-:Y:S02]  /*59d20*/  @P5 STG.E desc[UR8][R10.64], R143 ;  /* 0x0000008f0a005986 */ /* 0x0003e4000c101908 */
[----:B-1----:R-:W-:Y:S02]  /*59d30*/  IMAD.WIDE R10, R155, 0x4, R4 ;  /* 0x000000049b0a7825 */ /* 0x002fe400078e0204 */
[----:B------:R-:W4:Y:S04]  /*59d40*/  LDL.LU R143, [R1+0x11e0] ;  /* 0x0011e000018f7983 */ /* 0x000f280000300800 */
[----:B------:R1:W-:Y:S01]  /*59d50*/  @P6 STG.E desc[UR8][R10.64], R142 ;  /* 0x0000008e0a006986 */ /* 0x0003e2000c101908 */
[----:B------:R-:W-:-:S03]  /*59d60*/  LOP3.LUT P6, RZ, R21, 0x8000000, RZ, 0xc0, !PT ;  /* 0x0800000015ff7812 */ /* 0x000fc600078cc0ff */
[----:B------:R-:W4:Y:S04]  /*59d70*/  LDL.LU R141, [R1+0x700] ;  /* 0x00070000018d7983 */ /* 0x000f280000300800 */
[----:B------:R-:W4:Y:S01]  /*59d80*/  LDL.LU R14, [R1+0x18d8] ;  /* 0x0018d800010e7983 */ /* 0x000f220000300800 */
[----:B-1----:R-:W-:-:S03]  /*59d90*/  IMAD.WIDE R10, R155, 0x4, R6 ;  /* 0x000000049b0a7825 */ /* 0x002fc600078e0206 */
[----:B------:R-:W4:Y:S04]  /*59da0*/  LDL.LU R142, [R1+0x100] ;  /* 0x00010000018e7983 */ /* 0x000f280000300800 */
[----:B------:R1:W-:Y:S01]  /*59db0*/  @P6 STG.E desc[UR8][R10.64], R25 ;  /* 0x000000190a006986 */ /* 0x0003e2000c101908 */
[----:B------:R-:W-:Y:S01]  /*59dc0*/  LOP3.LUT P6, RZ, R21, 0x4000000, RZ, 0xc0, !PT ;  /* 0x0400000015ff7812 */ /* 0x000fe200078cc0ff */
[----:B-1----:R-:W-:Y:S01]  /*59dd0*/  IMAD.WIDE R10, R155, 0x4, R8 ;  /* 0x000000049b0a7825 */ /* 0x002fe200078e0208 */
[C---:B------:R-:W-:Y:S01]  /*59de0*/  LOP3.LUT P0, RZ, R21.reuse, 0x8000, RZ, 0xc0, !PT ;  /* 0x0000800015ff7812 */ /* 0x040fe2000780c0ff */
[----:B------:R-:W4:Y:S10]  /*59df0*/  LDL.LU R155, [R1+0x11e4] ;  /* 0x0011e400019b7983 */ /* 0x000f340000300800 */
[----:B---3--:R1:W-:Y:S01]  /*59e00*/  @P6 STG.E desc[UR8][R10.64], R149 ;  /* 0x000000950a006986 */ /* 0x0083e2000c101908 */
[----:B------:R-:W-:Y:S01]  /*59e10*/  LOP3.LUT P6, RZ, R21, 0x2000000, RZ, 0xc0, !PT ;  /* 0x0200000015ff7812 */ /* 0x000fe200078cc0ff */
[----:B-1----:R-:W-:-:S02]  /*59e20*/  IMAD.WIDE R10, R151, 0x4, R2 ;  /* 0x00000004970a7825 */ /* 0x002fc400078e0202 */
[----:B------:R-:W3:Y:S10]  /*59e30*/  LDL.LU R149, [R1+0x500] ;  /* 0x0005000001957983 */ /* 0x000ef40000300800 */
[----:B--2---:R1:W-:Y:S02]  /*59e40*/  @P6 STG.E desc[UR8][R10.64], R150 ;  /* 0x000000960a006986 */ /* 0x0043e4000c101908 */
[----:B-1----:R-:W-:-:S02]  /*59e50*/  IMAD.WIDE R10, R151, 0x4, R4 ;  /* 0x00000004970a7825 */ /* 0x002fc400078e0204 */
[----:B------:R-:W2:Y:S04]  /*59e60*/  LDL.LU R150, [R1+0x300] ;  /* 0x0003000001967983 */ /* 0x000ea80000300800 */
[----:B----4-:R1:W-:Y:S01]  /*59e70*/  @P0 STG.E desc[UR8][R10.64], R148 ;  /* 0x000000940a000986 */ /* 0x0103e2000c101908 */
[----:B------:R-:W-:Y:S01]  /*59e80*/  LOP3.LUT P0, RZ, R21, 0x1000000, RZ, 0xc0, !PT ;  /* 0x0100000015ff7812 */ /* 0x000fe2000780c0ff */
[C---:B-1----:R-:W-:Y:S02]  /*59e90*/  IMAD.WIDE R10, R151.reuse, 0x4, R6 ;  /* 0x00000004970a7825 */ /* 0x042fe400078e0206 */
[----:B------:R-:W4:Y:S10]  /*59ea0*/  LDL.LU R148, [R1+0xaf4] ;  /* 0x000af40001947983 */ /* 0x000f340000300800 */
[----:B------:R1:W-:Y:S02]  /*59eb0*/  @P0 STG.E desc[UR8][R10.64], R140 ;  /* 0x0000008c0a000986 */ /* 0x0003e4000c101908 */
[----:B-1----:R-:W-:-:S02]  /*59ec0*/  IMAD.WIDE R10, R151, 0x4, R8 ;  /* 0x00000004970a7825 */ /* 0x002fc400078e0208 */
[----:B------:R-:W4:Y:S04]  /*59ed0*/  LDL.LU R151, [R1+0x11e8] ;  /* 0x0011e80001977983 */ /* 0x000f280000300800 */
[----:B------:R-:W4:Y:S01]  /*59ee0*/  LDL.LU R25, [R1+0xf54] ;  /* 0x000f540001197983 */ /* 0x000f220000300800 */
[C---:B------:R-:W-:Y:S02]  /*59ef0*/  LOP3.LUT P0, RZ, R21.reuse, 0x800000, RZ, 0xc0, !PT ;  /* 0x0080000015ff7812 */ /* 0x040fe4000780c0ff */
[C---:B------:R-:W-:Y:S01]  /*59f00*/  LOP3.LUT P1, RZ, R21.reuse, 0x40000, RZ, 0xc0, !PT ;  /* 0x0004000015ff7812 */ /* 0x040fe2000782c0ff */
[----:B------:R-:W4:Y:S01]  /*59f10*/  LDL.LU R140, [R1+0xcf4] ;  /* 0x000cf400018c7983 */ /* 0x000f220000300800 */
[----:B------:R-:W-:-:S09]  /*59f20*/  LOP3.LUT P2, RZ, R21, 0x80000, RZ, 0xc0, !PT ;  /* 0x0008000015ff7812 */ /* 0x000fd2000784c0ff */
[----:B------:R1:W-:Y:S01]  /*59f30*/  @P0 STG.E desc[UR8][R10.64], R252 ;  /* 0x000000fc0a000986 */ /* 0x0003e2000c101908 */
[----:B------:R-:W-:-:S04]  /*59f40*/  IMAD.WIDE R12, R143, 0x4, R4 ;  /* 0x000000048f0c7825 */ /* 0x000fc800078e0204 */
[----:B-1----:R-:W-:Y:S01]  /*59f50*/  IMAD.WIDE R10, R143, 0x4, R2 ;  /* 0x000000048f0a7825 */ /* 0x002fe200078e0202 */
[----:B------:R-:W4:Y:S04]  /*59f60*/  LDL.LU R252, [R1+0x904] ;  /* 0x0009040001fc7983 */ /* 0x000f280000300800 */
[----:B------:R1:W-:Y:S04]  /*59f70*/  @P1 STG.E desc[UR8][R10.64], R141 ;  /* 0x0000008d0a001986 */ /* 0x0003e8000c101908 */
[----:B------:R1:W-:Y:S04]  /*59f80*/  @P2 STG.E desc[UR8][R12.64], R142 ;  /* 0x0000008e0c002986 */ /* 0x0003e8000c101908 */
[----:B-1----:R-:W4:Y:S04]  /*59f90*/  LDL.LU R141, [R1+0x704] ;  /* 0x00070400018d7983 */ /* 0x002f280000300800 */
[----:B------:R-:W4:Y:S01]  /*59fa0*/  LDL.LU R142, [R1+0x104] ;  /* 0x00010400018e7983 */ /* 0x000f220000300800 */
[----:B------:R-:W-:-:S02]  /*59fb0*/  LOP3.LUT P3, RZ, R21, 0x100000, RZ, 0xc0, !PT ;  /* 0x0010000015ff7812 */ /* 0x000fc4000786c0ff */
[----:B------:R-:W-:Y:S02]  /*59fc0*/  LOP3.LUT P4, RZ, R21, 0x200000, RZ, 0xc0, !PT ;  /* 0x0020000015ff7812 */ /* 0x000fe4000788c0ff */
[C---:B------:R-:W-:Y:S02]  /*59fd0*/  LOP3.LUT P5, RZ, R0.reuse, 0x8, RZ, 0xc0, !PT ;  /* 0x0000000800ff7812 */ /* 0x040fe400078ac0ff */
[----:B------:R-:W-:Y:S01]  /*59fe0*/  LOP3.LUT P6, RZ, R0, 0x10, RZ, 0xc0, !PT ;  /* 0x0000001000ff7812 */ /* 0x000fe200078cc0ff */
[----:B------:R-:W-:Y:S01]  /*59ff0*/  IMAD.WIDE R10, R143, 0x4, R6 ;  /* 0x000000048f0a7825 */ /* 0x000fe200078e0206 */
[----:B------:R-:W-:-:S03]  /*5a000*/  LOP3.LUT P0, RZ, R21, 0x400000, RZ, 0xc0, !PT ;  /* 0x0040000015ff7812 */ /* 0x000fc6000780c0ff */
[----:B------:R-:W-:Y:S01]  /*5a010*/  IMAD.WIDE R12, R143, 0x4, R8 ;  /* 0x000000048f0c7825 */ /* 0x000fe200078e0208 */
[----:B------:R-:W-:Y:S01]  /*5a020*/  ISETP.LT.AND P1, PT, R154, R14, !P0 ;  /* 0x0000000e9a00720c */ /* 0x000fe20004721270 */
[----:B------:R-:W4:Y:S02]  /*5a030*/  LDL.LU R143, [R1+0x11ec] ;  /* 0x0011ec00018f7983 */ /* 0x000f240000300800 */
[C---:B------:R-:W-:Y:S02]  /*5a040*/  IMAD.WIDE R14, R155.reuse, 0x4, R2 ;  /* 0x000000049b0e7825 */ /* 0x040fe400078e0202 */
[----:B---3--:R1:W-:Y:S02]  /*5a050*/  @P3 STG.E desc[UR8][R10.64], R149 ;  /* 0x000000950a003986 */ /* 0x0083e4000c101908 */
[C---:B-1----:R-:W-:Y:S02]  /*5a060*/  IMAD.WIDE R10, R155.reuse, 0x4, R4 ;  /* 0x000000049b0a7825 */ /* 0x042fe400078e0204 */
[----:B------:R-:W3:Y:S04]  /*5a070*/  LDL.LU R149, [R1+0x504] ;  /* 0x0005040001957983 */ /* 0x000ee80000300800 */
[----:B--2---:R1:W-:Y:S04]  /*5a080*/  @P4 STG.E desc[UR8][R12.64], R150 ;  /* 0x000000960c004986 */ /* 0x0043e8000c101908 */
[----:B-1----:R-:W2:Y:S01]  /*5a090*/  LDL.LU R150, [R1+0x304] ;  /* 0x0003040001967983 */ /* 0x002ea20000300800 */
[----:B------:R-:W-:-:S03]  /*5a0a0*/  IMAD.WIDE R12, R155, 0x4, R6 ;  /* 0x000000049b0c7825 */ /* 0x000fc600078e0206 */
[----:B----4-:R1:W-:Y:S04]  /*5a0b0*/  @P5 STG.E desc[UR8][R14.64], R148 ;  /* 0x000000940e005986 */ /* 0x0103e8000c101908 */
[----:B-1----:R-:W4:Y:S04]  /*5a0c0*/  LDL.LU R148, [R1+0xaf8] ;  /* 0x000af80001947983 */ /* 0x002f280000300800 */
[----:B------:R1:W-:Y:S02]  /*5a0d0*/  @P6 STG.E desc[UR8][R10.64], R25 ;  /* 0x000000190a006986 */ /* 0x0003e4000c101908 */
[----:B-1----:R-:W-:-:S02]  /*5a0e0*/  IMAD.WIDE R10, R155, 0x4, R8 ;  /* 0x000000049b0a7825 */ /* 0x002fc400078e0208 */
[----:B------:R-:W4:Y:S04]  /*5a0f0*/  LDL.LU R155, [R1+0x11f0] ;  /* 0x0011f000019b7983 */ /* 0x000f280000300800 */
[----:B------:R-:W4:Y:S01]  /*5a100*/  LDL.LU R25, [R1+0xf58] ;  /* 0x000f580001197983 */ /* 0x000f220000300800 */
[----:B------:R-:W-:Y:S01]  /*5a110*/  VIADD R0, R22, 0x83 ;  /* 0x0000008316007836 */ /* 0x000fe20000000000 */
[----:B------:R-:W-:-:S04]  /*5a120*/  ISETP.LT.AND P0, PT, R153, UR4, !P0 ;  /* 0x0000000499007c0c */ /* 0x000fc8000c701270 */
[----:B------:R-:W-:Y:S01]  /*5a130*/  ISETP.GE.AND P2, PT, R0, UR5, PT ;  /* 0x0000000500007c0c */ /* 0x000fe2000bf46270 */
[----:B------:R1:W-:Y:S01]  /*5a140*/  @P1 STG.E desc[UR8][R12.64], R140 ;  /* 0x0000008c0c001986 */ /* 0x0003e2000c101908 */
[----:B------:R-:W-:Y:S01]  /*5a150*/  IMAD.WIDE R14, R151, 0x4, R4 ;  /* 0x00000004970e7825 */ /* 0x000fe200078e0204 */
[----:B------:R-:W-:Y:S01]  /*5a160*/  ULDC UR5, c[0x0][0x22c] ;  /* 0x00008b0000057ab9 */ /* 0x000fe20000000800 */
[----:B------:R-:W-:Y:S02]  /*5a170*/  ISETP.LT.AND P4, PT, R23, UR4, !P2 ;  /* 0x0000000417007c0c */ /* 0x000fe4000d781270 */
[----:B------:R-:W-:-:S03]  /*5a180*/  ISETP.LT.AND P5, PT, R152, UR4, !P2 ;  /* 0x0000000498007c0c */ /* 0x000fc6000d7a1270 */
[----:B------:R1:W-:Y:S02]  /*5a190*/  @P0 STG.E desc[UR8][R10.64], R252 ;  /* 0x000000fc0a000986 */ /* 0x0003e4000c101908 */
[C---:B-1----:R-:W-:Y:S02]  /*5a1a0*/  IMAD.WIDE R12, R151.reuse, 0x4, R2 ;  /* 0x00000004970c7825 */ /* 0x042fe400078e0202 */
[----:B------:R-:W4:Y:S02]  /*5a1b0*/  LDL.LU R252, [R1+0xcf8] ;  /* 0x000cf80001fc7983 */ /* 0x000f240000300800 */
[C---:B------:R-:W-:Y:S02]  /*5a1c0*/  IMAD.WIDE R10, R151.reuse, 0x4, R6 ;  /* 0x00000004970a7825 */ /* 0x040fe400078e0206 */
[----:B------:R1:W-:Y:S04]  /*5a1d0*/  @P4 STG.E desc[UR8][R12.64], R141 ;  /* 0x0000008d0c004986 */ /* 0x0003e8000c101908 */
[----:B------:R1:W-:Y:S04]  /*5a1e0*/  @P5 STG.E desc[UR8][R14.64], R142 ;  /* 0x0000008e0e005986 */ /* 0x0003e8000c101908 */
[----:B-1----:R-:W4:Y:S01]  /*5a1f0*/  LDL.LU R141, [R1+0x908] ;  /* 0x00090800018d7983 */ /* 0x002f220000300800 */
[----:B------:R-:W-:-:S03]  /*5a200*/  IMAD.WIDE R12, R151, 0x4, R8 ;  /* 0x00000004970c7825 */ /* 0x000fc600078e0208 */
[----:B------:R-:W4:Y:S04]  /*5a210*/  LDL.LU R142, [R1+0x708] ;  /* 0x00070800018e7983 */ /* 0x000f280000300800 */
[----:B------:R-:W4:Y:S01]  /*5a220*/  LDL.LU R151, [R1+0x108] ;  /* 0x0001080001977983 */ /* 0x000f220000300800 */
[----:B------:R-:W-:Y:S01]  /*5a230*/  VIADD R0, R22, 0x84 ;  /* 0x0000008416007836 */ /* 0x000fe20000000000 */
[----:B------:R-:W-:Y:S01]  /*5a240*/  ISETP.LT.AND P1, PT, R154, UR4, !P2 ;  /* 0x000000049a007c0c */ /* 0x000fe2000d721270 */
[----:B------:R-:W-:Y:S01]  /*5a250*/  IMAD.WIDE R14, R143, 0x4, R2 ;  /* 0x000000048f0e7825 */ /* 0x000fe200078e0202 */
[----:B------:R-:W4:Y:S02]  /*5a260*/  LDL.LU R140, [R1+0x11f4] ;  /* 0x0011f400018c7983 */ /* 0x000f240000300800 */
[----:B------:R-:W-:-:S02]  /*5a270*/  ISETP.GE.AND P3, PT, R0, UR5, PT ;  /* 0x0000000500007c0c */ /* 0x000fc4000bf66270 */
[----:B------:R-:W-:-:S07]  /*5a280*/  ISETP.LT.AND P2, PT, R153, UR4, !P2 ;  /* 0x0000000499007c0c */ /* 0x000fce000d741270 */
[----:B---3--:R1:W-:Y:S01]  /*5a290*/  @P1 STG.E desc[UR8][R10.64], R149 ;  /* 0x000000950a001986 */ /* 0x0083e2000c101908 */
[----:B------:R-:W-:Y:S01]  /*5a2a0*/  ISETP.LT.AND P0, PT, R23, UR4, !P3 ;  /* 0x0000000417007c0c */ /* 0x000fe2000df01270 */
[----:B------:R-:W-:Y:S01]  /*5a2b0*/  VIADD R0, R22, 0x85 ;  /* 0x0000008516007836 */ /* 0x000fe20000000000 */
[----:B------:R-:W-:Y:S01]  /*5a2c0*/  ISETP.LT.AND P5, PT, R152, UR4, !P3 ;  /* 0x0000000498007c0c */ /* 0x000fe2000dfa1270 */
[----:B------:R-:W-:Y:S01]  /*5a2d0*/  ULDC UR5, c[0x0][0x22c] ;  /* 0x00008b0000057ab9 */ /* 0x000fe20000000800 */
[C---:B-1----:R-:W-:Y:S01]  /*5a2e0*/  IMAD.WIDE R10, R143.reuse, 0x4, R4 ;  /* 0x000000048f0a7825 */ /* 0x042fe200078e0204 */
        /* <DEDUP_REMOVED lines=10> */
[----:B------:R-:W-:Y:S02]  /*5a390*/  ISETP.LT.AND P1, PT, R154, UR4, !P3 ;  /* 0x000000049a007c0c */ /* 0x000fe4000df21270 */
[----:B------:R-:W-:Y:S02]  /*5a3a0*/  ISETP.GE.AND P6, PT, R0, UR5, PT ;  /* 0x0000000500007c0c */ /* 0x000fe4000bfc6270 */
[----:B------:R-:W-:Y:S01]  /*5a3b0*/  ISETP.LT.AND P3, PT, R153, UR4, !P3 ;  /* 0x0000000499007c0c */ /* 0x000fe2000df61270 */
[----:B------:R-:W-:Y:S01]  /*5a3c0*/  IMAD.WIDE R14, R155, 0x4, R4 ;  /* 0x000000049b0e7825 */ /* 0x000fe200078e0204 */
[----:B------:R-:W-:Y:S01]  /*5a3d0*/  ISETP.LT.AND P2, PT, R23, UR4, !P6 ;  /* 0x0000000417007c0c */ /* 0x000fe2000f741270 */
[----:B------:R-:W-:Y:S01]  /*5a3e0*/  ULDC UR5, c[0x0][0x22c] ;  /* 0x00008b0000057ab9 */ /* 0x000fe20000000800 */
[----:B------:R-:W-:-:S05]  /*5a3f0*/  ISETP.LT.AND P0, PT, R152, UR4, !P6 ;  /* 0x0000000498007c0c */ /* 0x000fca000f701270 */
[----:B------:R1:W-:Y:S02]  /*5a400*/  @P1 STG.E desc[UR8][R12.64], R252 ;  /* 0x000000fc0c001986 */ /* 0x0003e4000c101908 */
[----:B-1----:R-:W-:Y:S02]  /*5a410*/  IMAD.WIDE R12, R155, 0x4, R2 ;  /* 0x000000049b0c7825 */ /* 0x002fe400078e0202 */
[----:B------:R-:W-:Y:S04]  /*5a420*/  @P3 STG.E desc[UR8][R10.64], R141 ;  /* 0x0000008d0a003986 */ /* 0x000fe8000c101908 */
[----:B------:R-:W-:Y:S04]  /*5a430*/  @P2 STG.E desc[UR8][R12.64], R142 ;  /* 0x0000008e0c002986 */ /* 0x000fe8000c101908 */
[----:B------:R-:W4:Y:S04]  /*5a440*/  LDL.LU R252, [R1+0xcfc] ;  /* 0x000cfc0001fc7983 */ /* 0x000f280000300800 */
[----:B------:R1:W-:Y:S04]  /*5a450*/  @P0 STG.E desc[UR8][R14.64], R151 ;  /* 0x000000970e000986 */ /* 0x0003e8000c101908 */
[----:B-1----:R-:W4:Y:S04]  /*5a460*/  LDL.LU R151, [R1+0x90c] ;  /* 0x00090c0001977983 */ /* 0x002f280000300800 */
[----:B------:R-:W4:Y:S04]  /*5a470*/  LDL.LU R141, [R1+0x70c] ;  /* 0x00070c00018d7983 */ /* 0x000f280000300800 */
[----:B------:R-:W4:Y:S01]  /*5a480*/  LDL.LU R142, [R1+0x10c] ;  /* 0x00010c00018e7983 */ /* 0x000f220000300800 */
[----:B------:R-:W-:Y:S01]  /*5a490*/  VIADD R0, R22, 0x86 ;  /* 0x0000008616007836 */ /* 0x000fe20000000000 */
[----:B------:R-:W-:-:S04]  /*5a4a0*/  ISETP.LT.AND P1, PT, R154, UR4, !P6 ;  /* 0x000000049a007c0c */ /* 0x000fc8000f721270 */
[----:B------:R-:W-:Y:S02]  /*5a4b0*/  ISETP.GE.AND P4, PT, R0, UR5, PT ;  /* 0x0000000500007c0c */ /* 0x000fe4000bf86270 */
[----:B------:R-:W-:Y:S01]  /*5a4c0*/  ISETP.LT.AND P6, PT, R153, UR4, !P6 ;  /* 0x0000000499007c0c */ /* 0x000fe2000f7c1270 */
[----:B------:R-:W-:Y:S01]  /*5a4d0*/  IMAD.WIDE R10, R155, 0x4, R6 ;  /* 0x000000049b0a7825 */ /* 0x000fe200078e0206 */
[----:B------:R-:W-:Y:S01]  /*5a4e0*/  ISETP.LT.AND P3, PT, R23, UR4, !P4 ;  /* 0x0000000417007c0c */ /* 0x000fe2000e761270 */
[----:B------:R-:W-:Y:S01]  /*5a4f0*/  ULDC UR5, c[0x0][0x22c] ;  /* 0x00008b0000057ab9 */ /* 0x000fe20000000800 */
[----:B------:R-:W-:Y:S01]  /*5a500*/  ISETP.LT.AND P2, PT, R152, UR4, !P4 ;  /* 0x0000000498007c0c */ /* 0x000fe2000e741270 */
[----:B------:R-:W-:Y:S02]  /*5a510*/  IMAD.WIDE R12, R155, 0x4, R8 ;  /* 0x000000049b0c7825 */ /* 0x000fe400078e0208 */
[----:B------:R-:W4:Y:S02]  /*5a520*/  LDL.LU R155, [R1+0x11fc] ;  /* 0x0011fc00019b7983 */ /* 0x000f240000300800 */
[----:B------:R-:W-:-:S02]  /*5a530*/  IMAD.WIDE R14, R140, 0x4, R2 ;  /* 0x000000048c0e7825 */ /* 0x000fc400078e0202 */
[----:B---3--:R1:W-:Y:S04]  /*5a540*/  @P1 STG.E desc[UR8][R10.64], R149 ;  /* 0x000000950a001986 */ /* 0x0083e8000c101908 */
[----:B-1----:R-:W3:Y:S01]  /*5a550*/  LDL.LU R149, [R1+0x50c] ;  /* 0x00050c0001957983 */ /* 0x002ee20000300800 */
[----:B------:R-:W-:-:S03]  /*5a560*/  IMAD.WIDE R10, R140, 0x4, R4 ;  /* 0x000000048c0a7825 */ /* 0x000fc600078e0204 */
[----:B--2---:R1:W-:Y:S04]  /*5a570*/  @P6 STG.E desc[UR8][R12.64], R150 ;  /* 0x000000960c006986 */ /* 0x0043e8000c101908 */
[----:B-1----:R-:W2:Y:S04]  /*5a580*/  LDL.LU R150, [R1+0x30c] ;  /* 0x00030c0001967983 */ /* 0x002ea80000300800 */
[----:B----4-:R1:W-:Y:S04]  /*5a590*/  @P3 STG.E desc[UR8][R14.64], R148 ;  /* 0x000000940e003986 */ /* 0x0103e8000c101908 */
[----:B-1----:R-:W4:Y:S04]  /*5a5a0*/  LDL.LU R148, [R1+0xb00] ;  /* 0x000b000001947983 */ /* 0x002f280000300800 */
[----:B------:R1:W-:Y:S04]  /*5a5b0*/  @P2 STG.E desc[UR8][R10.64], R25 ;  /* 0x000000190a002986 */ /* 0x0003e8000c101908 */
[----:B-1----:R-:W4:Y:S01]  /*5a5c0*/  LDL.LU R25, [R1+0xf60] ;  /* 0x000f600001197983 */ /* 0x002f220000300800 */
[----:B------:R-:W-:Y:S01]  /*5a5d0*/  VIADD R0, R22, 0x87 ;  /* 0x0000008716007836 */ /* 0x000fe20000000000 */
[----:B------:R-:W-:-:S02]  /*5a5e0*/  ISETP.LT.AND P1, PT, R154, UR4, !P4 ;  /* 0x000000049a007c0c */ /* 0x000fc4000e721270 */
[----:B------:R-:W-:Y:S02]  /*5a5f0*/  ISETP.LT.AND P4, PT, R153, UR4, !P4 ;  /* 0x0000000499007c0c */ /* 0x000fe4000e781270 */
[----:B------:R-:W-:Y:S01]  /*5a600*/  ISETP.GE.AND P5, PT, R0, UR5, PT ;  /* 0x0000000500007c0c */ /* 0x000fe2000bfa6270 */
[C---:B------:R-:W-:Y:S01]  /*5a610*/  IMAD.WIDE R12, R140.reuse, 0x4, R6 ;  /* 0x000000048c0c7825 */ /* 0x040fe200078e0206 */
[----:B------:R-:W-:Y:S02]  /*5a620*/  ULDC UR5, c[0x0][0x22c] ;  /* 0x00008b0000057ab9 */ /* 0x000fe40000000800 */
[----:B------:R-:W-:Y:S01]  /*5a630*/  ISETP.LT.AND P3, PT, R23, UR4, !P5 ;  /* 0x0000000417007c0c */ /* 0x000fe2000ef61270 */
[----:B------:R-:W-:Y:S01]  /*5a640*/  IMAD.WIDE R10, R140, 0x4, R8 ;  /* 0x000000048c0a7825 */ /* 0x000fe200078e0208 */
[----:B------:R-:W-:-:S03]  /*5a650*/  ISETP.LT.AND P6, PT, R152, UR4, !P5 ;  /* 0x0000000498007c0c */ /* 0x000fc6000efc1270 */
[C---:B------:R-:W-:Y:S01]  /*5a660*/  IMAD.WIDE R14, R143.reuse, 0x4, R4 ;  /* 0x000000048f0e7825 */ /* 0x040fe200078e0204 */
[----:B------:R1:W-:Y:S03]  /*5a670*/  @P1 STG.E desc[UR8][R12.64], R252 ;  /* 0x000000fc0c001986 */ /* 0x0003e6000c101908 */
[----:B-1----:R-:W-:Y:S01]  /*5a680*/  IMAD.WIDE R12, R143, 0x4, R2 ;  /* 0x000000048f0c7825 */ /* 0x002fe200078e0202 */
[----:B------:R1:W-:Y:S04]  /*5a690*/  @P4 STG.E desc[UR8][R10.64], R151 ;  /* 0x000000970a004986 */ /* 0x0003e8000c101908 */
[----:B------:R1:W-:Y:S04]  /*5a6a0*/  @P3 STG.E desc[UR8][R12.64], R141 ;  /* 0x0000008d0c003986 */ /* 0x0003e8000c101908 */
[----:B-1----:R-:W4:Y:S04]  /*5a6b0*/  LDL.LU R151, [R1+0x1200] ;  /* 0x0012000001977983 */ /* 0x002f280000300800 */
[----:B------:R-:W4:Y:S04]  /*5a6c0*/  LDL.LU R140, [R1+0xd00] ;  /* 0x000d0000018c7983 */ /* 0x000f280000300800 */
[----:B------:R-:W4:Y:S04]  /*5a6d0*/  LDL.LU R252, [R1+0x910] ;  /* 0x0009100001fc7983 */ /* 0x000f280000300800 */
[----:B------:R1:W-:Y:S04]  /*5a6e0*/  @P6 STG.E desc[UR8][R14.64], R142 ;  /* 0x0000008e0e006986 */ /* 0x0003e8000c101908 */
[----:B------:R-:W4:Y:S04]  /*5a6f0*/  LDL.LU R141, [R1+0x710] ;  /* 0x00071000018d7983 */ /* 0x000f280000300800 */
[----:B-1----:R-:W4:Y:S01]  /*5a700*/  LDL.LU R142, [R1+0x110] ;  /* 0x00011000018e7983 */ /* 0x002f220000300800 */
        /* <DEDUP_REMOVED lines=24> */
[----:B------:R-:W-:Y:S02]  /*5a890*/  ISETP.LT.AND P1, PT, R154, UR4, !P0 ;  /* 0x000000049a007c0c */ /* 0x000fe4000c721270 */
[----:B------:R-:W-:Y:S02]  /*5a8a0*/  ISETP.LT.AND P0, PT, R153, UR4, !P0 ;  /* 0x0000000499007c0c */ /* 0x000fe4000c701270 */
[----:B------:R-:W-:Y:S01]  /*5a8b0*/  ISETP.GE.AND P2, PT, R0, UR5, PT ;  /* 0x0000000500007c0c */ /* 0x000fe2000bf46270 */
[----:B------:R-:W-:Y:S01]  /*5a8c0*/  VIADD R0, R22, 0x8a ;  /* 0x0000008a16007836 */ /* 0x000fe20000000000 */
[----:B------:R-:W-:-:S02]  /*5a8d0*/  ULDC UR5, c[0x0][0x22c] ;  /* 0x00008b0000057ab9 */ /* 0x000fc40000000800 */
[----:B------:R-:W-:Y:S02]  /*5a8e0*/  ISETP.LT.AND P4, PT, R23, UR4, !P2 ;  /* 0x0000000417007c0c */ /* 0x000fe4000d781270 */
[----:B------:R-:W-:Y:S01]  /*5a8f0*/  ISETP.LT.AND P5, PT, R152, UR4, !P2 ;  /* 0x0000000498007c0c */ /* 0x000fe2000d7a1270 */
[C---:B------:R-:W-:Y:S02]  /*5a900*/  IMAD.WIDE R14, R151.reuse, 0x4, R4 ;  /* 0x00000004970e7825 */ /* 0x040fe400078e0204 */
[----:B------:R1:W-:Y:S04]  /*5a910*/  @P1 STG.E desc[UR8][R12.64], R140 ;  /* 0x0000008c0c001986 */ /* 0x0003e8000c101908 */
[----:B------:R1:W-:Y:S02]  /*5a920*/  @P0 STG.E desc[UR8][R10.64], R252 ;  /* 0x000000fc0a000986 */ /* 0x0003e4000c101908 */
[----:B-1----:R-:W-:-:S02]  /*5a930*/  IMAD.WIDE R12, R151, 0x4, R2 ;  /* 0x00000004970c7825 */ /* 0x002fc400078e0202 */
[----:B------:R-:W4:Y:S04]  /*5a940*/  LDL.LU R140, [R1+0xd04] ;  /* 0x000d0400018c7983 */ /* 0x000f280000300800 */
[----:B------:R-:W4:Y:S04]  /*5a950*/  LDL.LU R252, [R1+0x914] ;  /* 0x0009140001fc7983 */ /* 0x000f280000300800 */
[----:B------:R1:W-:Y:S04]  /*5a960*/  @P4 STG.E desc[UR8][R12.64], R141 ;  /* 0x0000008d0c004986 */ /* 0x0003e8000c101908 */
[----:B------:R1:W-:Y:S04]  /*5a970*/  @P5 STG.E desc[UR8][R14.64], R142 ;  /* 0x0000008e0e005986 */ /* 0x0003e8000c101908 */
[----:B-1----:R-:W4:Y:S04]  /*5a980*/  LDL.LU R141, [R1+0x714] ;  /* 0x00071400018d7983 */ /* 0x002f280000300800 */
[----:B------:R-:W4:Y:S01]  /*5a990*/  LDL.LU R142, [R1+0x114] ;  /* 0x00011400018e7983 */ /* 0x000f220000300800 */
[----:B------:R-:W-:-:S02]  /*5a9a0*/  ISETP.LT.AND P1, PT, R154, UR4, !P2 ;  /* 0x000000049a007c0c */ /* 0x000fc4000d721270 */
        /* <DEDUP_REMOVED lines=25> */
[----:B------:R-:W-:Y:S01]  /*5ab40*/  IMAD.WIDE R14, R155, 0x4, R4 ;  /* 0x000000049b0e7825 */ /* 0x000fe200078e0204 */
[----:B------:R-:W-:-:S02]  /*5ab50*/  ULDC UR5, c[0x0][0x22c] ;  /* 0x00008b0000057ab9 */ /* 0x000fc40000000800 */
[----:B------:R-:W-:Y:S02]  /*5ab60*/  ISETP.LT.AND P2, PT, R23, UR4, !P6 ;  /* 0x0000000417007c0c */ /* 0x000fe4000f741270 */
[----:B------:R-:W-:-:S03]  /*5ab70*/  ISETP.LT.AND P0, PT, R152, UR4, !P6 ;  /* 0x0000000498007c0c */ /* 0x000fc6000f701270 */
[----:B------:R1:W-:Y:S04]  /*5ab80*/  @P1 STG.E desc[UR8][R12.64], R140 ;  /* 0x0000008c0c001986 */ /* 0x0003e8000c101908 */
[----:B------:R1:W-:Y:S02]  /*5ab90*/  @P3 STG.E desc[UR8][R10.64], R252 ;  /* 0x000000fc0a003986 */ /* 0x0003e4000c101908 */
[C---:B-1----:R-:W-:Y:S02]  /*5aba0*/  IMAD.WIDE R12, R155.reuse, 0x4, R2 ;  /* 0x000000049b0c7825 */ /* 0x042fe400078e0202 */
[----:B------:R-:W4:Y:S02]  /*5abb0*/  LDL.LU R252, [R1+0xd08] ;  /* 0x000d080001fc7983 */ /* 0x000f240000300800 */
[----:B------:R-:W-:-:S02]  /*5abc0*/  IMAD.WIDE R10, R155, 0x4, R6 ;  /* 0x000000049b0a7825 */ /* 0x000fc400078e0206 */
        /* <DEDUP_REMOVED lines=37> */
[----:B------:R-:W4:Y:S04]  /*5ae20*/  LDL.LU R252, [R1+0xd0c] ;  /* 0x000d0c0001fc7983 */ /* 0x000f280000300800 */
[----:B------:R-:W-:Y:S04]  /*5ae30*/  @P4 STG.E desc[UR8][R10.64], R141 ;  /* 0x0000008d0a004986 */ /* 0x000fe8000c101908 */
[----:B------:R-:W-:Y:S04]  /*5ae40*/  @P3 STG.E desc[UR8][R12.64], R142 ;  /* 0x0000008e0c003986 */ /* 0x000fe8000c101908 */
[----:B------:R1:W-:Y:S04]  /*5ae50*/  @P6 STG.E desc[UR8][R14.64], R155 ;  /* 0x0000009b0e006986 */ /* 0x0003e8000c101908 */
[----:B-1----:R-:W4:Y:S04]  /*5ae60*/  LDL.LU R155, [R1+0x91c] ;  /* 0x00091c00019b7983 */ /* 0x002f280000300800 */
[----:B------:R-:W4:Y:S04]  /*5ae70*/  LDL.LU R141, [R1+0x71c] ;  /* 0x00071c00018d7983 */ /* 0x000f280000300800 */
[----:B------:R-:W4:Y:S01]  /*5ae80*/  LDL.LU R142, [R1+0x11c] ;  /* 0x00011c00018e7983 */ /* 0x000f220000300800 */
[----:B------:R-:W-:Y:S01]  /*5ae90*/  VIADD R0, R22, 0x8e ;  /* 0x0000008e16007836 */ /* 0x000fe20000000000 */
[----:B------:R-:W-:-:S04]  /*5aea0*/  ISETP.LT.AND P1, PT, R154, UR4, !P5 ;  /* 0x000000049a007c0c */ /* 0x000fc8000ef21270 */
[----:B------:R-:W-:Y:S01]  /*5aeb0*/  ISETP.GE.AND P0, PT, R0, UR5, PT ;  /* 0x0000000500007c0c */ /* 0x000fe2000bf06270 */
[----:B------:R-:W-:Y:S01]  /*5aec0*/  IMAD.WIDE R10, R143, 0x4, R6 ;  /* 0x000000048f0a7825 */ /* 0x000fe200078e0206 */
[----:B------:R-:W-:Y:S01]  /*5aed0*/  ISETP.LT.AND P5, PT, R153, UR4, !P5 ;  /* 0x0000000499007c0c */ /* 0x000fe2000efa1270 */
[----:B------:R-:W-:Y:S01]  /*5aee0*/  ULDC UR5, c[0x0][0x22c] ;  /* 0x00008b0000057ab9 */ /* 0x000fe20000000800 */
[----:B------:R-:W-:Y:S02]  /*5aef0*/  ISETP.LT.AND P4, PT, R23, UR4, !P0 ;  /* 0x0000000417007c0c */ /* 0x000fe4000c781270 */
        /* <DEDUP_REMOVED lines=13> */
[----:B------:R-:W-:-:S02]  /*5afd0*/  IADD3 R0, R22, 0x8f, RZ ;  /* 0x0000008f16007810 */ /* 0x000fc40007ffe0ff */
[----:B------:R-:W-:Y:S02]  /*5afe0*/  ISETP.LT.AND P1, PT, R154, UR4, !P0 ;  /* 0x000000049a007c0c */ /* 0x000fe4000c721270 */
        /* <DEDUP_REMOVED lines=16> */
[----:B------:R-:W4:Y:S01]  /*5b0f0*/  LDL.LU R141, [R1+0x720] ;  /* 0x00072000018d7983 */ /* 0x000f220000300800 */
[----:B------:R-:W-:-:S03]  /*5b100*/  VIADD R0, R22, 0x90 ;  /* 0x0000009016007836 */ /* 0x000fc60000000000 */
[----:B-1----:R-:W4:Y:S01]  /*5b110*/  LDL.LU R142, [R1+0x520] ;  /* 0x00052000018e7983 */ /* 0x002f220000300800 */
[----:B------:R-:W-:Y:S02]  /*5b120*/  ISETP.LT.AND P1, PT, R154, UR4, !P2 ;  /* 0x000000049a007c0c */ /* 0x000fe4000d721270 */
[----:B------:R-:W-:Y:S02]  /*5b130*/  ISETP.GE.AND P3, PT, R0, UR5, PT ;  /* 0x0000000500007c0c */ /* 0x000fe4000bf66270 */
[----:B------:R-:W-:Y:S01]  /*5b140*/  ISETP.LT.AND P2, PT, R153, UR4, !P2 ;  /* 0x0000000499007c0c */ /* 0x000fe2000d741270 */
[----:B------:R-:W-:Y:S01]  /*5b150*/  IMAD.WIDE R10, R151, 0x4, R6 ;  /* 0x00000004970a7825 */ /* 0x000fe200078e0206 */
[----:B------:R-:W-:Y:S01]  /*5b160*/  ISETP.LT.AND P0, PT, R23, UR4, !P3 ;  /* 0x0000000417007c0c */ /* 0x000fe2000df01270 */
[----:B------:R-:W-:Y:S01]  /*5b170*/  ULDC UR5, c[0x0][0x22c] ;  /* 0x00008b0000057ab9 */ /* 0x000fe20000000800 */
[----:B------:R-:W-:Y:S01]  /*5b180*/  ISETP.LT.AND P5, PT, R152, UR4, !P3 ;  /* 0x0000000498007c0c */ /* 0x000fe2000dfa1270 */
[----:B------:R-:W-:-:S02]  /*5b190*/  IMAD.WIDE R12, R151, 0x4, R8 ;  /* 0x00000004970c7825 */ /* 0x000fc400078e0208 */
        /* <DEDUP_REMOVED lines=21> */
[----:B------:R-:W-:Y:S02]  /*5b2f0*/  ISETP.LT.AND P0, PT, R152, UR4, !P6 ;  /* 0x0000000498007c0c */ /* 0x000fe4000f701270 */
[----:B------:R-:W-:Y:S01]  /*5b300*/  ISETP.GE.AND P4, PT, R0, UR5, PT ;  /* 0x0000000500007c0c */ /* 0x000fe2000bf86270 */
[C---:B------:R-:W-:Y:S01]  /*5b310*/  IMAD.WIDE R14, R155.reuse, 0x4, R4 ;  /* 0x000000049b0e7825 */ /* 0x040fe200078e0204 */
[----:B------:R-:W-:Y:S01]  /*5b320*/  ULDC UR5, c[0x0][0x22c] ;  /* 0x00008b0000057ab9 */ /* 0x000fe20000000800 */
        /* <DEDUP_REMOVED lines=10> */
[----:B------:R-:W-:Y:S02]  /*5b3d0*/  ISETP.LT.AND P6, PT, R153, UR4, !P6 ;  /* 0x0000000499007c0c */ /* 0x000fe4000f7c1270 */
[----:B------:R-:W-:Y:S02]  /*5b3e0*/  ISETP.LT.AND P3, PT, R23, UR4, !P4 ;  /* 0x0000000417007c0c */ /* 0x000fe4000e761270 */
[----:B------:R-:W-:Y:S01]  /*5b3f0*/  ISETP.LT.AND P2, PT, R152, UR4, !P4 ;  /* 0x0000000498007c0c */ /* 0x000fe2000e741270 */
[----:B------:R-:W-:-:S04]  /*5b400*/  IMAD.WIDE R10, R155, 0x4, R6 ;  /* 0x000000049b0a7825 */ /* 0x000fc800078e0206 */
[----:B------:R-:W-:Y:S02]  /*5b410*/  IMAD.WIDE R12, R155, 0x4, R8 ;  /* 0x000000049b0c7825 */ /* 0x000fe400078e0208 */
        /* <DEDUP_REMOVED lines=21> */
[----:B------:R-:W-:Y:S01]  /*5b570*/  ISETP.LT.AND P6, PT, R152, UR4, !P5 ;  /* 0x0000000498007c0c */ /* 0x000fe2000efc1270 */
[----:B------:R-:W-:-:S05]  /*5b580*/  VIADD R0, R22, 0x94 ;  /* 0x0000009416007836 */ /* 0x000fca0000000000 */
[----:B------:R-:W-:Y:S01]  /*5b590*/  ISETP.GE.AND P0, PT, R0, UR5, PT ;  /* 0x0000000500007c0c */ /* 0x000fe2000bf06270 */
[----:B------:R1:W-:Y:S01]  /*5b5a0*/  @P1 STG.E desc[UR8][R12.64], R140 ;  /* 0x0000008c0c001986 */ /* 0x0003e2000c101908 */
[----:B------:R-:W-:Y:S01]  /*5b5b0*/  VIADD R0, R22, 0x95 ;  /* 0x0000009516007836 */ /* 0x000fe20000000000 */
[----:B------:R-:W-:Y:S02]  /*5b5c0*/  ULDC UR5, c[0x0][0x22c] ;  /* 0x00008b0000057ab9 */ /* 0x000fe40000000800 */
        /* <DEDUP_REMOVED lines=10> */
[----:B------:R-:W-:Y:S02]  /*5b670*/  ISETP.LT.AND P1, PT, R154, UR4, !P5 ;  /* 0x000000049a007c0c */ /* 0x000fe4000ef21270 */
[----:B------:R-:W-:Y:S02]  /*5b680*/  ISETP.LT.AND P5, PT, R153, UR4, !P5 ;  /* 0x0000000499007c0c */ /* 0x000fe4000efa1270 */
[----:B------:R-:W-:Y:S01]  /*5b690*/  ISETP.LT.AND P4, PT, R23, UR4, !P0 ;  /* 0x0000000417007c0c */ /* 0x000fe2000c781270 */
[C---:B------:R-:W-:Y:S01]  /*5b6a0*/  IMAD.WIDE R14, R155.reuse, 0x4, R2 ;  /* 0x000000049b0e7825 */ /* 0x040fe200078e0202 */
[----:B------:R-:W-:Y:S01]  /*5b6b0*/  ISETP.LT.AND P6, PT, R152, UR4, !P0 ;  /* 0x0000000498007c0c */ /* 0x000fe2000c7c1270 */
[----:B------:R-:W4:Y:S06]  /*5b6c0*/  LDL.LU R140, [R1+0x1234] ;  /* 0x00123400018c7983 */ /* 0x000f2c0000300800 */
[----:B---3--:R1:W-:Y:S02]  /*5b6d0*/  @P1 STG.E desc[UR8][R10.64], R149 ;  /* 0x000000950a001986 */ /* 0x0083e4000c101908 */
[----:B-1----:R-:W-:-:S02]  /*5b6e0*/  IMAD.WIDE R10, R155, 0x4, R4 ;  /* 0x000000049b0a7825 */ /* 0x002fc400078e0204 */
        /* <DEDUP_REMOVED lines=16> */
[----:B------:R-:W-:Y:S01]  /*5b7f0*/  ISETP.LT.AND P5, PT, R152, UR4, !P2 ;  /* 0x0000000498007c0c */ /* 0x000fe2000d7a1270 */
[----:B------:R-:W-:-:S05]  /*5b800*/  VIADD R0, R22, 0x96 ;  /* 0x0000009616007836 */ /* 0x000fca0000000000 */
[----:B------:R-:W-:Y:S01]  /*5b810*/  ISETP.GE.AND P3, PT, R0, UR5, PT ;  /* 0x0000000500007c0c */ /* 0x000fe2000bf66270 */
[----:B------:R1:W-:Y:S01]  /*5b820*/  @P1 STG.E desc[UR8][R12.64], R252 ;  /* 0x000000fc0c001986 */ /* 0x0003e2000c101908 */
[----:B------:R-:W-:Y:S01]  /*5b830*/  VIADD R0, R22, 0x97 ;  /* 0x0000009716007836 */ /* 0x000fe20000000000 */
[----:B------:R-:W-:Y:S01]  /*5b840*/  ULDC UR5, c[0x0][0x22c] ;  /* 0x00008b0000057ab9 */ /* 0x000fe20000000800 */
[----:B-1----:R-:W-:Y:S01]  /*5b850*/  IMAD.WIDE R12, R151, 0x4, R2 ;  /* 0x00000004970c7825 */ /* 0x002fe200078e0202 */
[----:B------:R-:W4:Y:S04]  /*5b860*/  LDL.LU R252, [R1+0xf7c] ;  /* 0x000f7c0001fc7983 */ /* 0x000f280000300800 */
[----:B------:R-:W-:Y:S04]  /*5b870*/  @P0 STG.E desc[UR8][R10.64], R141 ;  /* 0x0000008d0a000986 */ /* 0x000fe8000c101908 */
[----:B------:R-:W-:Y:S04]  /*5b880*/  @P4 STG.E desc[UR8][R12.64], R142 ;  /* 0x0000008e0c004986 */ /* 0x000fe8000c101908 */
[----:B------:R1:W-:Y:S04]  /*5b890*/  @P5 STG.E desc[UR8][R14.64], R143 ;  /* 0x0000008f0e005986 */ /* 0x0003e8000c101908 */
[----:B-1----:R-:W4:Y:S04]  /*5b8a0*/  LDL.LU R143, [R1+0xb1c] ;  /* 0x000b1c00018f7983 */ /* 0x002f280000300800 */
[----:B------:R-:W4:Y:S04]  /*5b8b0*/  LDL.LU R141, [R1+0x72c] ;  /* 0x00072c00018d7983 */ /* 0x000f280000300800 */
        /* <DEDUP_REMOVED lines=26> */
[----:B------:R-:W-:-:S04]  /*5ba60*/  IMAD.WIDE R14, R155, 0x4, R4 ;  /* 0x000000049b0e7825 */ /* 0x000fc800078e0204 */
[----:B------:R-:W-:-:S05]  /*5ba70*/  VIADD R0, R22, 0x98 ;  /* 0x0000009816007836 */ /* 0x000fca0000000000 */
[----:B------:R-:W-:Y:S01]  /*5ba80*/  ISETP.GE.AND P4, PT, R0, UR5, PT ;  /* 0x0000000500007c0c */ /* 0x000fe2000bf86270 */
[----:B------:R1:W-:Y:S01]  /*5ba90*/  @P1 STG.E desc[UR8][R12.64], R252 ;  /* 0x000000fc0c001986 */ /* 0x0003e2000c101908 */
[----:B------:R-:W-:Y:S01]  /*5baa0*/  VIADD R0, R22, 0x99 ;  /* 0x0000009916007836 */ /* 0x000fe20000000000 */
[----:B------:R-:W-:Y:S01]  /*5bab0*/  ULDC UR5, c[0x0][0x22c] ;  /* 0x00008b0000057ab9 */ /* 0x000fe20000000800 */
        /* <DEDUP_REMOVED lines=168> */
[----:B------:R-:W-:-:S03]  /*5c540*/  ISETP.LT.AND P1, PT, R154, UR4, !P5 ;  /* 0x000000049a007c0c */ /* 0x000fc6000ef21270 */
[----:B-1----:R-:W4:Y:S01]  /*5c550*/  LDL.LU R142, [R1+0x540] ;  /* 0x00054000018e7983 */ /* 0x002f220000300800 */
        /* <DEDUP_REMOVED lines=22> */
[----:B------:R-:W-:-:S03]  /*5c6c0*/  ULDC UR5, c[0x0][0x22c] ;  /* 0x00008b0000057ab9 */ /* 0x000fc60000000800 */
[----:B------:R-:W-:Y:S02]  /*5c6d0*/  ISETP.LT.AND P4, PT, R23, UR4, !P2 ;  /* 0x0000000417007c0c */ /* 0x000fe4000d781270 */
[----:B------:R-:W-:Y:S02]  /*5c6e0*/  ISETP.LT.AND P5, PT, R152, UR4, !P2 ;  /* 0x0000000498007c0c */ /* 0x000fe4000d7a1270 */
[----:B------:R-:W-:-:S04]  /*5c6f0*/  IADD3 R0, R22, 0xa2, RZ ;  /* 0x000000a216007810 */ /* 0x000fc80007ffe0ff */
[----:B------:R-:W-:Y:S01]  /*5c700*/  ISETP.GE.AND P3, PT, R0, UR5, PT ;  /* 0x0000000500007c0c */ /* 0x000fe2000bf66270 */
[C---:B------:R-:W-:Y:S01]  /*5c710*/  IMAD.WIDE R14, R151.reuse, 0x4, R4 ;  /* 0x00000004970e7825 */ /* 0x040fe200078e0204 */
[----:B------:R-:W-:Y:S01]  /*5c720*/  ULDC UR5, c[0x0][0x22c] ;  /* 0x00008b0000057ab9 */ /* 0x000fe20000000800 */
[----:B------:R1:W-:Y:S04]  /*5c730*/  @P1 STG.E desc[UR8][R12.64], R140 ;  /* 0x0000008c0c001986 */ /* 0x0003e8000c101908 */
[----:B------:R1:W-:Y:S02]  /*5c740*/  @P0 STG.E desc[UR8][R10.64], R252 ;  /* 0x000000fc0a000986 */ /* 0x0003e4000c101908 */
[----:B-1----:R-:W-:Y:S02]  /*5c750*/  IMAD.WIDE R12, R151, 0x4, R2 ;  /* 0x00000004970c7825 */ /* 0x002fe400078e0202 */
        /* <DEDUP_REMOVED lines=51> */
[----:B------:R-:W-:Y:S02]  /*5ca90*/  ISETP.LT.AND P3, PT, R23, UR4, !P4 ;  /* 0x0000000417007c0c */ /* 0x000fe4000e761270 */
[----:B------:R-:W-:Y:S01]  /*5caa0*/  ISETP.LT.AND P2, PT, R152, UR4, !P4 ;  /* 0x0000000498007c0c */ /* 0x000fe2000e741270 */
[C---:B------:R-:W-:Y:S01]  /*5cab0*/  IMAD.WIDE R14, R151.reuse, 0x4, R2 ;  /* 0x00000004970e7825 */ /* 0x040fe200078e0202 */
[----:B------:R-:W4:Y:S05]  /*5cac0*/  LDL.LU R140, [R1+0x1278] ;  /* 0x00127800018c7983 */ /* 0x000f2a0000300800 */
        /* <DEDUP_REMOVED lines=28> */
[----:B------:R1:W-:Y:S01]  /*5cc90*/  @P6 STG.E desc[UR8][R14.64], R155 ;  /* 0x0000009b0e006986 */ /* 0x0003e2000c101908 */
[----:B------:R-:W-:-:S03]  /*5cca0*/  ISETP.LT.AND P1, PT, R154, UR4, !P5 ;  /* 0x000000049a007c0c */ /* 0x000fc6000ef21270 */
[----:B-1----:R-:W4:Y:S04]  /*5ccb0*/  LDL.LU R155, [R1+0x93c] ;  /* 0x00093c00019b7983 */ /* 0x002f280000300800 */
[----:B------:R-:W4:Y:S04]  /*5ccc0*/  LDL.LU R141, [R1+0x74c] ;  /* 0x00074c00018d7983 */ /* 0x000f280000300800 */
[----:B------:R-:W4:Y:S01]  /*5ccd0*/  LDL.LU R142, [R1+0x54c] ;  /* 0x00054c00018e7983 */ /* 0x000f220000300800 */
[----:B------:R-:W-:Y:S02]  /*5cce0*/  ISETP.LT.AND P5, PT, R153, UR4, !P5 ;  /* 0x0000000499007c0c */ /* 0x000fe4000efa1270 */
[----:B------:R-:W-:-:S02]  /*5ccf0*/  ISETP.LT.AND P4, PT, R23, UR4, !P0 ;  /* 0x0000000417007c0c */ /* 0x000fc4000c781270 */
        /* <DEDUP_REMOVED lines=26> */
[----:B------:R-:W-:Y:S01]  /*5cea0*/  ISETP.LT.AND P1, PT, R154, UR4, !P2 ;  /* 0x000000049a007c0c */ /* 0x000fe2000d721270 */
        /* <DEDUP_REMOVED lines=46> */
[----:B------:R1:W-:Y:S01]  /*5d190*/  @P0 STG.E desc[UR8][R14.64], R142 ;  /* 0x0000008e0e000986 */ /* 0x0003e2000c101908 */
[----:B------:R-:W-:-:S03]  /*5d1a0*/  ISETP.LT.AND P1, PT, R154, UR4, !P6 ;  /* 0x000000049a007c0c */ /* 0x000fc6000f721270 */
[----:B-1----:R-:W4:Y:S04]  /*5d1b0*/  LDL.LU R141, [R1+0x754] ;  /* 0x00075400018d7983 */ /* 0x002f280000300800 */
[----:B------:R-:W4:Y:S01]  /*5d1c0*/  LDL.LU R142, [R1+0x554] ;  /* 0x00055400018e7983 */ /* 0x000f220000300800 */
        /* <DEDUP_REMOVED lines=37> */
[----:B------:R1:W-:Y:S01]  /*5d420*/  @P6 STG.E desc[UR8][R14.64], R142 ;  /* 0x0000008e0e006986 */ /* 0x0003e2000c101908 */
[----:B------:R-:W-:-:S03]  /*5d430*/  ISETP.LT.AND P1, PT, R154, UR4, !P5 ;  /* 0x000000049a007c0c */ /* 0x000fc6000ef21270 */
[----:B-1----:R-:W4:Y:S01]  /*5d440*/  LDL.LU R141, [R1+0x948] ;  /* 0x00094800018d7983 */ /* 0x002f220000300800 */
[----:B------:R-:W-:-:S03]  /*5d450*/  IMAD.WIDE R12, R143, 0x4, R8 ;  /* 0x000000048f0c7825 */ /* 0x000fc600078e0208 */
[----:B------:R-:W4:Y:S04]  /*5d460*/  LDL.LU R142, [R1+0x758] ;  /* 0x00075800018e7983 */ /* 0x000f280000300800 */
[----:B------:R-:W4:Y:S01]  /*5d470*/  LDL.LU R143, [R1+0x558] ;  /* 0x00055800018f7983 */ /* 0x000f220000300800 */
[----:B------:R-:W-:Y:S02]  /*5d480*/  ISETP.LT.AND P5, PT, R153, UR4, !P5 ;  /* 0x0000000499007c0c */ /* 0x000fe4000efa1270 */
[----:B------:R-:W-:Y:S01]  /*5d490*/  ISETP.LT.AND P4, PT, R23, UR4, !P0 ;  /* 0x0000000417007c0c */ /* 0x000fe2000c781270 */
[C---:B------:R-:W-:Y:S01]  /*5d4a0*/  IMAD.WIDE R14, R155.reuse, 0x4, R2 ;  /* 0x000000049b0e7825 */ /* 0x040fe200078e0202 */
[----:B------:R-:W-:Y:S01]  /*5d4b0*/  ISETP.LT.AND P6, PT, R152, UR4, !P0 ;  /* 0x0000000498007c0c */ /* 0x000fe2000c7c1270 */
[----:B------:R-:W4:Y:S04]  /*5d4c0*/  LDL.LU R140, [R1+0x1298] ;  /* 0x00129800018c7983 */ /* 0x000f280000300800 */
        /* <DEDUP_REMOVED lines=31> */
[----:B------:R-:W4:Y:S01]  /*5d6c0*/  LDL.LU R141, [R1+0x75c] ;  /* 0x00075c00018d7983 */ /* 0x000f220000300800 */
[----:B------:R-:W-:-:S03]  /*5d6d0*/  ISETP.LT.AND P2, PT, R153, UR4, !P2 ;  /* 0x0000000499007c0c */ /* 0x000fc6000d741270 */
[----:B------:R-:W4:Y:S01]  /*5d6e0*/  LDL.LU R142, [R1+0x55c] ;  /* 0x00055c00018e7983 */ /* 0x000f220000300800 */
        /* <DEDUP_REMOVED lines=38> */
[----:B------:R-:W-:-:S02]  /*5d950*/  ISETP.LT.AND P6, PT, R153, UR4, !P6 ;  /* 0x0000000499007c0c */ /* 0x000fc4000f7c1270 */
[----:B------:R-:W-:Y:S01]  /*5d960*/  ISETP.LT.AND P3, PT, R23, UR4, !P4 ;  /* 0x0000000417007c0c */ /* 0x000fe2000e761270 */
[----:B-1----:R-:W4:Y:S01]  /*5d970*/  LDL.LU R142, [R1+0x560] ;  /* 0x00056000018e7983 */ /* 0x002f220000300800 */
[----:B------:R-:W-:Y:S01]  /*5d980*/  ISETP.LT.AND P2, PT, R152, UR4, !P4 ;  /* 0x0000000498007c0c */ /* 0x000fe2000e741270 */
[----:B------:R-:W-:-:S04]  /*5d990*/  IMAD.WIDE R10, R155, 0x4, R6 ;  /* 0x000000049b0a7825 */ /* 0x000fc800078e0206 */
[----:B------:R-:W-:Y:S01]  /*5d9a0*/  IMAD.WIDE R12, R155, 0x4, R8 ;  /* 0x000000049b0c7825 */ /* 0x000fe200078e0208 */
[----:B---3--:R1:W-:Y:S03]  /*5d9b0*/  @P1 STG.E desc[UR8][R10.64], R149 ;  /* 0x000000950a001986 */ /* 0x0083e6000c101908 */
[C---:B------:R-:W-:Y:S01]  /*5d9c0*/  IMAD.WIDE R14, R151.reuse, 0x4, R2 ;  /* 0x00000004970e7825 */ /* 0x040fe200078e0202 */
[----:B--2---:R2:W-:Y:S03]  /*5d9d0*/  @P6 STG.E desc[UR8][R12.64], R150 ;  /* 0x000000960c006986 */ /* 0x0045e6000c101908 */
[C---:B-1----:R-:W-:Y:S01]  /*5d9e0*/  IMAD.WIDE R10, R151.reuse, 0x4, R4 ;  /* 0x00000004970a7825 */ /* 0x042fe200078e0204 */
[----:B------:R-:W3:Y:S04]  /*5d9f0*/  LDL.LU R149, [R1+0x12a8] ;  /* 0x0012a80001957983 */ /* 0x000ee80000300800 */
[----:B------:R-:W3:Y:S01]  /*5da00*/  LDL.LU R155, [R1+0x360] ;  /* 0x00036000019b7983 */ /* 0x000ee20000300800 */
[----:B--2---:R-:W-:-:S03]  /*5da10*/  IMAD.WIDE R12, R151, 0x4, R6 ;  /* 0x00000004970c7825 */ /* 0x004fc600078e0206 */
[----:B------:R-:W2:Y:S04]  /*5da20*/  LDL.LU R150, [R1+0x160] ;  /* 0x0001600001967983 */ /* 0x000ea80000300800 */
        /* <DEDUP_REMOVED lines=20> */
[----:B------:R-:W4:Y:S01]  /*5db70*/  LDL.LU R252, [R1+0x954] ;  /* 0x0009540001fc7983 */ /* 0x000f220000300800 */
[----:B------:R-:W-:-:S03]  /*5db80*/  ISETP.LT.AND P1, PT, R154, UR4, !P5 ;  /* 0x000000049a007c0c */ /* 0x000fc6000ef21270 */
[----:B------:R1:W-:Y:S04]  /*5db90*/  @P3 STG.E desc[UR8][R12.64], R141 ;  /* 0x0000008d0c003986 */ /* 0x0003e8000c101908 */
[----:B------:R1:W-:Y:S01]  /*5dba0*/  @P6 STG.E desc[UR8][R14.64], R142 ;  /* 0x0000008e0e006986 */ /* 0x0003e2000c101908 */
[----:B------:R-:W-:-:S03]  /*5dbb0*/  ISETP.LT.AND P5, PT, R153, UR4, !P5 ;  /* 0x0000000499007c0c */ /* 0x000fc6000efa1270 */
[----:B-1----:R-:W4:Y:S04]  /*5dbc0*/  LDL.LU R141, [R1+0x764] ;  /* 0x00076400018d7983 */ /* 0x002f280000300800 */
[----:B------:R-:W4:Y:S01]  /*5dbd0*/  LDL.LU R142, [R1+0x564] ;  /* 0x00056400018e7983 */ /* 0x000f220000300800 */
[----:B------:R-:W-:Y:S02]  /*5dbe0*/  ISETP.LT.AND P4, PT, R23, UR4, !P0 ;  /* 0x0000000417007c0c */ /* 0x000fe4000c781270 */
[----:B------:R-:W-:Y:S01]  /*5dbf0*/  ISETP.LT.AND P6, PT, R152, UR4, !P0 ;  /* 0x0000000498007c0c */ /* 0x000fe2000c7c1270 */
[----:B------:R-:W-:-:S04]  /*5dc00*/  IMAD.WIDE R10, R143, 0x4, R6 ;  /* 0x000000048f0a7825 */ /* 0x000fc800078e0206 */
[----:B------:R-:W-:Y:S01]  /*5dc10*/  IMAD.WIDE R12, R143, 0x4, R8 ;  /* 0x000000048f0c7825 */ /* 0x000fe200078e0208 */
[----:B---3--:R1:W-:Y:S03]  /*5dc20*/  @P1 STG.E desc[UR8][R10.64], R155 ;  /* 0x0000009b0a001986 */ /* 0x0083e6000c101908 */
[C---:B------:R-:W-:Y:S01]  /*5dc30*/  IMAD.WIDE R14, R149.reuse, 0x4, R2 ;  /* 0x00000004950e7825 */ /* 0x040fe200078e0202 */
[----:B------:R-:W3:Y:S04]  /*5dc40*/  LDL.LU R143, [R1+0x12b0] ;  /* 0x0012b000018f7983 */ /* 0x000ee80000300800 */
[----:B--2---:R2:W-:Y:S01]  /*5dc50*/  @P5 STG.E desc[UR8][R12.64], R150 ;  /* 0x000000960c005986 */ /* 0x0045e2000c101908 */
[----:B-1----:R-:W-:-:S03]  /*5dc60*/  IMAD.WIDE R10, R149, 0x4, R4 ;  /* 0x00000004950a7825 */ /* 0x002fc600078e0204 */
[----:B------:R-:W3:Y:S04]  /*5dc70*/  LDL.LU R155, [R1+0x364] ;  /* 0x00036400019b7983 */ /* 0x000ee80000300800 */
[----:B----4-:R1:W-:Y:S04]  /*5dc80*/  @P4 STG.E desc[UR8][R14.64], R148 ;  /* 0x000000940e004986 */ /* 0x0103e8000c101908 */
[----:B--2---:R-:W2:Y:S01]  /*5dc90*/  LDL.LU R150, [R1+0x164] ;  /* 0x0001640001967983 */ /* 0x004ea20000300800 */
[----:B------:R-:W-:-:S03]  /*5dca0*/  IMAD.WIDE R12, R149, 0x4, R6 ;  /* 0x00000004950c7825 */ /* 0x000fc600078e0206 */
[----:B-1----:R-:W4:Y:S04]  /*5dcb0*/  LDL.LU R148, [R1+0xb58] ;  /* 0x000b580001947983 */ /* 0x002f280000300800 */
[----:B------:R1:W-:Y:S02]  /*5dcc0*/  @P6 STG.E desc[UR8][R10.64], R25 ;  /* 0x000000190a006986 */ /* 0x0003e4000c101908 */
[----:B-1----:R-:W-:Y:S02]  /*5dcd0*/  IMAD.WIDE R10, R149, 0x4, R8 ;  /* 0x00000004950a7825 */ /* 0x002fe400078e0208 */
[----:B------:R-:W4:Y:S04]  /*5dce0*/  LDL.LU R149, [R1+0x12b4] ;  /* 0x0012b40001957983 */ /* 0x000f280000300800 */
[----:B------:R-:W4:Y:S01]  /*5dcf0*/  LDL.LU R25, [R1+0xfc8] ;  /* 0x000fc80001197983 */ /* 0x000f220000300800 */
[----:B------:R-:W-:Y:S01]  /*5dd00*/  VIADD R0, R22, 0xb3 ;  /* 0x000000b316007836 */ /* 0x000fe20000000000 */
[----:B------:R-:W-:-:S02]  /*5dd10*/  ISETP.LT.AND P1, PT, R154, UR4, !P0 ;  /* 0x000000049a007c0c */ /* 0x000fc4000c721270 */
[----:B------:R-:W-:Y:S02]  /*5dd20*/  ISETP.LT.AND P0, PT, R153, UR4, !P0 ;  /* 0x0000000499007c0c */ /* 0x000fe4000c701270 */
[----:B------:R-:W-:Y:S01]  /*5dd30*/  ISETP.GE.AND P2, PT, R0, UR5, PT ;  /* 0x0000000500007c0c */ /* 0x000fe2000bf46270 */
[----:B------:R-:W-:Y:S01]  /*5dd40*/  IMAD.WIDE R14, R151, 0x4, R4 ;  /* 0x00000004970e7825 */ /* 0x000fe200078e0204 */
[----:B------:R-:W-:Y:S02]  /*5dd50*/  ULDC UR5, c[0x0][0x22c] ;  /* 0x00008b0000057ab9 */ /* 0x000fe40000000800 */
[----:B------:R-:W-:Y:S02]  /*5dd60*/  ISETP.LT.AND P4, PT, R23, UR4, !P2 ;  /* 0x0000000417007c0c */ /* 0x000fe4000d781270 */
[----:B------:R-:W-:Y:S01]  /*5dd70*/  ISETP.LT.AND P5, PT, R152, UR4, !P2 ;  /* 0x0000000498007c0c */ /* 0x000fe2000d7a1270 */
[----:B------:R-:W-:-:S05]  /*5dd80*/  VIADD R0, R22, 0xb4 ;  /* 0x000000b416007836 */ /* 0x000fca0000000000 */
[----:B------:R-:W-:Y:S01]  /*5dd90*/  ISETP.GE.AND P3, PT, R0, UR5, PT ;  /* 0x0000000500007c0c */ /* 0x000fe2000bf66270 */
[----:B------:R-:W-:Y:S01]  /*5dda0*/  ULDC UR5, c[0x0][0x22c] ;  /* 0x00008b0000057ab9 */ /* 0x000fe20000000800 */
[----:B------:R1:W-:Y:S04]  /*5ddb0*/  @P1 STG.E desc[UR8][R12.64], R140 ;  /* 0x0000008c0c001986 */ /* 0x0003e8000c101908 */
[----:B------:R1:W-:Y:S02]  /*5ddc0*/  @P0 STG.E desc[UR8][R10.64], R252 ;  /* 0x000000fc0a000986 */ /* 0x0003e4000c101908 */
[C---:B-1----:R-:W-:Y:S02]  /*5ddd0*/  IMAD.WIDE R12, R151.reuse, 0x4, R2 ;  /* 0x00000004970c7825 */ /* 0x042fe400078e0202 */
[----:B------:R-:W4:Y:S02]  /*5dde0*/  LDL.LU R252, [R1+0xd58] ;  /* 0x000d580001fc7983 */ /* 0x000f240000300800 */
[----:B------:R-:W-:-:S02]  /*5ddf0*/  IMAD.WIDE R10, R151, 0x4, R6 ;  /* 0x00000004970a7825 */ /* 0x000fc400078e0206 */
[----:B------:R1:W-:Y:S04]  /*5de00*/  @P4 STG.E desc[UR8][R12.64], R141 ;  /* 0x0000008d0c004986 */ /* 0x0003e8000c101908 */
[----:B------:R1:W-:Y:S01]  /*5de10*/  @P5 STG.E desc[UR8][R14.64], R142 ;  /* 0x0000008e0e005986 */ /* 0x0003e2000c101908 */
[----:B------:R-:W-:Y:S02]  /*5de20*/  ISETP.LT.AND P1, PT, R154, UR4, !P2 ;  /* 0x000000049a007c0c */ /* 0x000fe4000d721270 */
[----:B------:R-:W-:Y:S01]  /*5de30*/  ISETP.LT.AND P2, PT, R153, UR4, !P2 ;  /* 0x0000000499007c0c */ /* 0x000fe2000d741270 */
[----:B-1----:R-:W4:Y:S01]  /*5de40*/  LDL.LU R141, [R1+0x958] ;  /* 0x00095800018d7983 */ /* 0x002f220000300800 */
[----:B------:R-:W-:-:S03]  /*5de50*/  IMAD.WIDE R12, R151, 0x4, R8 ;  /* 0x00000004970c7825 */ /* 0x000fc600078e0208 */
[----:B------:R-:W4:Y:S04]  /*5de60*/  LDL.LU R142, [R1+0x768] ;  /* 0x00076800018e7983 */ /* 0x000f280000300800 */
[----:B------:R-:W4:Y:S01]  /*5de70*/  LDL.LU R151, [R1+0x568] ;  /* 0x0005680001977983 */ /* 0x000f220000300800 */
[----:B------:R-:W-:Y:S02]  /*5de80*/  ISETP.LT.AND P0, PT, R23, UR4, !P3 ;  /* 0x0000000417007c0c */ /* 0x000fe4000df01270 */
[----:B------:R-:W-:Y:S01]  /*5de90*/  ISETP.LT.AND P5, PT, R152, UR4, !P3 ;  /* 0x0000000498007c0c */ /* 0x000fe2000dfa1270 */
[C---:B---3--:R-:W-:Y:S01]  /*5dea0*/  IMAD.WIDE R14, R143.reuse, 0x4, R2 ;  /* 0x000000048f0e7825 */ /* 0x048fe200078e0202 */
[----:B------:R-:W3:Y:S04]  /*5deb0*/  LDL.LU R140, [R1+0x12b8] ;  /* 0x0012b800018c7983 */ /* 0x000ee80000300800 */
[----:B------:R1:W-:Y:S04]  /*5dec0*/  @P1 STG.E desc[UR8][R10.64], R155 ;  /* 0x0000009b0a001986 */ /* 0x0003e8000c101908 */
[----:B--2---:R2:W-:Y:S04]  /*5ded0*/  @P2 STG.E desc[UR8][R12.64], R150 ;  /* 0x000000960c002986 */ /* 0x0045e8000c101908 */
[----:B-1----:R-:W3:Y:S01]  /*5dee0*/  LDL.LU R155, [R1+0x368] ;  /* 0x00036800019b7983 */ /* 0x002ee20000300800 */
[----:B------:R-:W-:-:S03]  /*5def0*/  IMAD.WIDE R10, R143, 0x4, R4 ;  /* 0x000000048f0a7825 */ /* 0x000fc600078e0204 */
        /* <DEDUP_REMOVED lines=8> */
[----:B------:R-:W-:-:S02]  /*5df80*/  IADD3 R0, R22, 0xb5, RZ ;  /* 0x000000b516007810 */ /* 0x000fc40007ffe0ff */
        /* <DEDUP_REMOVED lines=10> */
[----:B------:R-:W-:Y:S01]  /*5e030*/  ISETP.LT.AND P1, PT, R154, UR4, !P6 ;  /* 0x000000049a007c0c */ /* 0x000fe2000f721270 */
[----:B------:R-:W-:Y:S01]  /*5e040*/  VIADD R0, R22, 0xb7 ;  /* 0x000000b716007836 */ /* 0x000fe20000000000 */
[----:B------:R-:W-:Y:S01]  /*5e050*/  ULDC UR5, c[0x0][0x22c] ;  /* 0x00008b0000057ab9 */ /* 0x000fe20000000800 */
[----:B-1----:R-:W-:Y:S01]  /*5e060*/  IMAD.WIDE R12, R149, 0x4, R2 ;  /* 0x00000004950c7825 */ /* 0x002fe200078e0202 */
[----:B------:R-:W4:Y:S04]  /*5e070*/  LDL.LU R252, [R1+0xd5c] ;  /* 0x000d5c0001fc7983 */ /* 0x000f280000300800 */
[----:B------:R-:W-:Y:S04]  /*5e080*/  @P3 STG.E desc[UR8][R10.64], R141 ;  /* 0x0000008d0a003986 */ /* 0x000fe8000c101908 */
[----:B------:R-:W-:Y:S04]  /*5e090*/  @P2 STG.E desc[UR8][R12.64], R142 ;  /* 0x0000008e0c002986 */ /* 0x000fe8000c101908 */
[----:B------:R1:W-:Y:S01]  /*5e0a0*/  @P0 STG.E desc[UR8][R14.64], R151 ;  /* 0x000000970e000986 */ /* 0x0003e2000c101908 */
[----:B------:R-:W-:-:S02]  /*5e0b0*/  ISETP.LT.AND P6, PT, R153, UR4, !P6 ;  /* 0x0000000499007c0c */ /* 0x000fc4000f7c1270 */
[----:B------:R-:W-:Y:S01]  /*5e0c0*/  ISETP.LT.AND P3, PT, R23, UR4, !P4 ;  /* 0x0000000417007c0c */ /* 0x000fe2000e761270 */
[----:B-1----:R-:W4:Y:S01]  /*5e0d0*/  LDL.LU R151, [R1+0x95c] ;  /* 0x00095c0001977983 */ /* 0x002f220000300800 */
[----:B------:R-:W-:-:S03]  /*5e0e0*/  IMAD.WIDE R10, R149, 0x4, R6 ;  /* 0x00000004950a7825 */ /* 0x000fc600078e0206 */
[----:B------:R-:W4:Y:S01]  /*5e0f0*/  LDL.LU R141, [R1+0x76c] ;  /* 0x00076c00018d7983 */ /* 0x000f220000300800 */
[----:B------:R-:W-:-:S03]  /*5e100*/  ISETP.LT.AND P2, PT, R152, UR4, !P4 ;  /* 0x0000000498007c0c */ /* 0x000fc6000e741270 */
[----:B------:R-:W4:Y:S01]  /*5e110*/  LDL.LU R142, [R1+0x56c] ;  /* 0x00056c00018e7983 */ /* 0x000f220000300800 */
[----:B------:R-:W-:-:S04]  /*5e120*/  IMAD.WIDE R12, R149, 0x4, R8 ;  /* 0x00000004950c7825 */ /* 0x000fc800078e0208 */
[C---:B---3--:R-:W-:Y:S01]  /*5e130*/  IMAD.WIDE R14, R140.reuse, 0x4, R2 ;  /* 0x000000048c0e7825 */ /* 0x048fe200078e0202 */
[----:B------:R1:W-:Y:S04]  /*5e140*/  @P1 STG.E desc[UR8][R10.64], R155 ;  /* 0x0000009b0a001986 */ /* 0x0003e8000c101908 */
[----:B--2---:R-:W-:Y:S04]  /*5e150*/  @P6 STG.E desc[UR8][R12.64], R150 ;  /* 0x000000960c006986 */ /* 0x004fe8000c101908 */
[----:B------:R-:W2:Y:S04]  /*5e160*/  LDL.LU R149, [R1+0x12c0] ;  /* 0x0012c00001957983 */ /* 0x000ea80000300800 */
[----:B----4-:R3:W-:Y:S01]  /*5e170*/  @P3 STG.E desc[UR8][R14.64], R148 ;  /* 0x000000940e003986 */ /* 0x0107e2000c101908 */
[----:B-1----:R-:W-:-:S03]  /*5e180*/  IMAD.WIDE R10, R140, 0x4, R4 ;  /* 0x000000048c0a7825 */ /* 0x002fc600078e0204 */
[----:B---3--:R-:W3:Y:S04]  /*5e190*/  LDL.LU R148, [R1+0x36c] ;  /* 0x00036c0001947983 */ /* 0x008ee80000300800 */
[----:B------:R-:W4:Y:S04]  /*5e1a0*/  LDL.LU R155, [R1+0x16c] ;  /* 0x00016c00019b7983 */ /* 0x000f280000300800 */
[----:B------:R-:W4:Y:S04]  /*5e1b0*/  LDL.LU R150, [R1+0xb60] ;  /* 0x000b600001967983 */ /* 0x000f280000300800 */
        /* <DEDUP_REMOVED lines=10> */
[----:B------:R-:W-:Y:S02]  /*5e260*/  VIADD R0, R22, 0xb8 ;  /* 0x000000b816007836 */ /* 0x000fe40000000000 */
[----:B------:R-:W-:-:S03]  /*5e270*/  IMAD.WIDE R14, R143, 0x4, R4 ;  /* 0x000000048f0e7825 */ /* 0x000fc600078e0204 */
[----:B------:R-:W-:Y:S01]  /*5e280*/  ISETP.GE.AND P0, PT, R0, UR5, PT ;  /* 0x0000000500007c0c */ /* 0x000fe2000bf06270 */
[----:B------:R1:W-:Y:S01]  /*5e290*/  @P1 STG.E desc[UR8][R12.64], R252 ;  /* 0x000000fc0c001986 */ /* 0x0003e2000c101908 */
[----:B------:R-:W-:Y:S01]  /*5e2a0*/  ISETP.LT.AND P1, PT, R154, UR4, !P5 ;  /* 0x000000049a007c0c */ /* 0x000fe2000ef21270 */
[----:B------:R-:W-:Y:S01]  /*5e2b0*/  VIADD R0, R22, 0xb9 ;  /* 0x000000b916007836 */ /* 0x000fe20000000000 */
[----:B------:R-:W-:Y:S01]  /*5e2c0*/  ISETP.LT.AND P5, PT, R153, UR4, !P5 ;  /* 0x0000000499007c0c */ /* 0x000fe2000efa1270 */
[----:B------:R-:W-:Y:S01]  /*5e2d0*/  ULDC UR5, c[0x0][0x22c] ;  /* 0x00008b0000057ab9 */ /* 0x000fe20000000800 */
[----:B-1----:R-:W-:Y:S01]  /*5e2e0*/  IMAD.WIDE R12, R143, 0x4, R2 ;  /* 0x000000048f0c7825 */ /* 0x002fe200078e0202 */
[----:B------:R1:W-:Y:S01]  /*5e2f0*/  @P4 STG.E desc[UR8][R10.64], R151 ;  /* 0x000000970a004986 */ /* 0x0003e2000c101908 */
[----:B------:R-:W-:-:S03]  /*5e300*/  ISETP.LT.AND P4, PT, R23, UR4, !P0 ;  /* 0x0000000417007c0c */ /* 0x000fc6000c781270 */
[----:B------:R2:W-:Y:S04]  /*5e310*/  @P3 STG.E desc[UR8][R12.64], R141 ;  /* 0x0000008d0c003986 */ /* 0x0005e8000c101908 */
[----:B-1----:R-:W4:Y:S04]  /*5e320*/  LDL.LU R151, [R1+0x12c4] ;  /* 0x0012c40001977983 */ /* 0x002f280000300800 */
[----:B------:R-:W4:Y:S04]  /*5e330*/  LDL.LU R140, [R1+0xd60] ;  /* 0x000d6000018c7983 */ /* 0x000f280000300800 */
[----:B------:R-:W4:Y:S04]  /*5e340*/  LDL.LU R252, [R1+0x960] ;  /* 0x0009600001fc7983 */ /* 0x000f280000300800 */
[----:B------:R1:W-:Y:S01]  /*5e350*/  @P6 STG.E desc[UR8][R14.64], R142 ;  /* 0x0000008e0e006986 */ /* 0x0003e2000c101908 */
[----:B------:R-:W-:-:S03]  /*5e360*/  ISETP.LT.AND P6, PT, R152, UR4, !P0 ;  /* 0x0000000498007c0c */ /* 0x000fc6000c7c1270 */
[----:B--2---:R-:W2:Y:S01]  /*5e370*/  LDL.LU R141, [R1+0x770] ;  /* 0x00077000018d7983 */ /* 0x004ea20000300800 */
[----:B------:R-:W-:-:S03]  /*5e380*/  IMAD.WIDE R10, R143, 0x4, R6 ;  /* 0x000000048f0a7825 */ /* 0x000fc600078e0206 */
[----:B-1----:R-:W2:Y:S01]  /*5e390*/  LDL.LU R142, [R1+0x570] ;  /* 0x00057000018e7983 */ /* 0x002ea20000300800 */
[----:B------:R-:W-:-:S03]  /*5e3a0*/  IMAD.WIDE R12, R143, 0x4, R8 ;  /* 0x000000048f0c7825 */ /* 0x000fc600078e0208 */
[----:B---3--:R1:W-:Y:S01]  /*5e3b0*/  @P1 STG.E desc[UR8][R10.64], R148 ;  /* 0x000000940a001986 */ /* 0x0083e2000c101908 */
[----:B------:R-:W-:-:S03]  /*5e3c0*/  IMAD.WIDE R14, R149, 0x4, R2 ;  /* 0x00000004950e7825 */ /* 0x000fc600078e0202 */
[----:B----4-:R3:W-:Y:S04]  /*5e3d0*/  @P5 STG.E desc[UR8][R12.64], R155 ;  /* 0x0000009b0c005986 */ /* 0x0107e8000c101908 */
[----:B------:R4:W-:Y:S01]  /*5e3e0*/  @P4 STG.E desc[UR8][R14.64], R150 ;  /* 0x000000960e004986 */ /* 0x0009e2000c101908 */
[----:B-1----:R-:W-:-:S03]  /*5e3f0*/  IMAD.WIDE R10, R149, 0x4, R4 ;  /* 0x00000004950a7825 */ /* 0x002fc600078e0204 */
[----:B------:R-:W2:Y:S04]  /*5e400*/  LDL.LU R148, [R1+0x12c8] ;  /* 0x0012c80001947983 */ /* 0x000ea80000300800 */
[----:B------:R-:W2:Y:S01]  /*5e410*/  LDL.LU R143, [R1+0x370] ;  /* 0x00037000018f7983 */ /* 0x000ea20000300800 */
[----:B---3--:R-:W-:-:S03]  /*5e420*/  IMAD.WIDE R12, R149, 0x4, R6 ;  /* 0x00000004950c7825 */ /* 0x008fc600078e0206 */
[----:B------:R-:W3:Y:S04]  /*5e430*/  LDL.LU R155, [R1+0x170] ;  /* 0x00017000019b7983 */ /* 0x000ee80000300800 */
[----:B----4-:R-:W4:Y:S04]  /*5e440*/  LDL.LU R150, [R1+0xb64] ;  /* 0x000b640001967983 */ /* 0x010f280000300800 */
        /* <DEDUP_REMOVED lines=15> */
[----:B------:R1:W-:Y:S01]  /*5e540*/  @P0 STG.E desc[UR8][R10.64], R252 ;  /* 0x000000fc0a000986 */ /* 0x0003e2000c101908 */
[----:B------:R-:W-:Y:S01]  /*5e550*/  ISETP.LT.AND P1, PT, R154, UR4, !P2 ;  /* 0x000000049a007c0c */ /* 0x000fe2000d721270 */
[----:B-1----:R-:W-:-:S02]  /*5e560*/  IMAD.WIDE R12, R151, 0x4, R2 ;  /* 0x00000004970c7825 */ /* 0x002fc400078e0202 */
[----:B------:R-:W4:Y:S04]  /*5e570*/  LDL.LU R140, [R1+0xd64] ;  /* 0x000d6400018c7983 */ /* 0x000f280000300800 */
[----:B------:R-:W4:Y:S01]  /*5e580*/  LDL.LU R252, [R1+0x964] ;  /* 0x0009640001fc7983 */ /* 0x000f220000300800 */
[----:B------:R-:W-:-:S03]  /*5e590*/  ISETP.LT.AND P2, PT, R153, UR4, !P2 ;  /* 0x0000000499007c0c */ /* 0x000fc6000d741270 */
[----:B--2---:R1:W-:Y:S01]  /*5e5a0*/  @P4 STG.E desc[UR8][R12.64], R141 ;  /* 0x0000008d0c004986 */ /* 0x0043e2000c101908 */
[----:B------:R-:W-:-:S03]  /*5e5b0*/  ISETP.LT.AND P0, PT, R23, UR4, !P3 ;  /* 0x0000000417007c0c */ /* 0x000fc6000df01270 */
[----:B------:R2:W-:Y:S01]  /*5e5c0*/  @P5 STG.E desc[UR8][R14.64], R142 ;  /* 0x0000008e0e005986 */ /* 0x0005e2000c101908 */
[----:B------:R-:W-:-:S03]  /*5e5d0*/  ISETP.LT.AND P5, PT, R152, UR4, !P3 ;  /* 0x0000000498007c0c */ /* 0x000fc6000dfa1270 */
[----:B-1----:R-:W4:Y:S04]  /*5e5e0*/  LDL.LU R141, [R1+0x774] ;  /* 0x00077400018d7983 */ /* 0x002f280000300800 */
[----:B--2---:R-:W2:Y:S01]  /*5e5f0*/  LDL.LU R142, [R1+0x574] ;  /* 0x00057400018e7983 */ /* 0x004ea20000300800 */
[----:B------:R-:W-:-:S04]  /*5e600*/  IMAD.WIDE R10, R151, 0x4, R6 ;  /* 0x00000004970a7825 */ /* 0x000fc800078e0206 */
[----:B------:R-:W-:Y:S01]  /*5e610*/  IMAD.WIDE R12, R151, 0x4, R8 ;  /* 0x00000004970c7825 */ /* 0x000fe200078e0208 */
[----:B------:R1:W-:Y:S03]  /*5e620*/  @P1 STG.E desc[UR8][R10.64], R143 ;  /* 0x0000008f0a001986 */ /* 0x0003e6000c101908 */
[C---:B------:R-:W-:Y:S01]  /*5e630*/  IMAD.WIDE R14, R148.reuse, 0x4, R2 ;  /* 0x00000004940e7825 */ /* 0x040fe200078e0202 */
[----:B------:R-:W2:Y:S04]  /*5e640*/  LDL.LU R151, [R1+0x12d0] ;  /* 0x0012d00001977983 */ /* 0x000ea80000300800 */
[----:B---3--:R3:W-:Y:S01]  /*5e650*/  @P2 STG.E desc[UR8][R12.64], R155 ;  /* 0x0000009b0c002986 */ /* 0x0087e2000c101908 */
[----:B-1----:R-:W-:-:S03]  /*5e660*/  IMAD.WIDE R10, R148, 0x4, R4 ;  /* 0x00000004940a7825 */ /* 0x002fc600078e0204 */
[----:B------:R-:W2:Y:S04]  /*5e670*/  LDL.LU R143, [R1+0x374] ;  /* 0x00037400018f7983 */ /* 0x000ea80000300800 */
[----:B----4-:R1:W-:Y:S04]  /*5e680*/  @P0 STG.E desc[UR8][R14.64], R150 ;  /* 0x000000960e000986 */ /* 0x0103e8000c101908 */
[----:B---3--:R-:W3:Y:S01]  /*5e690*/  LDL.LU R155, [R1+0x174] ;  /* 0x00017400019b7983 */ /* 0x008ee20000300800 */
        /* <DEDUP_REMOVED lines=10> */
[----:B------:R-:W-:Y:S01]  /*5e740*/  VIADD R0, R22, 0xbc ;  /* 0x000000bc16007836 */ /* 0x000fe20000000000 */
[----:B------:R-:W-:Y:S02]  /*5e750*/  ULDC UR5, c[0x0][0x22c] ;  /* 0x00008b0000057ab9 */ /* 0x000fe40000000800 */
[----:B------:R-:W-:Y:S02]  /*5e760*/  ISETP.LT.AND P2, PT, R23, UR4, !P6 ;  /* 0x0000000417007c0c */ /* 0x000fe4000f741270 */
[----:B------:R-:W-:Y:S01]  /*5e770*/  ISETP.LT.AND P0, PT, R152, UR4, !P6 ;  /* 0x0000000498007c0c */ /* 0x000fe2000f701270 */
[C---:B------:R-:W-:Y:S01]  /*5e780*/  IMAD.WIDE R14, R149.reuse, 0x4, R4 ;  /* 0x00000004950e7825 */ /* 0x040fe200078e0204 */
[----:B------:R-:W-:Y:S01]  /*5e790*/  ISETP.GE.AND P4, PT, R0, UR5, PT ;  /* 0x0000000500007c0c */ /* 0x000fe2000bf86270 */
[----:B------:R-:W-:Y:S01]  /*5e7a0*/  ULDC UR5, c[0x0][0x22c] ;  /* 0x00008b0000057ab9 */ /* 0x000fe20000000800 */
[----:B------:R1:W-:Y:S04]  /*5e7b0*/  @P1 STG.E desc[UR8][R12.64], R140 ;  /* 0x0000008c0c001986 */ /* 0x0003e8000c101908 */
[----:B------:R1:W-:Y:S01]  /*5e7c0*/  @P3 STG.E desc[UR8][R10.64], R252 ;  /* 0x000000fc0a003986 */ /* 0x0003e2000c101908 */
[----:B------:R-:W-:Y:S01]  /*5e7d0*/  ISETP.LT.AND P1, PT, R154, UR4, !P6 ;  /* 0x000000049a007c0c */ /* 0x000fe2000f721270 */
[----:B-1----:R-:W-:-:S02]  /*5e7e0*/  IMAD.WIDE R12, R149, 0x4, R2 ;  /* 0x00000004950c7825 */ /* 0x002fc400078e0202 */
[----:B------:R-:W4:Y:S02]  /*5e7f0*/  LDL.LU R252, [R1+0xd68] ;  /* 0x000d680001fc7983 */ /* 0x000f240000300800 */
[----:B------:R-:W-:Y:S02]  /*5e800*/  IMAD.WIDE R10, R149, 0x4, R6 ;  /* 0x00000004950a7825 */ /* 0x000fe400078e0206 */
[----:B------:R1:W-:Y:S01]  /*5e810*/  @P2 STG.E desc[UR8][R12.64], R141 ;  /* 0x0000008d0c002986 */ /* 0x0003e2000c101908 */
[----:B------:R-:W-:-:S03]  /*5e820*/  ISETP.LT.AND P6, PT, R153, UR4, !P6 ;  /* 0x0000000499007c0c */ /* 0x000fc6000f7c1270 */
[----:B--2---:R2:W-:Y:S01]  /*5e830*/  @P0 STG.E desc[UR8][R14.64], R142 ;  /* 0x0000008e0e000986 */ /* 0x0045e2000c101908 */
[----:B------:R-:W-:-:S03]  /*5e840*/  ISETP.LT.AND P3, PT, R23, UR4, !P4 ;  /* 0x0000000417007c0c */ /* 0x000fc6000e761270 */
[----:B-1----:R-:W4:Y:S01]  /*5e850*/  LDL.LU R141, [R1+0x968] ;  /* 0x00096800018d7983 */ /* 0x002f220000300800 */
[----:B------:R-:W-:-:S03]  /*5e860*/  IMAD.WIDE R12, R149, 0x4, R8 ;  /* 0x00000004950c7825 */ /* 0x000fc600078e0208 */
[----:B--2---:R-:W2:Y:S04]  /*5e870*/  LDL.LU R142, [R1+0x778] ;  /* 0x00077800018e7983 */ /* 0x004ea80000300800 */
[----:B------:R-:W2:Y:S01]  /*5e880*/  LDL.LU R149, [R1+0x578] ;  /* 0x0005780001957983 */ /* 0x000ea20000300800 */
[----:B------:R-:W-:Y:S01]  /*5e890*/  ISETP.LT.AND P2, PT, R152, UR4, !P4 ;  /* 0x0000000498007c0c */ /* 0x000fe2000e741270 */
[C---:B------:R-:W-:Y:S02]  /*5e8a0*/  IMAD.WIDE R14, R151.reuse, 0x4, R2 ;  /* 0x00000004970e7825 */ /* 0x040fe400078e0202 */
[----:B------:R-:W2:Y:S04]  /*5e8b0*/  LDL.LU R140, [R1+0x12d8] ;  /* 0x0012d800018c7983 */ /* 0x000ea80000300800 */
[----:B------:R1:W-:Y:S04]  /*5e8c0*/  @P1 STG.E desc[UR8][R10.64], R143 ;  /* 0x0000008f0a001986 */ /* 0x0003e8000c101908 */
[----:B---3--:R3:W-:Y:S04]  /*5e8d0*/  @P6 STG.E desc[UR8][R12.64], R155 ;  /* 0x0000009b0c006986 */ /* 0x0087e8000c101908 */
[----:B----4-:R4:W-:Y:S01]  /*5e8e0*/  @P3 STG.E desc[UR8][R14.64], R150 ;  /* 0x000000960e003986 */ /* 0x0109e2000c101908 */
[----:B-1----:R-:W-:-:S03]  /*5e8f0*/  IMAD.WIDE R10, R151, 0x4, R4 ;  /* 0x00000004970a7825 */ /* 0x002fc600078e0204 */
[----:B------:R-:W2:Y:S04]  /*5e900*/  LDL.LU R143, [R1+0x378] ;  /* 0x00037800018f7983 */ /* 0x000ea80000300800 */
[----:B---3--:R-:W3:Y:S04]  /*5e910*/  LDL.LU R155, [R1+0x178] ;  /* 0x00017800019b7983 */ /* 0x008ee80000300800 */
[----:B----4-:R-:W4:Y:S01]  /*5e920*/  LDL.LU R150, [R1+0xb6c] ;  /* 0x000b6c0001967983 */ /* 0x010f220000300800 */
[----:B------:R-:W-:-:S03]  /*5e930*/  IMAD.WIDE R12, R151, 0x4, R6 ;  /* 0x00000004970c7825 */ /* 0x000fc600078e0206 */
[----:B------:R1:W-:Y:S02]  /*5e940*/  @P2 STG.E desc[UR8][R10.64], R25 ;  /* 0x000000190a002986 */ /* 0x0003e4000c101908 */
[----:B-1----:R-:W-:Y:S02]  /*5e950*/  IMAD.WIDE R10, R151, 0x4, R8 ;  /* 0x00000004970a7825 */ /* 0x002fe400078e0208 */
[----:B------:R-:W4:Y:S04]  /*5e960*/  LDL.LU R151, [R1+0x12dc] ;  /* 0x0012dc0001977983 */ /* 0x000f280000300800 */
[----:B------:R-:W4:Y:S01]  /*5e970*/  LDL.LU R25, [R1+0xfdc] ;  /* 0x000fdc0001197983 */ /* 0x000f220000300800 */
[----:B------:R-:W-:Y:S01]  /*5e980*/  VIADD R0, R22, 0xbd ;  /* 0x000000bd16007836 */ /* 0x000fe20000000000 */
[----:B------:R-:W-:-:S04]  /*5e990*/  ISETP.LT.AND P1, PT, R154, UR4, !P4 ;  /* 0x000000049a007c0c */ /* 0x000fc8000e721270 */
[----:B------:R-:W-:Y:S02]  /*5e9a0*/  ISETP.GE.AND P5, PT, R0, UR5, PT ;  /* 0x0000000500007c0c */ /* 0x000fe4000bfa6270 */
[----:B------:R-:W-:Y:S01]  /*5e9b0*/  ISETP.LT.AND P4, PT, R153, UR4, !P4 ;  /* 0x0000000499007c0c */ /* 0x000fe2000e781270 */
[----:B------:R-:W-:Y:S01]  /*5e9c0*/  VIADD R0, R22, 0xbe ;  /* 0x000000be16007836 */ /* 0x000fe20000000000 */
[----:B------:R-:W-:Y:S01]  /*5e9d0*/  ISETP.LT.AND P3, PT, R23, UR4, !P5 ;  /* 0x0000000417007c0c */ /* 0x000fe2000ef61270 */
[----:B------:R-:W-:Y:S01]  /*5e9e0*/  IMAD.WIDE R14, R148, 0x4, R4 ;  /* 0x00000004940e7825 */ /* 0x000fe200078e0204 */
[----:B------:R-:W-:Y:S01]  /*5e9f0*/  ISETP.LT.AND P6, PT, R152, UR4, !P5 ;  /* 0x0000000498007c0c */ /* 0x000fe2000efc1270 */
[----:B------:R-:W-:Y:S02]  /*5ea00*/  ULDC UR5, c[0x0][0x22c] ;  /* 0x00008b0000057ab9 */ /* 0x000fe40000000800 */
[----:B------:R-:W-:Y:S01]  /*5ea10*/  ISETP.GE.AND P0, PT, R0, UR5, PT ;  /* 0x0000000500007c0c */ /* 0x000fe2000bf06270 */
[----:B------:R1:W-:Y:S01]  /*5ea20*/  @P1 STG.E desc[UR8][R12.64], R252 ;  /* 0x000000fc0c001986 */ /* 0x0003e2000c101908 */
[----:B------:R-:W-:Y:S01]  /*5ea30*/  ISETP.LT.AND P1, PT, R154, UR4, !P5 ;  /* 0x000000049a007c0c */ /* 0x000fe2000ef21270 */
[----:B------:R-:W-:Y:S01]  /*5ea40*/  VIADD R0, R22, 0xbf ;  /* 0x000000bf16007836 */ /* 0x000fe20000000000 */
[----:B------:R-:W-:Y:S01]  /*5ea50*/  ISETP.LT.AND P5, PT, R153, UR4, !P5 ;  /* 0x0000000499007c0c */ /* 0x000fe2000efa1270 */
[----:B------:R-:W-:Y:S01]  /*5ea60*/  ULDC UR5, c[0x0][0x22c] ;  /* 0x00008b0000057ab9 */ /* 0x000fe20000000800 */
[----:B-1----:R-:W-:Y:S01]  /*5ea70*/  IMAD.WIDE R12, R148, 0x4, R2 ;  /* 0x00000004940c7825 */ /* 0x002fe200078e0202 */
[----:B------:R-:W4:Y:S04]  /*5ea80*/  LDL.LU R252, [R1+0xd6c] ;  /* 0x000d6c0001fc7983 */ /* 0x000f280000300800 */
[----:B------:R1:W-:Y:S01]  /*5ea90*/  @P4 STG.E desc[UR8][R10.64], R141 ;  /* 0x0000008d0a004986 */ /* 0x0003e2000c101908 */
[----:B------:R-:W-:-:S03]  /*5eaa0*/  ISETP.LT.AND P4, PT, R23, UR4, !P0 ;  /* 0x0000000417007c0c */ /* 0x000fc6000c781270 */
[----:B--2---:R-:W-:Y:S04]  /*5eab0*/  @P3 STG.E desc[UR8][R12.64], R142 ;  /* 0x0000008e0c003986 */ /* 0x004fe8000c101908 */
[----:B------:R2:W-:Y:S01]  /*5eac0*/  @P6 STG.E desc[UR8][R14.64], R149 ;  /* 0x000000950e006986 */ /* 0x0005e2000c101908 */
[----:B------:R-:W-:Y:S01]  /*5ead0*/  ISETP.LT.AND P6, PT, R152, UR4, !P0 ;  /* 0x0000000498007c0c */ /* 0x000fe2000c7c1270 */
[C---:B-1----:R-:W-:Y:S02]  /*5eae0*/  IMAD.WIDE R10, R148.reuse, 0x4, R6 ;  /* 0x00000004940a7825 */ /* 0x042fe400078e0206 */
[----:B--2---:R-:W2:Y:S02]  /*5eaf0*/  LDL.LU R149, [R1+0x96c] ;  /* 0x00096c0001957983 */ /* 0x004ea40000300800 */
[----:B------:R-:W-:-:S02]  /*5eb00*/  IMAD.WIDE R12, R148, 0x4, R8 ;  /* 0x00000004940c7825 */ /* 0x000fc400078e0208 */
[----:B------:R-:W2:Y:S02]  /*5eb10*/  LDL.LU R141, [R1+0x77c] ;  /* 0x00077c00018d7983 */ /* 0x000ea40000300800 */
[C---:B------:R-:W-:Y:S02]  /*5eb20*/  IMAD.WIDE R14, R140.reuse, 0x4, R2 ;  /* 0x000000048c0e7825 */ /* 0x040fe400078e0202 */
[----:B------:R-:W2:Y:S04]  /*5eb30*/  LDL.LU R142, [R1+0x57c] ;  /* 0x00057c00018e7983 */ /* 0x000ea80000300800 */
[----:B------:R1:W-:Y:S04]  /*5eb40*/  @P1 STG.E desc[UR8][R10.64], R143 ;  /* 0x0000008f0a001986 */ /* 0x0003e8000c101908 */
[----:B---3--:R-:W-:Y:S04]  /*5eb50*/  @P5 STG.E desc[UR8][R12.64], R155 ;  /* 0x0000009b0c005986 */ /* 0x008fe8000c101908 */
[----:B------:R-:W3:Y:S04]  /*5eb60*/  LDL.LU R148, [R1+0x12e0] ;  /* 0x0012e00001947983 */ /* 0x000ee80000300800 */
[----:B----4-:R4:W-:Y:S01]  /*5eb70*/  @P4 STG.E desc[UR8][R14.64], R150 ;  /* 0x000000960e004986 */ /* 0x0109e2000c101908 */
[----:B-1----:R-:W-:-:S03]  /*5eb80*/  IMAD.WIDE R10, R140, 0x4, R4 ;  /* 0x000000048c0a7825 */ /* 0x002fc600078e0204 */
[----:B----4-:R-:W4:Y:S04]  /*5eb90*/  LDL.LU R150, [R1+0x37c] ;  /* 0x00037c0001967983 */ /* 0x010f280000300800 */
        /* <DEDUP_REMOVED lines=21> */
[----:B--2---:R1:W-:Y:S01]  /*5ecf0*/  @P0 STG.E desc[UR8][R10.64], R149 ;  /* 0x000000950a000986 */ /* 0x0043e2000c101908 */
[----:B------:R-:W-:-:S03]  /*5ed00*/  ISETP.LT.AND P0, PT, R23, UR4, !P3 ;  /* 0x0000000417007c0c */ /* 0x000fc6000df01270 */
[----:B------:R2:W-:Y:S04]  /*5ed10*/  @P4 STG.E desc[UR8][R12.64], R141 ;  /* 0x0000008d0c004986 */ /* 0x0005e8000c101908 */
[----:B-1----:R-:W4:Y:S04]  /*5ed20*/  LDL.LU R149, [R1+0x12e4] ;  /* 0x0012e40001957983 */ /* 0x002f280000300800 */
[----:B------:R-:W4:Y:S01]  /*5ed30*/  LDL.LU R140, [R1+0xd70] ;  /* 0x000d7000018c7983 */ /* 0x000f220000300800 */
[----:B------:R-:W-:-:S03]  /*5ed40*/  IMAD.WIDE R10, R151, 0x4, R6 ;  /* 0x00000004970a7825 */ /* 0x000fc600078e0206 */
[----:B------:R3:W-:Y:S01]  /*5ed50*/  @P5 STG.E desc[UR8][R14.64], R142 ;  /* 0x0000008e0e005986 */ /* 0x0007e2000c101908 */
[----:B------:R-:W-:-:S03]  /*5ed60*/  ISETP.LT.AND P5, PT, R152, UR4, !P3 ;  /* 0x0000000498007c0c */ /* 0x000fc6000dfa1270 */
[----:B------:R-:W4:Y:S01]  /*5ed70*/  LDL.LU R252, [R1+0x970] ;  /* 0x0009700001fc7983 */ /* 0x000f220000300800 */
[----:B--2---:R-:W-:-:S03]  /*5ed80*/  IMAD.WIDE R12, R151, 0x4, R8 ;  /* 0x00000004970c7825 */ /* 0x004fc600078e0208 */
[----:B------:R-:W2:Y:S04]  /*5ed90*/  LDL.LU R141, [R1+0x780] ;  /* 0x00078000018d7983 */ /* 0x000ea80000300800 */
[----:B------:R-:W2:Y:S01]  /*5eda0*/  LDL.LU R151, [R1+0x380] ;  /* 0x0003800001977983 */ /* 0x000ea20000300800 */
[----:B---3--:R-:W-:-:S03]  /*5edb0*/  IMAD.WIDE R14, R148, 0x4, R2 ;  /* 0x00000004940e7825 */ /* 0x008fc600078e0202 */
[----:B----4-:R1:W-:Y:S04]  /*5edc0*/  @P1 STG.E desc[UR8][R10.64], R150 ;  /* 0x000000960a001986 */ /* 0x0103e8000c101908 */
[----:B------:R3:W-:Y:S04]  /*5edd0*/  @P2 STG.E desc[UR8][R12.64], R143 ;  /* 0x0000008f0c002986 */ /* 0x0007e8000c101908 */
        /* <DEDUP_REMOVED lines=12> */
[----:B------:R-:W-:Y:S02]  /*5eea0*/  ISETP.GE.AND P6, PT, R0, UR5, PT ;  /* 0x0000000500007c0c */ /* 0x000fe4000bfc6270 */
[----:B------:R-:W-:Y:S01]  /*5eeb0*/  ISETP.LT.AND P3, PT, R153, UR4, !P3 ;  /* 0x0000000499007c0c */ /* 0x000fe2000df61270 */
[----:B------:R-:W-:Y:S01]  /*5eec0*/  VIADD R0, R22, 0xc2 ;  /* 0x000000c216007836 */ /* 0x000fe20000000000 */
[----:B------:R-:W-:Y:S01]  /*5eed0*/  ISETP.LT.AND P2, PT, R23, UR4, !P6 ;  /* 0x0000000417007c0c */ /* 0x000fe2000f741270 */
[----:B------:R-:W-:Y:S01]  /*5eee0*/  ULDC UR5, c[0x0][0x22c] ;  /* 0x00008b0000057ab9 */ /* 0x000fe20000000800 */
[----:B------:R-:W-:-:S02]  /*5eef0*/  ISETP.LT.AND P0, PT, R152, UR4, !P6 ;  /* 0x0000000498007c0c */ /* 0x000fc4000f701270 */
[----:B------:R-:W-:-:S03]  /*5ef00*/  ISETP.GE.AND P4, PT, R0, UR5, PT ;  /* 0x0000000500007c0c */ /* 0x000fc6000bf86270 */
[----:B------:R1:W-:Y:S01]  /*5ef10*/  @P1 STG.E desc[UR8][R12.64], R140 ;  /* 0x0000008c0c001986 */ /* 0x0003e2000c101908 */
[----:B------:R-:W-:Y:S01]  /*5ef20*/  ISETP.LT.AND P1, PT, R154, UR4, !P6 ;  /* 0x000000049a007c0c */ /* 0x000fe2000f721270 */
[----:B------:R-:W-:Y:S01]  /*5ef30*/  IMAD.WIDE R14, R149, 0x4, R4 ;  /* 0x00000004950e7825 */ /* 0x000fe200078e0204 */
[----:B------:R-:W-:Y:S01]  /*5ef40*/  ISETP.LT.AND P6, PT, R153, UR4, !P6 ;  /* 0x0000000499007c0c */ /* 0x000fe2000f7c1270 */
[----:B------:R-:W-:Y:S01]  /*5ef50*/  ULDC UR5, c[0x0][0x22c] ;  /* 0x00008b0000057ab9 */ /* 0x000fe20000000800 */
[----:B------:R2:W-:Y:S01]  /*5ef60*/  @P3 STG.E desc[UR8][R10.64], R252 ;  /* 0x000000fc0a003986 */ /* 0x0005e2000c101908 */
[----:B-1----:R-:W-:-:S03]  /*5ef70*/  IMAD.WIDE R12, R149, 0x4, R2 ;  /* 0x00000004950c7825 */ /* 0x002fc600078e0202 */
[----:B------:R-:W4:Y:S01]  /*5ef80*/  LDL.LU R140, [R1+0xd74] ;  /* 0x000d7400018c7983 */ /* 0x000f220000300800 */
[----:B------:R-:W-:-:S03]  /*5ef90*/  ISETP.LT.AND P3, PT, R23, UR4, !P4 ;  /* 0x0000000417007c0c */ /* 0x000fc6000e761270 */
[----:B--2---:R1:W-:Y:S01]  /*5efa0*/  @P2 STG.E desc[UR8][R12.64], R141 ;  /* 0x0000008d0c002986 */ /* 0x0043e2000c101908 */
[----:B------:R-:W-:-:S03]  /*5efb0*/  ISETP.LT.AND P2, PT, R152, UR4, !P4 ;  /* 0x0000000498007c0c */ /* 0x000fc6000e741270 */
[----:B------:R-:W2:Y:S01]  /*5efc0*/  LDL.LU R252, [R1+0x974] ;  /* 0x0009740001fc7983 */ /* 0x000ea20000300800 */
[----:B------:R-:W-:-:S03]  /*5efd0*/  IMAD.WIDE R10, R149, 0x4, R6 ;  /* 0x00000004950a7825 */ /* 0x000fc600078e0206 */
[----:B------:R3:W-:Y:S04]  /*5efe0*/  @P0 STG.E desc[UR8][R14.64], R151 ;  /* 0x000000970e000986 */ /* 0x0007e8000c101908 */
[----:B-1----:R-:W2:Y:S01]  /*5eff0*/  LDL.LU R141, [R1+0x784] ;  /* 0x00078400018d7983 */ /* 0x002ea20000300800 */
[----:B------:R-:W-:-:S03]  /*5f000*/  IMAD.WIDE R12, R149, 0x4, R8 ;  /* 0x00000004950c7825 */ /* 0x000fc600078e0208 */
[----:B---3--:R-:W3:Y:S01]  /*5f010*/  LDL.LU R151, [R1+0x384] ;  /* 0x0003840001977983 */ /* 0x008ee20000300800 */
[----:B------:R-:W-:-:S03]  /*5f020*/  IMAD.WIDE R14, R150, 0x4, R2 ;  /* 0x00000004960e7825 */ /* 0x000fc600078e0202 */
[----:B------:R1:W-:Y:S04]  /*5f030*/  @P1 STG.E desc[UR8][R10.64], R142 ;  /* 0x0000008e0a001986 */ /* 0x0003e8000c101908 */
[----:B------:R-:W3:Y:S04]  /*5f040*/  LDL.LU R149, [R1+0x12f0] ;  /* 0x0012f00001957983 */ /* 0x000ee80000300800 */
[----:B------:R4:W-:Y:S01]  /*5f050*/  @P6 STG.E desc[UR8][R12.64], R143 ;  /* 0x0000008f0c006986 */ /* 0x0009e2000c101908 */
[----:B-1----:R-:W-:-:S03]  /*5f060*/  IMAD.WIDE R10, R150, 0x4, R4 ;  /* 0x00000004960a7825 */ /* 0x002fc600078e0204 */
[----:B------:R-:W3:Y:S04]  /*5f070*/  LDL.LU R142, [R1+0x184] ;  /* 0x00018400018e7983 */ /* 0x000ee80000300800 */
[----:B----4-:R1:W-:Y:S01]  /*5f080*/  @P3 STG.E desc[UR8][R14.64], R155 ;  /* 0x0000009b0e003986 */ /* 0x0103e2000c101908 */
[----:B------:R-:W-:-:S03]  /*5f090*/  IMAD.WIDE R12, R150, 0x4, R6 ;  /* 0x00000004960c7825 */ /* 0x000fc600078e0206 */
[----:B------:R-:W4:Y:S04]  /*5f0a0*/  LDL.LU R143, [R1+0x54] ;  /* 0x00005400018f7983 */ /* 0x000f280000300800 */
[----:B-1----:R-:W4:Y:S04]  /*5f0b0*/  LDL.LU R155, [R1+0xb78] ;  /* 0x000b7800019b7983 */ /* 0x002f280000300800 */
[----:B------:R1:W-:Y:S02]  /*5f0c0*/  @P2 STG.E desc[UR8][R10.64], R25 ;  /* 0x000000190a002986 */ /* 0x0003e4000c101908 */
[----:B-1----:R-:W-:-:S02]  /*5f0d0*/  IMAD.WIDE R10, R150, 0x4, R8 ;  /* 0x00000004960a7825 */ /* 0x002fc400078e0208 */
        /* <DEDUP_REMOVED lines=8> */
[----:B------:R-:W-:Y:S01]  /*5f160*/  ULDC UR5, c[0x0][0x22c] ;  /* 0x00008b0000057ab9 */ /* 0x000fe20000000800 */
[----:B------:R-:W-:Y:S01]  /*5f170*/  ISETP.LT.AND P6, PT, R152, UR4, !P5 ;  /* 0x0000000498007c0c */ /* 0x000fe2000efc1270 */
[----:B------:R-:W-:Y:S01]  /*5f180*/  IMAD.WIDE R14, R148, 0x4, R4 ;  /* 0x00000004940e7825 */ /* 0x000fe200078e0204 */
[----:B------:R-:W-:Y:S01]  /*5f190*/  ISETP.GE.AND P0, PT, R0, UR5, PT ;  /* 0x0000000500007c0c */ /* 0x000fe2000bf06270 */
[----:B------:R-:W-:Y:S01]  /*5f1a0*/  ULDC UR5, c[0x0][0x22c] ;  /* 0x00008b0000057ab9 */ /* 0x000fe20000000800 */
[----:B------:R1:W-:Y:S01]  /*5f1b0*/  @P1 STG.E desc[UR8][R12.64], R140 ;  /* 0x0000008c0c001986 */ /* 0x0003e2000c101908 */
[----:B------:R-:W-:-:S02]  /*5f1c0*/  ISETP.LT.AND P1, PT, R154, UR4, !P5 ;  /* 0x000000049a007c0c */ /* 0x000fc4000ef21270 */
[----:B------:R-:W-:Y:S02]  /*5f1d0*/  ISETP.LT.AND P5, PT, R153, UR4, !P5 ;  /* 0x0000000499007c0c */ /* 0x000fe4000efa1270 */
[----:B--2---:R2:W-:Y:S01]  /*5f1e0*/  @P4 STG.E desc[UR8][R10.64], R252 ;  /* 0x000000fc0a004986 */ /* 0x0045e2000c101908 */
[----:B-1----:R-:W-:-:S03]  /*5f1f0*/  IMAD.WIDE R12, R148, 0x4, R2 ;  /* 0x00000004940c7825 */ /* 0x002fc600078e0202 */
[----:B------:R-:W4:Y:S04]  /*5f200*/  LDL.LU R140, [R1+0xd78] ;  /* 0x000d7800018c7983 */ /* 0x000f280000300800 */
[----:B------:R1:W-:Y:S01]  /*5f210*/  @P3 STG.E desc[UR8][R12.64], R141 ;  /* 0x0000008d0c003986 */ /* 0x0003e2000c101908 */
[----:B--2---:R-:W-:-:S03]  /*5f220*/  IMAD.WIDE R10, R148, 0x4, R6 ;  /* 0x00000004940a7825 */ /* 0x004fc600078e0206 */
[----:B------:R-:W2:Y:S01]  /*5f230*/  LDL.LU R252, [R1+0x978] ;  /* 0x0009780001fc7983 */ /* 0x000ea20000300800 */
[----:B------:R-:W-:-:S03]  /*5f240*/  ISETP.LT.AND P4, PT, R23, UR4, !P0 ;  /* 0x0000000417007c0c */ /* 0x000fc6000c781270 */
[----:B---3--:R3:W-:Y:S01]  /*5f250*/  @P6 STG.E desc[UR8][R14.64], R151 ;  /* 0x000000970e006986 */ /* 0x0087e2000c101908 */
[----:B-1----:R-:W-:-:S03]  /*5f260*/  IMAD.WIDE R12, R148, 0x4, R8 ;  /* 0x00000004940c7825 */ /* 0x002fc600078e0208 */
[----:B------:R-:W2:Y:S01]  /*5f270*/  LDL.LU R141, [R1+0x788] ;  /* 0x00078800018d7983 */ /* 0x000ea20000300800 */
[----:B------:R-:W-:-:S03]  /*5f280*/  ISETP.LT.AND P6, PT, R152, UR4, !P0 ;  /* 0x0000000498007c0c */ /* 0x000fc6000c7c1270 */
[----:B------:R-:W2:Y:S01]  /*5f290*/  LDL.LU R148, [R1+0x388] ;  /* 0x0003880001947983 */ /* 0x000ea20000300800 */
[----:B---3--:R-:W-:-:S03]  /*5f2a0*/  IMAD.WIDE R14, R149, 0x4, R2 ;  /* 0x00000004950e7825 */ /* 0x008fc600078e0202 */
[----:B------:R-:W3:Y:S04]  /*5f2b0*/  LDL.LU R151, [R1+0x12f8] ;  /* 0x0012f80001977983 */ /* 0x000ee80000300800 */
[----:B------:R1:W-:Y:S04]  /*5f2c0*/  @P1 STG.E desc[UR8][R10.64], R142 ;  /* 0x0000008e0a001986 */ /* 0x0003e8000c101908 */
[----:B----4-:R4:W-:Y:S01]  /*5f2d0*/  @P5 STG.E desc[UR8][R12.64], R143 ;  /* 0x0000008f0c005986 */ /* 0x0109e2000c101908 */
[----:B-1----:R-:W-:-:S03]  /*5f2e0*/  IMAD.WIDE R10, R149, 0x4, R4 ;  /* 0x00000004950a7825 */ /* 0x002fc600078e0204 */
[----:B------:R-:W3:Y:S04]  /*5f2f0*/  LDL.LU R142, [R1+0x188] ;  /* 0x00018800018e7983 */ /* 0x000ee80000300800 */
[----:B------:R1:W-:Y:S04]  /*5f300*/  @P4 STG.E desc[UR8][R14.64], R155 ;  /* 0x0000009b0e004986 */ /* 0x0003e8000c101908 */
[----:B----4-:R-:W4:Y:S01]  /*5f310*/  LDL.LU R143, [R1+0x58] ;  /* 0x00005800018f7983 */ /* 0x010f220000300800 */
[----:B------:R-:W-:-:S03]  /*5f320*/  IMAD.WIDE R12, R149, 0x4, R6 ;  /* 0x00000004950c7825 */ /* 0x000fc600078e0206 */
[----:B-1----:R-:W4:Y:S04]  /*5f330*/  LDL.LU R155, [R1+0xb7c] ;  /* 0x000b7c00019b7983 */ /* 0x002f280000300800 */
        /* <DEDUP_REMOVED lines=17> */
[----:B------:R-:W-:Y:S01]  /*5f450*/  ISETP.LT.AND P2, PT, R153, UR4, !P2 ;  /* 0x0000000499007c0c */ /* 0x000fe2000d741270 */
[----:B------:R-:W-:Y:S01]  /*5f460*/  ULDC UR5, c[0x0][0x22c] ;  /* 0x00008b0000057ab9 */ /* 0x000fe20000000800 */
[----:B--2---:R2:W-:Y:S01]  /*5f470*/  @P0 STG.E desc[UR8][R10.64], R252 ;  /* 0x000000fc0a000986 */ /* 0x0045e2000c101908 */
[----:B-1----:R-:W-:-:S03]  /*5f480*/  IMAD.WIDE R12, R150, 0x4, R2 ;  /* 0x00000004960c7825 */ /* 0x002fc600078e0202 */
[----:B------:R-:W4:Y:S04]  /*5f490*/  LDL.LU R140, [R1+0xd7c] ;  /* 0x000d7c00018c7983 */ /* 0x000f280000300800 */
[----:B------:R-:W-:Y:S04]  /*5f4a0*/  @P4 STG.E desc[UR8][R12.64], R141 ;  /* 0x0000008d0c004986 */ /* 0x000fe8000c101908 */
[----:B------:R1:W-:Y:S01]  /*5f4b0*/  @P5 STG.E desc[UR8][R14.64], R148 ;  /* 0x000000940e005986 */ /* 0x0003e2000c101908 */
[----:B------:R-:W-:Y:S02]  /*5f4c0*/  ISETP.LT.AND P0, PT, R23, UR4, !P3 ;  /* 0x0000000417007c0c */ /* 0x000fe4000df01270 */
[----:B------:R-:W-:Y:S01]  /*5f4d0*/  ISETP.LT.AND P5, PT, R152, UR4, !P3 ;  /* 0x0000000498007c0c */ /* 0x000fe2000dfa1270 */
[C---:B--2---:R-:W-:Y:S01]  /*5f4e0*/  IMAD.WIDE R10, R150.reuse, 0x4, R6 ;  /* 0x00000004960a7825 */ /* 0x044fe200078e0206 */
[----:B-1----:R-:W2:Y:S03]  /*5f4f0*/  LDL.LU R148, [R1+0x97c] ;  /* 0x00097c0001947983 */ /* 0x002ea60000300800 */
[----:B------:R-:W-:Y:S01]  /*5f500*/  IMAD.WIDE R12, R150, 0x4, R8 ;  /* 0x00000004960c7825 */ /* 0x000fe200078e0208 */
[----:B------:R-:W2:Y:S03]  /*5f510*/  LDL.LU R252, [R1+0x78c] ;  /* 0x00078c0001fc7983 */ /* 0x000ea60000300800 */
[C---:B---3--:R-:W-:Y:S01]  /*5f520*/  IMAD.WIDE R14, R151.reuse, 0x4, R2 ;  /* 0x00000004970e7825 */ /* 0x048fe200078e0202 */
[----:B------:R-:W3:Y:S04]  /*5f530*/  LDL.LU R141, [R1+0x38c] ;  /* 0x00038c00018d7983 */ /* 0x000ee80000300800 */
[----:B------:R-:W3:Y:S04]  /*5f540*/  LDL.LU R150, [R1+0x1308] ;  /* 0x0013080001967983 */ /* 0x000ee80000300800 */
[----:B------:R1:W-:Y:S04]  /*5f550*/  @P1 STG.E desc[UR8][R10.64], R142 ;  /* 0x0000008e0a001986 */ /* 0x0003e8000c101908 */
[----:B----4-:R4:W-:Y:S04]  /*5f560*/  @P2 STG.E desc[UR8][R12.64], R143 ;  /* 0x0000008f0c002986 */ /* 0x0109e8000c101908 */
[----:B-1----:R-:W3:Y:S01]  /*5f570*/  LDL.LU R142, [R1+0x18c] ;  /* 0x00018c00018e7983 */ /* 0x002ee20000300800 */
[----:B------:R-:W-:-:S03]  /*5f580*/  IMAD.WIDE R10, R151, 0x4, R4 ;  /* 0x00000004970a7825 */ /* 0x000fc600078e0204 */
[----:B----4-:R-:W4:Y:S01]  /*5f590*/  LDL.LU R143, [R1+0x5c] ;  /* 0x00005c00018f7983 */ /* 0x010f220000300800 */
[----:B------:R-:W-:-:S03]  /*5f5a0*/  IMAD.WIDE R12, R151, 0x4, R6 ;  /* 0x00000004970c7825 */ /* 0x000fc600078e0206 */
[----:B------:R1:W-:Y:S04]  /*5f5b0*/  @P0 STG.E desc[UR8][R14.64], R155 ;  /* 0x0000009b0e000986 */ /* 0x0003e8000c101908 */
[----:B-1----:R-:W4:Y:S04]  /*5f5c0*/  LDL.LU R155, [R1+0x40] ;  /* 0x00004000019b7983 */ /* 0x002f280000300800 */
[----:B------:R1:W-:Y:S02]  /*5f5d0*/  @P5 STG.E desc[UR8][R10.64], R25 ;  /* 0x000000190a005986 */ /* 0x0003e4000c101908 */
[----:B-1----:R-:W-:-:S02]  /*5f5e0*/  IMAD.WIDE R10, R151, 0x4, R8 ;  /* 0x00000004970a7825 */ /* 0x002fc400078e0208 */
[----:B------:R-:W4:Y:S01]  /*5f5f0*/  LDL.LU R151, [R1+0x10] ;  /* 0x0000100001977983 */ /* 0x000f220000300800 */
[----:B------:R-:W-:Y:S02]  /*5f600*/  ISETP.LT.AND P1, PT, R154, UR4, !P3 ;  /* 0x000000049a007c0c */ /* 0x000fe4000df21270 */
[----:B------:R-:W-:Y:S02]  /*5f610*/  ISETP.LT.AND P3, PT, R153, UR4, !P3 ;  /* 0x0000000499007c0c */ /* 0x000fe4000df61270 */
[----:B------:R-:W-:Y:S01]  /*5f620*/  ISETP.GE.AND P6, PT, R0, UR5, PT ;  /* 0x0000000500007c0c */ /* 0x000fe2000bfc6270 */
[----:B------:R-:W-:-:S03]  /*5f630*/  ULDC UR5, c[0x0][0x22c] ;  /* 0x00008b0000057ab9 */ /* 0x000fc60000000800 */
[----:B------:R-:W-:Y:S02]  /*5f640*/  ISETP.LT.AND P2, PT, R23, UR4, !P6 ;  /* 0x0000000417007c0c */ /* 0x000fe4000f741270 */
[----:B------:R-:W-:Y:S02]  /*5f650*/  IADD3 R0, R22, 0xc8, RZ ;  /* 0x000000c816007810 */ /* 0x000fe40007ffe0ff */
[----:B------:R-:W-:Y:S02]  /*5f660*/  ISETP.LT.AND P0, PT, R152, UR4, !P6 ;  /* 0x0000000498007c0c */ /* 0x000fe4000f701270 */
[----:B------:R-:W-:Y:S01]  /*5f670*/  ISETP.GE.AND P4, PT, R0, UR5, PT ;  /* 0x0000000500007c0c */ /* 0x000fe2000bf86270 */
[----:B------:R-:W-:Y:S01]  /*5f680*/  IMAD.WIDE R14, R149, 0x4, R4 ;  /* 0x00000004950e7825 */ /* 0x000fe200078e0204 */
[----:B------:R-:W-:Y:S01]  /*5f690*/  ULDC UR5, c[0x0][0x22c] ;  /* 0x00008b0000057ab9 */ /* 0x000fe20000000800 */
[----:B------:R1:W-:Y:S01]  /*5f6a0*/  @P1 STG.E desc[UR8][R12.64], R140 ;  /* 0x0000008c0c001986 */ /* 0x0003e2000c101908 */
[----:B------:R-:W-:-:S02]  /*5f6b0*/  ISETP.LT.AND P1, PT, R154, UR4, !P6 ;  /* 0x000000049a007c0c */ /* 0x000fc4000f721270 */
[----:B------:R-:W-:Y:S01]  /*5f6c0*/  ISETP.LT.AND P6, PT, R153, UR4, !P6 ;  /* 0x0000000499007c0c */ /* 0x000fe2000f7c1270 */
[----:B-1----:R-:W-:Y:S01]  /*5f6d0*/  IMAD.WIDE R12, R149, 0x4, R2 ;  /* 0x00000004950c7825 */ /* 0x002fe200078e0202 */
[----:B--2---:R1:W-:Y:S01]  /*5f6e0*/  @P3 STG.E desc[UR8][R10.64], R148 ;  /* 0x000000940a003986 */ /* 0x0043e2000c101908 */
[----:B------:R-:W-:-:S03]  /*5f6f0*/  ISETP.LT.AND P3, PT, R23, UR4, !P4 ;  /* 0x0000000417007c0c */ /* 0x000fc6000e761270 */
[----:B------:R2:W-:Y:S01]  /*5f700*/  @P2 STG.E desc[UR8][R12.64], R252 ;  /* 0x000000fc0c002986 */ /* 0x0005e2000c101908 */
[----:B------:R-:W-:-:S03]  /*5f710*/  ISETP.LT.AND P2, PT, R152, UR4, !P4 ;  /* 0x0000000498007c0c */ /* 0x000fc6000e741270 */
[----:B-1----:R-:W4:Y:S01]  /*5f720*/  LDL.LU R148, [R1+0x130c] ;  /* 0x00130c0001947983 */ /* 0x002f220000300800 */
[----:B------:R-:W-:-:S04]  /*5f730*/  IMAD.WIDE R10, R149, 0x4, R6 ;  /* 0x00000004950a7825 */ /* 0x000fc800078e0206 */
[----:B--2---:R-:W-:Y:S01]  /*5f740*/  IMAD.WIDE R12, R149, 0x4, R8 ;  /* 0x00000004950c7825 */ /* 0x004fe200078e0208 */
[----:B---3--:R1:W-:Y:S04]  /*5f750*/  @P0 STG.E desc[UR8][R14.64], R141 ;  /* 0x0000008d0e000986 */ /* 0x0083e8000c101908 */
[----:B------:R-:W2:Y:S04]  /*5f760*/  LDL.LU R149, [R1+0x131c] ;  /* 0x00131c0001957983 */ /* 0x000ea80000300800 */
[----:B------:R-:W-:Y:S01]  /*5f770*/  @P1 STG.E desc[UR8][R10.64], R142 ;  /* 0x0000008e0a001986 */ /* 0x000fe2000c101908 */
[----:B-1----:R-:W-:-:S03]  /*5f780*/  IMAD.WIDE R14, R150, 0x4, R2 ;  /* 0x00000004960e7825 */ /* 0x002fc600078e0202 */
[----:B----4-:R1:W-:Y:S02]  /*5f790*/  @P6 STG.E desc[UR8][R12.64], R143 ;  /* 0x0000008f0c006986 */ /* 0x0103e4000c101908 */
[----:B-1----:R-:W-:Y:S02]  /*5f7a0*/  IMAD.WIDE R12, R150, 0x4, R4 ;  /* 0x00000004960c7825 */ /* 0x002fe400078e0204 */
[----:B------:R1:W-:Y:S04]  /*5f7b0*/  @P3 STG.E desc[UR8][R14.64], R155 ;  /* 0x0000009b0e003986 */ /* 0x0003e8000c101908 */
[----:B-1----:R-:W3:Y:S04]  /*5f7c0*/  LDL.LU R155, [R1+0x44] ;  /* 0x00004400019b7983 */ /* 0x002ee80000300800 */
[----:B------:R1:W-:Y:S04]  /*5f7d0*/  @P2 STG.E desc[UR8][R12.64], R151 ;  /* 0x000000970c002986 */ /* 0x0003e8000c101908 */
        /* <DEDUP_REMOVED lines=9> */
[----:B------:R-:W-:Y:S02]  /*5f870*/  VIADD R0, R22, 0xca ;  /* 0x000000ca16007836 */ /* 0x000fe40000000000 */
[----:B------:R-:W-:Y:S01]  /*5f880*/  IMAD.WIDE R12, R150, 0x4, R8 ;  /* 0x00000004960c7825 */ /* 0x000fe200078e0208 */
[----:B------:R1:W-:Y:S01]  /*5f890*/  @P1 STG.E desc[UR8][R10.64], R248 ;  /* 0x000000f80a001986 */ /* 0x0003e2000c101908 */
[----:B------:R-:W-:-:S02]  /*5f8a0*/  ISETP.LT.AND P1, PT, R154, UR4, !P5 ;  /* 0x000000049a007c0c */ /* 0x000fc4000ef21270 */
[----:B------:R-:W-:Y:S01]  /*5f8b0*/  ISETP.GE.AND P0, PT, R0, UR5, PT ;  /* 0x0000000500007c0c */ /* 0x000fe2000bf06270 */
[----:B------:R-:W4:Y:S01]  /*5f8c0*/  LDL.LU R150, [R1+0x132c] ;  /* 0x00132c0001967983 */ /* 0x000f220000300800 */
[----:B------:R-:W-:-:S03]  /*5f8d0*/  ISETP.LT.AND P5, PT, R153, UR4, !P5 ;  /* 0x0000000499007c0c */ /* 0x000fc6000efa1270 */
[----:B------:R1:W-:Y:S01]  /*5f8e0*/  @P4 STG.E desc[UR8][R12.64], R244 ;  /* 0x000000f40c004986 */ /* 0x0003e2000c101908 */
[----:B------:R-:W-:Y:S01]  /*5f8f0*/  ISETP.LT.AND P4, PT, R23, UR4, !P0 ;  /* 0x0000000417007c0c */ /* 0x000fe2000c781270 */
[----:B-1----:R-:W-:Y:S01]  /*5f900*/  IMAD.WIDE R10, R148, 0x4, R2 ;  /* 0x00000004940a7825 */ /* 0x002fe200078e0202 */
[----:B------:R-:W-:-:S03]  /*5f910*/  ULDC UR5, c[0x0][0x22c] ;  /* 0x00008b0000057ab9 */ /* 0x000fc60000000800 */
[----:B------:R-:W-:Y:S01]  /*5f920*/  IMAD.WIDE R14, R148, 0x4, R4 ;  /* 0x00000004940e7825 */ /* 0x000fe200078e0204 */
[----:B------:R1:W-:Y:S04]  /*5f930*/  @P3 STG.E desc[UR8][R10.64], R240 ;  /* 0x000000f00a003986 */ /* 0x0003e8000c101908 */
[----:B------:R2:W-:Y:S01]  /*5f940*/  @P6 STG.E desc[UR8][R14.64], R236 ;  /* 0x000000ec0e006986 */ /* 0x0005e2000c101908 */
[----:B------:R-:W-:Y:S01]  /*5f950*/  ISETP.LT.AND P6, PT, R152, UR4, !P0 ;  /* 0x0000000498007c0c */ /* 0x000fe2000c7c1270 */
[----:B------:R-:W-:-:S04]  /*5f960*/  IMAD.WIDE R12, R148, 0x4, R8 ;  /* 0x00000004940c7825 */ /* 0x000fc800078e0208 */
[----:B-1----:R-:W-:Y:S02]  /*5f970*/  IMAD.WIDE R10, R148, 0x4, R6 ;  /* 0x00000004940a7825 */ /* 0x002fe400078e0206 */
[----:B------:R-:W4:Y:S02]  /*5f980*/  LDL.LU R148, [R1+0x1338] ;  /* 0x0013380001947983 */ /* 0x000f240000300800 */
[C---:B--2---:R-:W-:Y:S02]  /*5f990*/  IMAD.WIDE R14, R149.reuse, 0x4, R2 ;  /* 0x00000004950e7825 */ /* 0x044fe400078e0202 */
[----:B------:R1:W-:Y:S04]  /*5f9a0*/  @P1 STG.E desc[UR8][R10.64], R232 ;  /* 0x000000e80a001986 */ /* 0x0003e8000c101908 */
[----:B------:R-:W-:Y:S01]  /*5f9b0*/  @P5 STG.E desc[UR8][R12.64], R228 ;  /* 0x000000e40c005986 */ /* 0x000fe2000c101908 */
[----:B-1----:R-:W-:-:S03]  /*5f9c0*/  IMAD.WIDE R10, R149, 0x4, R4 ;  /* 0x00000004950a7825 */ /* 0x002fc600078e0204 */
[----:B---3--:R1:W-:Y:S04]  /*5f9d0*/  @P4 STG.E desc[UR8][R14.64], R155 ;  /* 0x0000009b0e004986 */ /* 0x0083e8000c101908 */
[----:B-1----:R-:W2:Y:S04]  /*5f9e0*/  LDL.LU R155, [R1+0x48] ;  /* 0x00004800019b7983 */ /* 0x002ea80000300800 */
[----:B----4-:R1:W-:Y:S04]  /*5f9f0*/  @P6 STG.E desc[UR8][R10.64], R151 ;  /* 0x000000970a006986 */ /* 0x0103e8000c101908 */
[----:B-1----:R-:W3:Y:S01]  /*5fa00*/  LDL.LU R151, [R1+0x18] ;  /* 0x0000180001977983 */ /* 0x002ee20000300800 */
        /* <DEDUP_REMOVED lines=12> */
[----:B------:R-:W-:Y:S01]  /*5fad0*/  IMAD.WIDE R14, R150, 0x4, R4 ;  /* 0x00000004960e7825 */ /* 0x000fe200078e0204 */
[----:B------:R-:W-:Y:S01]  /*5fae0*/  ISETP.LT.AND P2, PT, R153, UR4, !P2 ;  /* 0x0000000499007c0c */ /* 0x000fe2000d741270 */
[----:B------:R-:W4:Y:S01]  /*5faf0*/  LDL.LU R149, [R1+0x133c] ;  /* 0x00133c0001957983 */ /* 0x000f220000300800 */
[----:B------:R-:W-:Y:S01]  /*5fb00*/  ISETP.GE.AND P3, PT, R0, UR5, PT ;  /* 0x0000000500007c0c */ /* 0x000fe2000bf66270 */
[----:B-1----:R-:W-:Y:S02]  /*5fb10*/  IMAD.WIDE R12, R150, 0x4, R2 ;  /* 0x00000004960c7825 */ /* 0x002fe400078e0202 */
[----:B------:R1:W-:Y:S01]  /*5fb20*/  @P0 STG.E desc[UR8][R10.64], R245 ;  /* 0x000000f50a000986 */ /* 0x0003e2000c101908 */
[----:B------:R-:W-:Y:S01]  /*5fb30*/  ISETP.LT.AND P0, PT, R23, UR4, !P3 ;  /* 0x0000000417007c0c */ /* 0x000fe2000df01270 */
[----:B------:R-:W-:Y:S02]  /*5fb40*/  ULDC UR5, c[0x0][0x22c] ;  /* 0x00008b0000057ab9 */ /* 0x000fe40000000800 */
[----:B------:R1:W-:Y:S04]  /*5fb50*/  @P4 STG.E desc[UR8][R12.64], R241 ;  /* 0x000000f10c004986 */ /* 0x0003e8000c101908 */
[----:B------:R1:W-:Y:S01]  /*5fb60*/  @P5 STG.E desc[UR8][R14.64], R237 ;  /* 0x000000ed0e005986 */ /* 0x0003e2000c101908 */
[----:B------:R-:W-:Y:S01]  /*5fb70*/  ISETP.LT.AND P5, PT, R152, UR4, !P3 ;  /* 0x0000000498007c0c */ /* 0x000fe2000dfa1270 */
[----:B-1----:R-:W-:-:S04]  /*5fb80*/  IMAD.WIDE R10, R150, 0x4, R6 ;  /* 0x00000004960a7825 */ /* 0x002fc800078e0206 */
[----:B------:R-:W-:Y:S01]  /*5fb90*/  IMAD.WIDE R12, R150, 0x4, R8 ;  /* 0x00000004960c7825 */ /* 0x000fe200078e0208 */
[----:B------:R-:W-:Y:S04]  /*5fba0*/  @P1 STG.E desc[UR8][R10.64], R233 ;  /* 0x000000e90a001986 */ /* 0x000fe8000c101908 */
[----:B------:R1:W-:Y:S04]  /*5fbb0*/  @P2 STG.E desc[UR8][R12.64], R229 ;  /* 0x000000e50c002986 */ /* 0x0003e8000c101908 */
[----:B------:R-:W4:Y:S01]  /*5fbc0*/  LDL.LU R150, [R1+0x134c] ;  /* 0x00134c0001967983 */ /* 0x000f220000300800 */
[----:B------:R-:W-:-:S04]  /*5fbd0*/  IMAD.WIDE R14, R148, 0x4, R2 ;  /* 0x00000004940e7825 */ /* 0x000fc800078e0202 */
[----:B-1----:R-:W-:-:S04]  /*5fbe0*/  IMAD.WIDE R12, R148, 0x4, R4 ;  /* 0x00000004940c7825 */ /* 0x002fc800078e0204 */
[C---:B------:R-:W-:Y:S01]  /*5fbf0*/  IMAD.WIDE R10, R148.reuse, 0x4, R6 ;  /* 0x00000004940a7825 */ /* 0x040fe200078e0206 */
[----:B--2---:R1:W-:Y:S04]  /*5fc00*/  @P0 STG.E desc[UR8][R14.64], R155 ;  /* 0x0000009b0e000986 */ /* 0x0043e8000c101908 */
[----:B-1----:R-:W2:Y:S04]  /*5fc10*/  LDL.LU R155, [R1+0x4c] ;  /* 0x00004c00019b7983 */ /* 0x002ea80000300800 */
[----:B---3--:R1:W-:Y:S04]  /*5fc20*/  @P5 STG.E desc[UR8][R12.64], R151 ;  /* 0x000000970c005986 */ /* 0x0083e8000c101908 */
[----:B-1----:R-:W3:Y:S01]  /*5fc30*/  LDL.LU R151, [R1+0x1c] ;  /* 0x00001c0001977983 */ /* 0x002ee20000300800 */
[----:B------:R-:W-:-:S03]  /*5fc40*/  IMAD.WIDE R12, R148, 0x4, R8 ;  /* 0x00000004940c7825 */ /* 0x000fc600078e0208 */
[----:B------:R-:W3:Y:S01]  /*5fc50*/  LDL.LU R148, [R1+0x135c] ;  /* 0x00135c0001947983 */ /* 0x000ee20000300800 */
[----:B------:R-:W-:Y:S01]  /*5fc60*/  VIADD R0, R22, 0xcd ;  /* 0x000000cd16007836 */ /* 0x000fe20000000000 */
[----:B------:R-:W-:-:S04]  /*5fc70*/  ISETP.LT.AND P1, PT, R154, UR4, !P3 ;  /* 0x000000049a007c0c */ /* 0x000fc8000df21270 */
[----:B------:R-:W-:Y:S02]  /*5fc80*/  ISETP.GE.AND P6, PT, R0, UR5, PT ;  /* 0x0000000500007c0c */ /* 0x000fe4000bfc6270 */
[----:B------:R-:W-:Y:S01]  /*5fc90*/  ISETP.LT.AND P3, PT, R153, UR4, !P3 ;  /* 0x0000000499007c0c */ /* 0x000fe2000df61270 */
[----:B------:R-:W-:Y:S01]  /*5fca0*/  VIADD R0, R22, 0xce ;  /* 0x000000ce16007836 */ /* 0x000fe20000000000 */
[----:B------:R-:W-:Y:S01]  /*5fcb0*/  ISETP.LT.AND P2, PT, R23, UR4, !P6 ;  /* 0x0000000417007c0c */ /* 0x000fe2000f741270 */
[----:B------:R-:W-:Y:S01]  /*5fcc0*/  ULDC UR5, c[0x0][0x22c] ;  /* 0x00008b0000057ab9 */ /* 0x000fe20000000800 */
[----:B------:R-:W-:-:S03]  /*5fcd0*/  ISETP.LT.AND P0, PT, R152, UR4, !P6 ;  /* 0x0000000498007c0c */ /* 0x000fc6000f701270 */
[----:B------:R4:W-:Y:S01]  /*5fce0*/  @P1 STG.E desc[UR8][R10.64], R250 ;  /* 0x000000fa0a001986 */ /* 0x0009e2000c101908 */
[----:B------:R-:W-:Y:S02]  /*5fcf0*/  ISETP.LT.AND P1, PT, R154, UR4, !P6 ;  /* 0x000000049a007c0c */ /* 0x000fe4000f721270 */
[----:B------:R-:W-:Y:S02]  /*5fd00*/  ISETP.GE.AND P4, PT, R0, UR5, PT ;  /* 0x0000000500007c0c */ /* 0x000fe4000bf86270 */
[----:B------:R-:W-:Y:S01]  /*5fd10*/  ISETP.LT.AND P6, PT, R153, UR4, !P6 ;  /* 0x0000000499007c0c */ /* 0x000fe2000f7c1270 */
[----:B------:R1:W-:Y:S01]  /*5fd20*/  @P3 STG.E desc[UR8][R12.64], R246 ;  /* 0x000000f60c003986 */ /* 0x0003e2000c101908 */
[----:B------:R-:W-:Y:S01]  /*5fd30*/  ISETP.LT.AND P3, PT, R23, UR4, !P4 ;  /* 0x0000000417007c0c */ /* 0x000fe2000e761270 */
[----:B----4-:R-:W-:Y:S01]  /*5fd40*/  IMAD.WIDE R10, R149, 0x4, R2 ;  /* 0x00000004950a7825 */ /* 0x010fe200078e0202 */
[----:B------:R-:W-:-:S03]  /*5fd50*/  ULDC UR5, c[0x0][0x22c] ;  /* 0x00008b0000057ab9 */ /* 0x000fc60000000800 */
[C---:B------:R-:W-:Y:S01]  /*5fd60*/  IMAD.WIDE R14, R149.reuse, 0x4, R4 ;  /* 0x00000004950e7825 */ /* 0x040fe200078e0204 */
[----:B------:R4:W-:Y:S01]  /*5fd70*/  @P2 STG.E desc[UR8][R10.64], R242 ;  /* 0x000000f20a002986 */ /* 0x0009e2000c101908 */
[----:B------:R-:W-:Y:S02]  /*5fd80*/  ISETP.LT.AND P2, PT, R152, UR4, !P4 ;  /* 0x0000000498007c0c */ /* 0x000fe4000e741270 */
[C---:B-1----:R-:W-:Y:S01]  /*5fd90*/  IMAD.WIDE R12, R149.reuse, 0x4, R8 ;  /* 0x00000004950c7825 */ /* 0x042fe200078e0208 */
[----:B------:R1:W-:Y:S03]  /*5fda0*/  @P0 STG.E desc[UR8][R14.64], R238 ;  /* 0x000000ee0e000986 */ /* 0x0003e6000c101908 */
[----:B------:R-:W-:Y:S02]  /*5fdb0*/  VIADD R0, R22, 0xcf ;  /* 0x000000cf16007836 */ /* 0x000fe40000000000 */
[----:B----4-:R-:W-:-:S02]  /*5fdc0*/  IMAD.WIDE R10, R149, 0x4, R6 ;  /* 0x00000004950a7825 */ /* 0x010fc400078e0206 */
[----:B------:R-:W4:Y:S02]  /*5fdd0*/  LDL.LU R149, [R1+0x1368] ;  /* 0x0013680001957983 */ /* 0x000f240000300800 */
[----:B-1----:R-:W-:Y:S02]  /*5fde0*/  IMAD.WIDE R14, R150, 0x4, R2 ;  /* 0x00000004960e7825 */ /* 0x002fe400078e0202 */
[----:B------:R1:W-:Y:S01]  /*5fdf0*/  @P1 STG.E desc[UR8][R10.64], R234 ;  /* 0x000000ea0a001986 */ /* 0x0003e2000c101908 */
[----:B------:R-:W-:Y:S02]  /*5fe00*/  ISETP.LT.AND P1, PT, R154, UR4, !P4 ;  /* 0x000000049a007c0c */ /* 0x000fe4000e721270 */
[----:B------:R-:W-:Y:S01]  /*5fe10*/  ISETP.GE.AND P5, PT, R0, UR5, PT ;  /* 0x0000000500007c0c */ /* 0x000fe2000bfa6270 */
[----:B------:R1:W-:Y:S01]  /*5fe20*/  @P6 STG.E desc[UR8][R12.64], R230 ;  /* 0x000000e60c006986 */ /* 0x0003e2000c101908 */
[----:B------:R-:W-:Y:S01]  /*5fe30*/  ISETP.LT.AND P4, PT, R153, UR4, !P4 ;  /* 0x0000000499007c0c */ /* 0x000fe2000e781270 */
[----:B-1----:R-:W-:Y:S01]  /*5fe40*/  IMAD.WIDE R10, R150, 0x4, R4 ;  /* 0x00000004960a7825 */ /* 0x002fe200078e0204 */
[----:B------:R-:W-:-:S03]  /*5fe50*/  ULDC UR5, c[0x0][0x22c] ;  /* 0x00008b0000057ab9 */ /* 0x000fc60000000800 */
[----:B------:R-:W-:Y:S01]  /*5fe60*/  IMAD.WIDE R12, R150, 0x4, R6 ;  /* 0x00000004960c7825 */ /* 0x000fe200078e0206 */
[----:B--2---:R-:W-:Y:S01]  /*5fe70*/  @P3 STG.E desc[UR8][R14.64], R155 ;  /* 0x0000009b0e003986 */ /* 0x004fe2000c101908 */
[----:B------:R-:W-:-:S03]  /*5fe80*/  ISETP.LT.AND P3, PT, R23, UR4, !P5 ;  /* 0x0000000417007c0c */ /* 0x000fc6000ef61270 */
[----:B---3--:R1:W-:Y:S04]  /*5fe90*/  @P2 STG.E desc[UR8][R10.64], R151 ;  /* 0x000000970a002986 */ /* 0x0083e8000c101908 */
[----:B------:R2:W-:Y:S01]  /*5fea0*/  @P1 STG.E desc[UR8][R12.64], R251 ;  /* 0x000000fb0c001986 */ /* 0x0005e2000c101908 */
[----:B-1----:R-:W-:-:S03]  /*5feb0*/  IMAD.WIDE R10, R150, 0x4, R8 ;  /* 0x00000004960a7825 */ /* 0x002fc600078e0208 */
[----:B------:R-:W3:Y:S01]  /*5fec0*/  LDL.LU R150, [R1+0x136c] ;  /* 0x00136c0001967983 */ /* 0x000ee20000300800 */
[----:B--2---:R-:W-:-:S03]  /*5fed0*/  IMAD.WIDE R12, R148, 0x4, R2 ;  /* 0x00000004940c7825 */ /* 0x004fc600078e0202 */
[----:B------:R1:W-:Y:S01]  /*5fee0*/  @P4 STG.E desc[UR8][R10.64], R247 ;  /* 0x000000f70a004986 */ /* 0x0003e2000c101908 */
[----:B------:R-:W-:-:S03]  /*5fef0*/  IMAD.WIDE R14, R148, 0x4, R4 ;  /* 0x00000004940e7825 */ /* 0x000fc600078e0204 */
[----:B------:R2:W-:Y:S01]  /*5ff00*/  @P3 STG.E desc[UR8][R12.64], R243 ;  /* 0x000000f30c003986 */ /* 0x0005e2000c101908 */
[----:B-1----:R-:W-:-:S04]  /*5ff10*/  IMAD.WIDE R10, R148, 0x4, R6 ;  /* 0x00000004940a7825 */ /* 0x002fc800078e0206 */
[----:B--2---:R-:W-:Y:S02]  /*5ff20*/  IMAD.WIDE R12, R148, 0x4, R8 ;  /* 0x00000004940c7825 */ /* 0x004fe400078e0208 */
[----:B------:R-:W2:Y:S01]  /*5ff30*/  LDL.LU R148, [R1+0x137c] ;  /* 0x00137c0001947983 */ /* 0x000ea20000300800 */
[----:B------:R-:W-:Y:S01]  /*5ff40*/  ISETP.LT.AND P6, PT, R152, UR4, !P5 ;  /* 0x0000000498007c0c */ /* 0x000fe2000efc1270 */
[----:B------:R-:W-:Y:S01]  /*5ff50*/  VIADD R0, R22, 0xd0 ;  /* 0x000000d016007836 */ /* 0x000fe20000000000 */
[----:B------:R-:W-:Y:S02]  /*5ff60*/  ISETP.LT.AND P1, PT, R154, UR4, !P5 ;  /* 0x000000049a007c0c */ /* 0x000fe4000ef21270 */
[----:B------:R-:W-:Y:S02]  /*5ff70*/  ISETP.LT.AND P5, PT, R153, UR4, !P5 ;  /* 0x0000000499007c0c */ /* 0x000fe4000efa1270 */
[----:B------:R-:W-:Y:S01]  /*5ff80*/  ISETP.GE.AND P0, PT, R0, UR5, PT ;  /* 0x0000000500007c0c */ /* 0x000fe2000bf06270 */
[----:B------:R-:W-:Y:S01]  /*5ff90*/  VIADD R0, R22, 0xd1 ;  /* 0x000000d116007836 */ /* 0x000fe20000000000 */
[----:B------:R-:W-:-:S02]  /*5ffa0*/  ULDC UR5, c[0x0][0x22c] ;  /* 0x00008b0000057ab9 */ /* 0x000fc40000000800 */
[----:B------:R-:W-:-:S03]  /*5ffb0*/  ISETP.LT.AND P4, PT, R23, UR4, !P0 ;  /* 0x0000000417007c0c */ /* 0x000fc6000c781270 */
[----:B------:R4:W-:Y:S01]  /*5ffc0*/  @P6 STG.E desc[UR8][R14.64], R239 ;  /* 0x000000ef0e006986 */ /* 0x0009e2000c101908 */
[----:B------:R-:W-:-:S03]  /*5ffd0*/  ISETP.LT.AND P6, PT, R152, UR4, !P0 ;  /* 0x0000000498007c0c */ /* 0x000fc6000c7c1270 */
[----:B------:R-:W-:Y:S01]  /*5ffe0*/  @P1 STG.E desc[UR8][R10.64], R235 ;  /* 0x000000eb0a001986 */ /* 0x000fe2000c101908 */
[----:B------:R-:W-:Y:S02]  /*5fff0*/  ISETP.LT.AND P1, PT, R154, UR4, !P0 ;  /* 0x000000049a007c0c */ /* 0x000fe4000c721270 */
[----:B------:R-:W-:Y:S01]  /*60000*/  ISETP.GE.AND P2, PT, R0, UR5, PT ;  /* 0x0000000500007c0c */ /* 0x000fe2000bf46270 */
[----:B------:R1:W-:Y:S01]  /*60010*/  @P5 STG.E desc[UR8][R12.64], R231 ;  /* 0x000000e70c005986 */ /* 0x0003e2000c101908 */
[----:B----4-:R-:W-:Y:S01]  /*60020*/  IMAD.WIDE R14, R149, 0x4, R2 ;  /* 0x00000004950e7825 */ /* 0x010fe200078e0202 */
[----:B------:R-:W-:Y:S01]  /*60030*/  ISETP.LT.AND P0, PT, R153, UR4, !P0 ;  /* 0x0000000499007c0c */ /* 0x000fe2000c701270 */
[----:B------:R-:W-:Y:S01]  /*60040*/  ULDC UR5, c[0x0][0x22c] ;  /* 0x00008b0000057ab9 */ /* 0x000fe20000000800 */
[----:B------:R-:W-:Y:S02]  /*60050*/  ISETP.LT.AND P5, PT, R152, UR4, !P2 ;  /* 0x0000000498007c0c */ /* 0x000fe4000d7a1270 */
[----:B------:R-:W-:Y:S01]  /*60060*/  @P4 STG.E desc[UR8][R14.64], R224 ;  /* 0x000000e00e004986 */ /* 0x000fe2000c101908 */
[----:B-1----:R-:W-:Y:S01]  /*60070*/  IMAD.WIDE R12, R149, 0x4, R4 ;  /* 0x00000004950c7825 */ /* 0x002fe200078e0204 */
[----:B------:R-:W-:-:S03]  /*60080*/  ISETP.LT.AND P4, PT, R23, UR4, !P2 ;  /* 0x0000000417007c0c */ /* 0x000fc6000d781270 */
[C---:B------:R-:W-:Y:S01]  /*60090*/  IMAD.WIDE R10, R149.reuse, 0x4, R6 ;  /* 0x00000004950a7825 */ /* 0x040fe200078e0206 */
[----:B------:R1:W-:Y:S03]  /*600a0*/  @P6 STG.E desc[UR8][R12.64], R220 ;  /* 0x000000dc0c006986 */ /* 0x0003e6000c101908 */
[----:B------:R-:W-:Y:S01]  /*600b0*/  VIADD R0, R22, 0xd2 ;  /* 0x000000d216007836 */ /* 0x000fe20000000000 */
[----:B------:R3:W-:Y:S01]  /*600c0*/  @P1 STG.E desc[UR8][R10.64], R216 ;  /* 0x000000d80a001986 */ /* 0x0007e2000c101908 */
[----:B------:R-:W-:Y:S01]  /*600d0*/  ISETP.LT.AND P1, PT, R154, UR4, !P2 ;  /* 0x000000049a007c0c */ /* 0x000fe2000d721270 */
[----:B-1----:R-:W-:Y:S02]  /*600e0*/  IMAD.WIDE R12, R149, 0x4, R8 ;  /* 0x00000004950c7825 */ /* 0x002fe400078e0208 */
[----:B------:R-:W4:Y:S01]  /*600f0*/  LDL.LU R149, [R1+0x138c] ;  /* 0x00138c0001957983 */ /* 0x000f220000300800 */
[----:B------:R-:W-:-:S02]  /*60100*/  ISETP.GE.AND P3, PT, R0, UR5, PT ;  /* 0x0000000500007c0c */ /* 0x000fc4000bf66270 */
[----:B------:R-:W-:Y:S01]  /*60110*/  ISETP.LT.AND P2, PT, R153, UR4, !P2 ;  /* 0x0000000499007c0c */ /* 0x000fe2000d741270 */
[----:B------:R1:W-:Y:S01]  /*60120*/  @P0 STG.E desc[UR8][R12.64], R212 ;  /* 0x000000d40c000986 */ /* 0x0003e2000c101908 */
[----:B------:R-:W-:Y:S01]  /*60130*/  ISETP.LT.AND P0, PT, R23, UR4, !P3 ;  /* 0x0000000417007c0c */ /* 0x000fe2000df01270 */
[----:B---3--:R-:W-:Y:S01]  /*60140*/  IMAD.WIDE R10, R150, 0x4, R2 ;  /* 0x00000004960a7825 */ /* 0x008fe200078e0202 */
[----:B------:R-:W-:-:S03]  /*60150*/  ULDC UR5, c[0x0][0x22c] ;  /* 0x00008b0000057ab9 */ /* 0x000fc60000000800 */
[C---:B------:R-:W-:Y:S01]  /*60160*/  IMAD.WIDE R14, R150.reuse, 0x4, R4 ;  /* 0x00000004960e7825 */ /* 0x040fe200078e0204 */
[----:B------:R3:W-:Y:S03]  /*60170*/  @P4 STG.E desc[UR8][R10.64], R208 ;  /* 0x000000d00a004986 */ /* 0x0007e6000c101908 */
[----:B-1----:R-:W-:Y:S01]  /*60180*/  IMAD.WIDE R12, R150, 0x4, R8 ;  /* 0x00000004960c7825 */ /* 0x002fe200078e0208 */
[----:B------:R2:W-:Y:S01]  /*60190*/  @P5 STG.E desc[UR8][R14.64], R204 ;  /* 0x000000cc0e005986 */ /* 0x0005e2000c101908 */
[----:B------:R-:W-:Y:S02]  /*601a0*/  ISETP.LT.AND P5, PT, R152, UR4, !P3 ;  /* 0x0000000498007c0c */ /* 0x000fe4000dfa1270 */
[----:B---3--:R-:W-:Y:S02]  /*601b0*/  IMAD.WIDE R10, R150, 0x4, R6 ;  /* 0x00000004960a7825 */ /* 0x008fe400078e0206 */
[----:B------:R-:W3:Y:S02]  /*601c0*/  LDL.LU R150, [R1+0x1398] ;  /* 0x0013980001967983 */ /* 0x000ee40000300800 */
[----:B--2---:R-:W-:-:S02]  /*601d0*/  IMAD.WIDE R14, R148, 0x4, R2 ;  /* 0x00000004940e7825 */ /* 0x004fc400078e0202 */
[----:B------:R1:W-:Y:S04]  /*601e0*/  @P1 STG.E desc[UR8][R10.64], R200 ;  /* 0x000000c80a001986 */ /* 0x0003e8000c101908 */
[----:B------:R2:W-:Y:S04]  /*601f0*/  @P2 STG.E desc[UR8][R12.64], R196 ;  /* 0x000000c40c002986 */ /* 0x0005e8000c101908 */
[----:B------:R-:W-:Y:S01]  /*60200*/  @P0 STG.E desc[UR8][R14.64], R225 ;  /* 0x000000e10e000986 */ /* 0x000fe2000c101908 */
[----:B-1----:R-:W-:-:S04]  /*60210*/  IMAD.WIDE R10, R148, 0x4, R4 ;  /* 0x00000004940a7825 */ /* 0x002fc800078e0204 */
[C---:B--2---:R-:W-:Y:S01]  /*60220*/  IMAD.WIDE R12, R148.reuse, 0x4, R6 ;  /* 0x00000004940c7825 */ /* 0x044fe200078e0206 */
[----:B------:R1:W-:Y:S03]  /*60230*/  @P5 STG.E desc[UR8][R10.64], R221 ;  /* 0x000000dd0a005986 */ /* 0x0003e6000c101908 */
[----:B-1----:R-:W-:Y:S02]  /*60240*/  IMAD.WIDE R10, R148, 0x4, R8 ;  /* 0x00000004940a7825 */ /* 0x002fe400078e0208 */
[----:B------:R-:W2:Y:S02]  /*60250*/  LDL.LU R148, [R1+0x139c] ;  /* 0x00139c0001947983 */ /* 0x000ea40000300800 */
        /* <DEDUP_REMOVED lines=10> */
[----:B------:R-:W-:Y:S02]  /*60300*/  ISETP.LT.AND P6, PT, R153, UR4, !P6 ;  /* 0x0000000499007c0c */ /* 0x000fe4000f7c1270 */
[----:B------:R-:W-:Y:S01]  /*60310*/  ISETP.GE.AND P4, PT, R0, UR5, PT ;  /* 0x0000000500007c0c */ /* 0x000fe2000bf86270 */
[----:B------:R1:W-:Y:S01]  /*60320*/  @P3 STG.E desc[UR8][R10.64], R213 ;  /* 0x000000d50a003986 */ /* 0x0003e2000c101908 */
[----:B----4-:R-:W-:Y:S02]  /*60330*/  IMAD.WIDE R12, R149, 0x4, R2 ;  /* 0x00000004950c7825 */ /* 0x010fe400078e0202 */
[----:B------:R-:W-:Y:S01]  /*60340*/  ISETP.LT.AND P3, PT, R23, UR4, !P4 ;  /* 0x0000000417007c0c */ /* 0x000fe2000e761270 */
[----:B------:R-:W-:Y:S01]  /*60350*/  ULDC UR5, c[0x0][0x22c] ;  /* 0x00008b0000057ab9 */ /* 0x000fe20000000800 */
[----:B------:R-:W-:Y:S01]  /*60360*/  IMAD.WIDE R14, R149, 0x4, R4 ;  /* 0x00000004950e7825 */ /* 0x000fe200078e0204 */
[----:B------:R4:W-:Y:S01]  /*60370*/  @P2 STG.E desc[UR8][R12.64], R209 ;  /* 0x000000d10c002986 */ /* 0x0009e2000c101908 */
[----:B------:R-:W-:-:S02]  /*60380*/  ISETP.LT.AND P2, PT, R152, UR4, !P4 ;  /* 0x0000000498007c0c */ /* 0x000fc4000e741270 */
[C---:B-1----:R-:W-:Y:S01]  /*60390*/  IMAD.WIDE R10, R149.reuse, 0x4, R6 ;  /* 0x00000004950a7825 */ /* 0x042fe200078e0206 */
[----:B------:R3:W-:Y:S03]  /*603a0*/  @P0 STG.E desc[UR8][R14.64], R205 ;  /* 0x000000cd0e000986 */ /* 0x0007e6000c101908 */
[----:B------:R-:W-:Y:S02]  /*603b0*/  VIADD R0, R22, 0xd5 ;  /* 0x000000d516007836 */ /* 0x000fe40000000000 */
[----:B----4-:R-:W-:Y:S02]  /*603c0*/  IMAD.WIDE R12, R149, 0x4, R8 ;  /* 0x00000004950c7825 */ /* 0x010fe400078e0208 */
[----:B------:R-:W4:Y:S01]  /*603d0*/  LDL.LU R149, [R1+0x13ac] ;  /* 0x0013ac0001957983 */ /* 0x000f220000300800 */
[----:B------:R-:W-:-:S03]  /*603e0*/  ISETP.GE.AND P5, PT, R0, UR5, PT ;  /* 0x0000000500007c0c */ /* 0x000fc6000bfa6270 */
[----:B------:R1:W-:Y:S01]  /*603f0*/  @P1 STG.E desc[UR8][R10.64], R201 ;  /* 0x000000c90a001986 */ /* 0x0003e2000c101908 */
[----:B------:R-:W-:Y:S01]  /*60400*/  ISETP.LT.AND P1, PT, R154, UR4, !P4 ;  /* 0x000000049a007c0c */ /* 0x000fe2000e721270 */
[C---:B---3--:R-:W-:Y:S02]  /*60410*/  IMAD.WIDE R14, R150.reuse, 0x4, R2 ;  /* 0x00000004960e7825 */ /* 0x048fe400078e0202 */
[----:B------:R3:W-:Y:S01]  /*60420*/  @P6 STG.E desc[UR8][R12.64], R197 ;  /* 0x000000c50c006986 */ /* 0x0007e2000c101908 */
[----:B------:R-:W-:Y:S01]  /*60430*/  ISETP.LT.AND P4, PT, R153, UR4, !P4 ;  /* 0x0000000499007c0c */ /* 0x000fe2000e781270 */
[----:B------:R-:W-:Y:S02]  /*60440*/  ULDC UR5, c[0x0][0x22c] ;  /* 0x00008b0000057ab9 */ /* 0x000fe40000000800 */
[----:B------:R-:W-:Y:S01]  /*60450*/  @P3 STG.E desc[UR8][R14.64], R226 ;  /* 0x000000e20e003986 */ /* 0x000fe2000c101908 */
[----:B------:R-:W-:Y:S01]  /*60460*/  ISETP.LT.AND P3, PT, R23, UR4, !P5 ;  /* 0x0000000417007c0c */ /* 0x000fe2000ef61270 */
[----:B-1----:R-:W-:-:S04]  /*60470*/  IMAD.WIDE R10, R150, 0x4, R6 ;  /* 0x00000004960a7825 */ /* 0x002fc800078e0206 */
[----:B---3--:R-:W-:-:S05]  /*60480*/  IMAD.WIDE R12, R150, 0x4, R4 ;  /* 0x00000004960c7825 */ /* 0x008fca00078e0204 */
[----:B------:R1:W-:Y:S04]  /*60490*/  @P2 STG.E desc[UR8][R12.64], R222 ;  /* 0x000000de0c002986 */ /* 0x0003e8000c101908 */
        /* <DEDUP_REMOVED lines=12> */
[----:B------:R-:W-:Y:S01]  /*60560*/  ISETP.LT.AND P1, PT, R154, UR4, !P5 ;  /* 0x000000049a007c0c */ /* 0x000fe2000ef21270 */
[----:B------:R-:W2:Y:S03]  /*60570*/  LDL.LU R151, [R1+0x13c8] ;  /* 0x0013c80001977983 */ /* 0x000ea60000300800 */
[----:B------:R-:W-:Y:S02]  /*60580*/  ISETP.GE.AND P0, PT, R0, UR5, PT ;  /* 0x0000000500007c0c */ /* 0x000fe4000bf06270 */
[----:B------:R-:W-:Y:S01]  /*60590*/  ISETP.LT.AND P5, PT, R153, UR4, !P5 ;  /* 0x0000000499007c0c */ /* 0x000fe2000efa1270 */
[----:B------:R-:W-:Y:S01]  /*605a0*/  VIADD R0, R22, 0xd7 ;  /* 0x000000d716007836 */ /* 0x000fe20000000000 */
[----:B------:R-:W-:Y:S01]  /*605b0*/  ISETP.LT.AND P4, PT, R23, UR4, !P0 ;  /* 0x0000000417007c0c */ /* 0x000fe2000c781270 */
[----:B------:R-:W-:-:S02]  /*605c0*/  ULDC UR5, c[0x0][0x22c] ;  /* 0x00008b0000057ab9 */ /* 0x000fc40000000800 */
[----:B------:R4:W-:Y:S01]  /*605d0*/  @P6 STG.E desc[UR8][R14.64], R206 ;  /* 0x000000ce0e006986 */ /* 0x0009e2000c101908 */
[----:B------:R-:W-:-:S03]  /*605e0*/  ISETP.LT.AND P6, PT, R152, UR4, !P0 ;  /* 0x0000000498007c0c */ /* 0x000fc6000c7c1270 */
[----:B------:R1:W-:Y:S01]  /*605f0*/  @P1 STG.E desc[UR8][R10.64], R202 ;  /* 0x000000ca0a001986 */ /* 0x0003e2000c101908 */
[----:B------:R-:W-:Y:S02]  /*60600*/  ISETP.LT.AND P1, PT, R154, UR4, !P0 ;  /* 0x000000049a007c0c */ /* 0x000fe4000c721270 */
[----:B------:R-:W-:Y:S01]  /*60610*/  ISETP.GE.AND P2, PT, R0, UR5, PT ;  /* 0x0000000500007c0c */ /* 0x000fe2000bf46270 */
[----:B------:R1:W-:Y:S01]  /*60620*/  @P5 STG.E desc[UR8][R12.64], R198 ;  /* 0x000000c60c005986 */ /* 0x0003e2000c101908 */
[----:B------:R-:W-:Y:S01]  /*60630*/  ISETP.LT.AND P0, PT, R153, UR4, !P0 ;  /* 0x0000000499007c0c */ /* 0x000fe2000c701270 */
[----:B----4-:R-:W-:Y:S01]  /*60640*/  IMAD.WIDE R14, R149, 0x4, R2 ;  /* 0x00000004950e7825 */ /* 0x010fe200078e0202 */
[----:B------:R-:W-:-:S03]  /*60650*/  ULDC UR5, c[0x0][0x22c] ;  /* 0x00008b0000057ab9 */ /* 0x000fc60000000800 */
[----:B-1----:R-:W-:Y:S01]  /*60660*/  IMAD.WIDE R10, R149, 0x4, R4 ;  /* 0x00000004950a7825 */ /* 0x002fe200078e0204 */
[----:B------:R-:W-:Y:S01]  /*60670*/  @P4 STG.E desc[UR8][R14.64], R227 ;  /* 0x000000e30e004986 */ /* 0x000fe2000c101908 */
[----:B------:R-:W-:Y:S02]  /*60680*/  ISETP.LT.AND P4, PT, R23, UR4, !P2 ;  /* 0x0000000417007c0c */ /* 0x000fe4000d781270 */
[C---:B------:R-:W-:Y:S01]  /*60690*/  IMAD.WIDE R12, R149.reuse, 0x4, R6 ;  /* 0x00000004950c7825 */ /* 0x040fe200078e0206 */
[----:B------:R1:W-:Y:S03]  /*606a0*/  @P6 STG.E desc[UR8][R10.64], R223 ;  /* 0x000000df0a006986 */ /* 0x0003e6000c101908 */
[----:B------:R-:W-:Y:S01]  /*606b0*/  VIADD R0, R22, 0xd8 ;  /* 0x000000d816007836 */ /* 0x000fe20000000000 */
[----:B------:R-:W-:Y:S01]  /*606c0*/  ISETP.LT.AND P5, PT, R152, UR4, !P2 ;  /* 0x0000000498007c0c */ /* 0x000fe2000d7a1270 */
[----:B------:R3:W-:Y:S01]  /*606d0*/  @P1 STG.E desc[UR8][R12.64], R219 ;  /* 0x000000db0c001986 */ /* 0x0007e2000c101908 */
[----:B------:R-:W-:Y:S01]  /*606e0*/  ISETP.LT.AND P1, PT, R154, UR4, !P2 ;  /* 0x000000049a007c0c */ /* 0x000fe2000d721270 */
[----:B-1----:R-:W-:-:S02]  /*606f0*/  IMAD.WIDE R10, R149, 0x4, R8 ;  /* 0x00000004950a7825 */ /* 0x002fc400078e0208 */
[----:B------:R-:W4:Y:S01]  /*60700*/  LDL.LU R149, [R1+0x13cc] ;  /* 0x0013cc0001957983 */ /* 0x000f220000300800 */
[----:B------:R-:W-:Y:S02]  /*60710*/  ISETP.GE.AND P3, PT, R0, UR5, PT ;  /* 0x0000000500007c0c */ /* 0x000fe4000bf66270 */
[----:B------:R-:W-:Y:S01]  /*60720*/  ISETP.LT.AND P2, PT, R153, UR4, !P2 ;  /* 0x0000000499007c0c */ /* 0x000fe2000d741270 */
[----:B------:R1:W-:Y:S01]  /*60730*/  @P0 STG.E desc[UR8][R10.64], R215 ;  /* 0x000000d70a000986 */ /* 0x0003e2000c101908 */
[----:B------:R-:W-:Y:S01]  /*60740*/  ISETP.LT.AND P0, PT, R23, UR4, !P3 ;  /* 0x0000000417007c0c */ /* 0x000fe2000df01270 */
[----:B---3--:R-:W-:Y:S01]  /*60750*/  IMAD.WIDE R12, R150, 0x4, R2 ;  /* 0x00000004960c7825 */ /* 0x008fe200078e0202 */
[----:B------:R-:W-:-:S04]  /*60760*/  ULDC UR5, c[0x0][0x22c] ;  /* 0x00008b0000057ab9 */ /* 0x000fc80000000800 */
[----:B------:R3:W-:Y:S01]  /*60770*/  @P4 STG.E desc[UR8][R12.64], R211 ;  /* 0x000000d30c004986 */ /* 0x0007e2000c101908 */
[----:B------:R-:W-:Y:S01]  /*60780*/  ISETP.LT.AND P4, PT, R152, UR4, !P3 ;  /* 0x0000000498007c0c */ /* 0x000fe2000df81270 */
[----:B------:R-:W-:-:S04]  /*60790*/  IMAD.WIDE R14, R150, 0x4, R4 ;  /* 0x00000004960e7825 */ /* 0x000fc800078e0204 */
[C---:B-1----:R-:W-:Y:S01]  /*607a0*/  IMAD.WIDE R10, R150.reuse, 0x4, R6 ;  /* 0x00000004960a7825 */ /* 0x042fe200078e0206 */
[----:B------:R2:W-:Y:S03]  /*607b0*/  @P5 STG.E desc[UR8][R14.64], R207 ;  /* 0x000000cf0e005986 */ /* 0x0005e6000c101908 */
[----:B---3--:R-:W-:Y:S02]  /*607c0*/  IMAD.WIDE R12, R150, 0x4, R8 ;  /* 0x00000004960c7825 */ /* 0x008fe400078e0208 */
[----:B------:R-:W3:Y:S04]  /*607d0*/  LDL.LU R150, [R1+0x13d8] ;  /* 0x0013d80001967983 */ /* 0x000ee80000300800 */
[----:B------:R1:W-:Y:S01]  /*607e0*/  @P1 STG.E desc[UR8][R10.64], R203 ;  /* 0x000000cb0a001986 */ /* 0x0003e2000c101908 */
[----:B--2---:R-:W-:-:S03]  /*607f0*/  IMAD.WIDE R14, R148, 0x4, R2 ;  /* 0x00000004940e7825 */ /* 0x004fc600078e0202 */
        /* <DEDUP_REMOVED lines=13> */
[C---:B------:R-:W-:Y:S01]  /*608d0*/  IMAD.WIDE R14, R151.reuse, 0x4, R4 ;  /* 0x00000004970e7825 */ /* 0x040fe200078e0204 */
[----:B------:R-:W-:Y:S01]  /*608e0*/  ISETP.LT.AND P0, PT, R152, UR4, !P6 ;  /* 0x0000000498007c0c */ /* 0x000fe2000f701270 */
[----:B------:R-:W-:Y:S01]  /*608f0*/  ULDC UR5, c[0x0][0x22c] ;  /* 0x00008b0000057ab9 */ /* 0x000fe20000000800 */
[----:B------:R-:W-:Y:S01]  /*60900*/  ISETP.LT.AND P4, PT, R154, UR4, !P6 ;  /* 0x000000049a007c0c */ /* 0x000fe2000f781270 */
[----:B------:R1:W-:Y:S01]  /*60910*/  @P5 STG.E desc[UR8][R12.64], R184 ;  /* 0x000000b80c005986 */ /* 0x0003e2000c101908 */
[----:B------:R-:W-:Y:S01]  /*60920*/  IMAD.WIDE R16, R151, 0x4, R6 ;  /* 0x0000000497107825 */ /* 0x000fe200078e0206 */
[----:B------:R-:W-:-:S02]  /*60930*/  ISETP.LT.AND P6, PT, R153, UR4, !P6 ;  /* 0x0000000499007c0c */ /* 0x000fc4000f7c1270 */
[----:B------:R-:W-:Y:S01]  /*60940*/  ISETP.GE.AND P1, PT, R0, UR5, PT ;  /* 0x0000000500007c0c */ /* 0x000fe2000bf26270 */
[----:B------:R-:W-:Y:S01]  /*60950*/  ULDC UR5, c[0x0][0x22c] ;  /* 0x00008b0000057ab9 */ /* 0x000fe20000000800 */
[----:B------:R4:W-:Y:S01]  /*60960*/  @P3 STG.E desc[UR8][R10.64], R180 ;  /* 0x000000b40a003986 */ /* 0x0009e2000c101908 */
[----:B-1----:R-:W-:Y:S01]  /*60970*/  IMAD.WIDE R12, R151, 0x4, R2 ;  /* 0x00000004970c7825 */ /* 0x002fe200078e0202 */
[----:B------:R-:W-:-:S04]  /*60980*/  ISETP.LT.AND P3, PT, R152, UR4, !P1 ;  /* 0x0000000498007c0c */ /* 0x000fc8000cf61270 */
[----:B------:R1:W-:Y:S04]  /*60990*/  @P2 STG.E desc[UR8][R12.64], R176 ;  /* 0x000000b00c002986 */ /* 0x0003e8000c101908 */
[----:B------:R1:W-:Y:S01]  /*609a0*/  @P0 STG.E desc[UR8][R14.64], R172 ;  /* 0x000000ac0e000986 */ /* 0x0003e2000c101908 */
[----:B------:R-:W-:-:S03]  /*609b0*/  ISETP.LT.AND P2, PT, R154, UR4, !P1 ;  /* 0x000000049a007c0c */ /* 0x000fc6000cf41270 */
[----:B------:R1:W-:Y:S01]  /*609c0*/  @P4 STG.E desc[UR8][R16.64], R168 ;  /* 0x000000a810004986 */ /* 0x0003e2000c101908 */
[----:B------:R-:W-:Y:S01]  /*609d0*/  ISETP.LT.AND P4, PT, R23, UR4, !P1 ;  /* 0x0000000417007c0c */ /* 0x000fe2000cf81270 */
[----:B----4-:R-:W-:Y:S01]  /*609e0*/  IMAD.WIDE R10, R151, 0x4, R8 ;  /* 0x00000004970a7825 */ /* 0x010fe200078e0208 */
[----:B------:R-:W-:Y:S02]  /*609f0*/  ISETP.LT.AND P1, PT, R153, UR4, !P1 ;  /* 0x0000000499007c0c */ /* 0x000fe4000cf21270 */
[----:B------:R-:W-:Y:S01]  /*60a00*/  IADD3 R0, R22, 0xdb, RZ ;  /* 0x000000db16007810 */ /* 0x000fe20007ffe0ff */
[C---:B-1----:R-:W-:Y:S01]  /*60a10*/  IMAD.WIDE R12, R149.reuse, 0x4, R2 ;  /* 0x00000004950c7825 */ /* 0x042fe200078e0202 */
[----:B------:R1:W-:Y:S03]  /*60a20*/  @P6 STG.E desc[UR8][R10.64], R164 ;  /* 0x000000a40a006986 */ /* 0x0003e6000c101908 */
[----:B------:R-:W-:Y:S01]  /*60a30*/  IMAD.WIDE R14, R149, 0x4, R4 ;  /* 0x00000004950e7825 */ /* 0x000fe200078e0204 */
[----:B------:R-:W-:Y:S01]  /*60a40*/  ISETP.GE.AND P5, PT, R0, UR5, PT ;  /* 0x0000000500007c0c */ /* 0x000fe2000bfa6270 */
[----:B------:R-:W-:-:S02]  /*60a50*/  ULDC UR5, c[0x0][0x22c] ;  /* 0x00008b0000057ab9 */ /* 0x000fc40000000800 */
[C---:B------:R-:W-:Y:S01]  /*60a60*/  IMAD.WIDE R16, R149.reuse, 0x4, R6 ;  /* 0x0000000495107825 */ /* 0x040fe200078e0206 */
[----:B------:R-:W-:Y:S03]  /*60a70*/  @P4 STG.E desc[UR8][R12.64], R193 ;  /* 0x000000c10c004986 */ /* 0x000fe6000c101908 */
[----:B-1----:R-:W-:Y:S02]  /*60a80*/  IMAD.WIDE R10, R149, 0x4, R8 ;  /* 0x00000004950a7825 */ /* 0x002fe400078e0208 */
[----:B------:R-:W4:Y:S01]  /*60a90*/  LDL.LU R149, [R1+0x13d0] ;  /* 0x0013d00001957983 */ /* 0x000f220000300800 */
[----:B------:R-:W-:-:S03]  /*60aa0*/  ISETP.LT.AND P4, PT, R152, UR4, !P5 ;  /* 0x0000000498007c0c */ /* 0x000fc6000ef81270 */
[----:B------:R1:W-:Y:S01]  /*60ab0*/  @P3 STG.E desc[UR8][R14.64], R189 ;  /* 0x000000bd0e003986 */ /* 0x0003e2000c101908 */
[----:B------:R-:W-:-:S03]  /*60ac0*/  ISETP.LT.AND P3, PT, R154, UR4, !P5 ;  /* 0x000000049a007c0c */ /* 0x000fc6000ef61270 */
[----:B------:R-:W-:Y:S01]  /*60ad0*/  @P2 STG.E desc[UR8][R16.64], R185 ;  /* 0x000000b910002986 */ /* 0x000fe2000c101908 */
[----:B------:R-:W-:-:S03]  /*60ae0*/  ISETP.LT.AND P2, PT, R23, UR4, !P5 ;  /* 0x0000000417007c0c */ /* 0x000fc6000ef41270 */
[----:B------:R1:W-:Y:S01]  /*60af0*/  @P1 STG.E desc[UR8][R10.64], R181 ;  /* 0x000000b50a001986 */ /* 0x0003e2000c101908 */
[----:B------:R-:W-:Y:S01]  /*60b00*/  ISETP.LT.AND P1, PT, R153, UR4, !P5 ;  /* 0x0000000499007c0c */ /* 0x000fe2000ef21270 */
[----:B---3--:R-:W-:-:S04]  /*60b10*/  IMAD.WIDE R18, R150, 0x4, R2 ;  /* 0x0000000496127825 */ /* 0x008fc800078e0202 */
[----:B-1----:R-:W-:-:S04]  /*60b20*/  IMAD.WIDE R14, R150, 0x4, R4 ;  /* 0x00000004960e7825 */ /* 0x002fc800078e0204 */
[----:B------:R-:W-:-:S04]  /*60b30*/  IMAD.WIDE R12, R150, 0x4, R6 ;  /* 0x00000004960c7825 */ /* 0x000fc800078e0206 */
[----:B------:R-:W-:Y:S02]  /*60b40*/  IMAD.WIDE R10, R150, 0x4, R8 ;  /* 0x00000004960a7825 */ /* 0x000fe400078e0208 */
[----:B------:R-:W3:Y:S04]  /*60b50*/  LDL.LU R150, [R1+0x13c0] ;  /* 0x0013c00001967983 */ /* 0x000ee80000300800 */
[----:B------:R-:W-:Y:S04]  /*60b60*/  @P2 STG.E desc[UR8][R18.64], R177 ;  /* 0x000000b112002986 */ /* 0x000fe8000c101908 */
[----:B------:R1:W-:Y:S04]  /*60b70*/  @P4 STG.E desc[UR8][R14.64], R173 ;  /* 0x000000ad0e004986 */ /* 0x0003e8000c101908 */
[----:B------:R-:W-:Y:S04]  /*60b80*/  @P3 STG.E desc[UR8][R12.64], R169 ;  /* 0x000000a90c003986 */ /* 0x000fe8000c101908 */
[----:B------:R1:W-:Y:S01]  /*60b90*/  @P1 STG.E desc[UR8][R10.64], R165 ;  /* 0x000000a50a001986 */ /* 0x0003e2000c101908 */
[----:B--2---:R-:W-:-:S04]  /*60ba0*/  IMAD.WIDE R16, R148, 0x4, R2 ;  /* 0x0000000494107825 */ /* 0x004fc800078e0202 */
[----:B-1----:R-:W-:-:S04]  /*60bb0*/  IMAD.WIDE R14, R148, 0x4, R4 ;  /* 0x00000004940e7825 */ /* 0x002fc800078e0204 */
[----:B------:R-:W-:-:S04]  /*60bc0*/  IMAD.WIDE R10, R148, 0x4, R6 ;  /* 0x00000004940a7825 */ /* 0x000fc800078e0206 */
[----:B------:R-:W-:Y:S02]  /*60bd0*/  IMAD.WIDE R12, R148, 0x4, R8 ;  /* 0x00000004940c7825 */ /* 0x000fe400078e0208 */
[----:B------:R-:W2:Y:S02]  /*60be0*/  LDL.LU R148, [R1+0x13b8] ;  /* 0x0013b80001947983 */ /* 0x000ea40000300800 */
[----:B------:R-:W-:-:S05]  /*60bf0*/  VIADD R0, R22, 0xdc ;  /* 0x000000dc16007836 */ /* 0x000fca0000000000 */
[----:B------:R-:W-:Y:S01]  /*60c00*/  ISETP.GE.AND P0, PT, R0, UR5, PT ;  /* 0x0000000500007c0c */ /* 0x000fe2000bf06270 */
[----:B------:R-:W-:Y:S01]  /*60c10*/  VIADD R0, R22, 0xdd ;  /* 0x000000dd16007836 */ /* 0x000fe20000000000 */
[----:B------:R-:W-:Y:S02]  /*60c20*/  ULDC UR5, c[0x0][0x22c] ;  /* 0x00008b0000057ab9 */ /* 0x000fe40000000800 */
[----:B------:R-:W-:Y:S02]  /*60c30*/  ISETP.LT.AND P6, PT, R23, UR4, !P0 ;  /* 0x0000000417007c0c */ /* 0x000fe4000c7c1270 */
[----:B------:R-:W-:Y:S02]  /*60c40*/  ISETP.GE.AND P5, PT, R0, UR5, PT ;  /* 0x0000000500007c0c */ /* 0x000fe4000bfa6270 */
[----:B------:R-:W-:Y:S02]  /*60c50*/  ISETP.LT.AND P1, PT, R152, UR4, !P0 ;  /* 0x0000000498007c0c */ /* 0x000fe4000c721270 */
[----:B------:R-:W-:Y:S01]  /*60c60*/  ISETP.LT.AND P3, PT, R154, UR4, !P0 ;  /* 0x000000049a007c0c */ /* 0x000fe2000c761270 */
[----:B------:R-:W-:Y:S01]  /*60c70*/  VIADD R0, R22, 0xde ;  /* 0x000000de16007836 */ /* 0x000fe20000000000 */
[----:B------:R-:W-:Y:S01]  /*60c80*/  ISETP.LT.AND P0, PT, R153, UR4, !P0 ;  /* 0x0000000499007c0c */ /* 0x000fe2000c701270 */
[----:B------:R-:W-:Y:S01]  /*60c90*/  ULDC UR5, c[0x0][0x22c] ;  /* 0x00008b0000057ab9 */ /* 0x000fe20000000800 */
[----:B------:R-:W-:-:S03]  /*60ca0*/  ISETP.LT.AND P4, PT, R23, UR4, !P5 ;  /* 0x0000000417007c0c */ /* 0x000fc6000ef81270 */
[----:B------:R4:W-:Y:S01]  /*60cb0*/  @P6 STG.E desc[UR8][R16.64], R194 ;  /* 0x000000c210006986 */ /* 0x0009e2000c101908 */
[----:B------:R-:W-:-:S03]  /*60cc0*/  ISETP.LT.AND P6, PT, R152, UR4, !P5 ;  /* 0x0000000498007c0c */ /* 0x000fc6000efc1270 */
[----:B------:R1:W-:Y:S01]  /*60cd0*/  @P1 STG.E desc[UR8][R14.64], R190 ;  /* 0x000000be0e001986 */ /* 0x0003e2000c101908 */
[----:B------:R-:W-:Y:S01]  /*60ce0*/  ISETP.GE.AND P2, PT, R0, UR5, PT ;  /* 0x0000000500007c0c */ /* 0x000fe2000bf46270 */
[----:B------:R-:W-:Y:S01]  /*60cf0*/  VIADD R25, R22, 0xdf ;  /* 0x000000df16197836 */ /* 0x000fe20000000000 */
[----:B------:R-:W-:Y:S01]  /*60d00*/  ULDC UR5, c[0x0][0x22c] ;  /* 0x00008b0000057ab9 */ /* 0x000fe20000000800 */
[----:B------:R3:W-:Y:S04]  /*60d10*/  @P3 STG.E desc[UR8][R10.64], R186 ;  /* 0x000000ba0a003986 */ /* 0x0007e8000c101908 */
[----:B------:R3:W-:Y:S01]  /*60d20*/  @P0 STG.E desc[UR8][R12.64], R182 ;  /* 0x000000b60c000986 */ /* 0x0007e2000c101908 */
[----:B------:R-:W-:Y:S02]  /*60d30*/  ISETP.LT.AND P0, PT, R23, UR4, !P2 ;  /* 0x0000000417007c0c */ /* 0x000fe4000d701270 */
[----:B------:R-:W-:Y:S01]  /*60d40*/  ISETP.LT.AND P1, PT, R152, UR4, !P2 ;  /* 0x0000000498007c0c */ /* 0x000fe2000d721270 */
[----:B----4-:R-:W-:-:S04]  /*60d50*/  IMAD.WIDE R16, R149, 0x4, R2 ;  /* 0x0000000495107825 */ /* 0x010fc800078e0202 */
[C---:B------:R-:W-:Y:S01]  /*60d60*/  IMAD.WIDE R18, R149.reuse, 0x4, R4 ;  /* 0x0000000495127825 */ /* 0x040fe200078e0204 */
[----:B------:R4:W-:Y:S03]  /*60d70*/  @P4 STG.E desc[UR8][R16.64], R178 ;  /* 0x000000b210004986 */ /* 0x0009e6000c101908 */
[----:B------:R-:W-:-:S04]  /*60d80*/  IMAD.WIDE R20, R149, 0x4, R6 ;  /* 0x0000000495147825 */ /* 0x000fc800078e0206 */
[----:B-1----:R-:W-:Y:S02]  /*60d90*/  IMAD.WIDE R14, R149, 0x4, R8 ;  /* 0x00000004950e7825 */ /* 0x002fe400078e0208 */
[----:B------:R-:W2:Y:S01]  /*60da0*/  LDL.LU R149, [R1+0x13b4] ;  /* 0x0013b40001957983 */ /* 0x000ea20000300800 */
[C---:B------:R-:W-:Y:S02]  /*60db0*/  ISETP.LT.AND P4, PT, R154.reuse, UR4, !P5 ;  /* 0x000000049a007c0c */ /* 0x040fe4000ef81270 */
[----:B------:R-:W-:Y:S01]  /*60dc0*/  ISETP.LT.AND P5, PT, R153, UR4, !P5 ;  /* 0x0000000499007c0c */ /* 0x000fe2000efa1270 */
[----:B------:R1:W-:Y:S01]  /*60dd0*/  @P6 STG.E desc[UR8][R18.64], R174 ;  /* 0x000000ae12006986 */ /* 0x0003e2000c101908 */
[----:B------:R-:W-:-:S09]  /*60de0*/  ISETP.LT.AND P6, PT, R154, UR4, !P2 ;  /* 0x000000049a007c0c */ /* 0x000fd2000d7c1270 */
[----:B------:R-:W-:Y:S04]  /*60df0*/  @P4 STG.E desc[UR8][R20.64], R170 ;  /* 0x000000aa14004986 */ /* 0x000fe8000c101908 */
[----:B------:R2:W-:Y:S01]  /*60e00*/  @P5 STG.E desc[UR8][R14.64], R166 ;  /* 0x000000a60e005986 */ /* 0x0005e2000c101908 */
[----:B---3--:R-:W-:-:S04]  /*60e10*/  IMAD.WIDE R10, R150, 0x4, R2 ;  /* 0x00000004960a7825 */ /* 0x008fc800078e0202 */
[----:B------:R-:W-:-:S04]  /*60e20*/  IMAD.WIDE R12, R150, 0x4, R4 ;  /* 0x00000004960c7825 */ /* 0x000fc800078e0204 */
[----:B----4-:R-:W-:-:S04]  /*60e30*/  IMAD.WIDE R16, R150, 0x4, R6 ;  /* 0x0000000496107825 */ /* 0x010fc800078e0206 */
[----:B-1----:R-:W-:Y:S02]  /*60e40*/  IMAD.WIDE R18, R150, 0x4, R8 ;  /* 0x0000000496127825 */ /* 0x002fe400078e0208 */
[----:B------:R-:W3:Y:S04]  /*60e50*/  LDL.LU R150, [R1+0x13b0] ;  /* 0x0013b00001967983 */ /* 0x000ee80000300800 */
[----:B------:R1:W-:Y:S04]  /*60e60*/  @P0 STG.E desc[UR8][R10.64], R195 ;  /* 0x000000c30a000986 */ /* 0x0003e8000c101908 */
[----:B------:R4:W-:Y:S04]  /*60e70*/  @P1 STG.E desc[UR8][R12.64], R191 ;  /* 0x000000bf0c001986 */ /* 0x0009e8000c101908 */
[----:B------:R4:W-:Y:S01]  /*60e80*/  @P6 STG.E desc[UR8][R16.64], R187 ;  /* 0x000000bb10006986 */ /* 0x0009e2000c101908 */
[----:B--2---:R-:W-:-:S04]  /*60e90*/  IMAD.WIDE R14, R148, 0x4, R2 ;  /* 0x00000004940e7825 */ /* 0x004fc800078e0202 */
[----:B-1----:R-:W-:-:S04]  /*60ea0*/  IMAD.WIDE R10, R148, 0x4, R4 ;  /* 0x00000004940a7825 */ /* 0x002fc800078e0204 */
[----:B----4-:R-:W-:-:S04]  /*60eb0*/  IMAD.WIDE R12, R148, 0x4, R6 ;  /* 0x00000004940c7825 */ /* 0x010fc800078e0206 */
[----:B------:R-:W-:Y:S02]  /*60ec0*/  IMAD.WIDE R16, R148, 0x4, R8 ;  /* 0x0000000494107825 */ /* 0x000fe400078e0208 */
[----:B------:R-:W2:Y:S01]  /*60ed0*/  LDL.LU R148, [R1+0x13a8] ;  /* 0x0013a80001947983 */ /* 0x000ea20000300800 */
[----:B------:R-:W-:Y:S01]  /*60ee0*/  ISETP.GE.AND P3, PT, R25, UR5, PT ;  /* 0x0000000519007c0c */ /* 0x000fe2000bf66270 */
[----:B------:R-:W-:Y:S01]  /*60ef0*/  VIADD R0, R22, 0xe0 ;  /* 0x000000e016007836 */ /* 0x000fe20000000000 */
[----:B------:R-:W-:Y:S01]  /*60f00*/  ISETP.LT.AND P2, PT, R153, UR4, !P2 ;  /* 0x0000000499007c0c */ /* 0x000fe2000d741270 */
[----:B------:R-:W-:Y:S01]  /*60f10*/  ULDC UR5, c[0x0][0x22c] ;  /* 0x00008b0000057ab9 */ /* 0x000fe20000000800 */
[----:B------:R-:W-:Y:S01]  /*60f20*/  ISETP.LT.AND P5, PT, R23, UR4, !P3 ;  /* 0x0000000417007c0c */ /* 0x000fe2000dfa1270 */
[----:B------:R-:W4:Y:S01]  /*60f30*/  LDL.LU R151, [R1+0x13a4] ;  /* 0x0013a40001977983 */ /* 0x000f220000300800 */
[----:B------:R-:W-:Y:S02]  /*60f40*/  ISETP.LT.AND P1, PT, R152, UR4, !P3 ;  /* 0x0000000498007c0c */ /* 0x000fe4000df21270 */
[----:B------:R-:W-:-:S02]  /*60f50*/  ISETP.LT.AND P6, PT, R154, UR4, !P3 ;  /* 0x000000049a007c0c */ /* 0x000fc4000dfc1270 */
[----:B------:R-:W-:Y:S02]  /*60f60*/  ISETP.GE.AND P4, PT, R0, UR5, PT ;  /* 0x0000000500007c0c */ /* 0x000fe4000bf86270 */
[----:B------:R-:W-:-:S03]  /*60f70*/  ISETP.LT.AND P3, PT, R153, UR4, !P3 ;  /* 0x0000000499007c0c */ /* 0x000fc6000df61270 */
[----:B------:R-:W-:Y:S01]  /*60f80*/  @P2 STG.E desc[UR8][R18.64], R183 ;  /* 0x000000b712002986 */ /* 0x000fe2000c101908 */
[----:B------:R-:W-:Y:S01]  /*60f90*/  VIADD R0, R22, 0xe1 ;  /* 0x000000e116007836 */ /* 0x000fe20000000000 */
[----:B------:R-:W-:Y:S02]  /*60fa0*/  ULDC UR5, c[0x0][0x22c] ;  /* 0x00008b0000057ab9 */ /* 0x000fe40000000800 */
[----:B------:R1:W-:Y:S01]  /*60fb0*/  @P5 STG.E desc[UR8][R14.64], R179 ;  /* 0x000000b30e005986 */ /* 0x0003e2000c101908 */
[----:B------:R-:W-:-:S03]  /*60fc0*/  ISETP.LT.AND P5, PT, R23, UR4, !P4 ;  /* 0x0000000417007c0c */ /* 0x000fc6000e7a1270 */
[----:B------:R1:W-:Y:S01]  /*60fd0*/  @P1 STG.E desc[UR8][R10.64], R175 ;  /* 0x000000af0a001986 */ /* 0x0003e2000c101908 */
[----:B------:R-:W-:-:S03]  /*60fe0*/  ISETP.LT.AND P1, PT, R152, UR4, !P4 ;  /* 0x0000000498007c0c */ /* 0x000fc6000e721270 */
[----:B------:R1:W-:Y:S01]  /*60ff0*/  @P6 STG.E desc[UR8][R12.64], R171 ;  /* 0x000000ab0c006986 */ /* 0x0003e2000c101908 */
[----:B------:R-:W-:Y:S02]  /*61000*/  ISETP.GE.AND P0, PT, R0, UR5, PT ;  /* 0x0000000500007c0c */ /* 0x000fe4000bf06270 */
[----:B------:R-:W-:Y:S01]  /*61010*/  ISETP.LT.AND P6, PT, R154, UR4, !P4 ;  /* 0x000000049a007c0c */ /* 0x000fe2000e7c1270 */
[----:B------:R3:W-:Y:S01]  /*61020*/  @P3 STG.E desc[UR8][R16.64], R167 ;  /* 0x000000a710003986 */ /* 0x0007e2000c101908 */
[----:B------:R-:W-:Y:S01]  /*61030*/  ISETP.LT.AND P4, PT, R153, UR4, !P4 ;  /* 0x0000000499007c0c */ /* 0x000fe2000e781270 */
[----:B-1----:R-:W-:-:S04]  /*61040*/  IMAD.WIDE R14, R149, 0x4, R2 ;  /* 0x00000004950e7825 */ /* 0x002fc800078e0202 */
[----:B------:R-:W-:-:S04]  /*61050*/  IMAD.WIDE R18, R149, 0x4, R4 ;  /* 0x0000000495127825 */ /* 0x000fc800078e0204 */
[----:B------:R-:W-:-:S04]  /*61060*/  IMAD.WIDE R10, R149, 0x4, R6 ;  /* 0x00000004950a7825 */ /* 0x000fc800078e0206 */
[----:B------:R-:W-:Y:S01]  /*61070*/  IMAD.WIDE R12, R149, 0x4, R8 ;  /* 0x00000004950c7825 */ /* 0x000fe200078e0208 */
[----:B------:R-:W-:Y:S01]  /*61080*/  ULDC UR5, c[0x0][0x22c] ;  /* 0x00008b0000057ab9 */ /* 0x000fe20000000800 */
[----:B------:R-:W4:Y:S01]  /*61090*/  LDL.LU R149, [R1+0x13a0] ;  /* 0x0013a00001957983 */ /* 0x000f220000300800 */
[----:B------:R-:W-:-:S03]  /*610a0*/  ISETP.LT.AND P3, PT, R23, UR4, !P0 ;  /* 0x0000000417007c0c */ /* 0x000fc6000c761270 */
[----:B------:R1:W-:Y:S04]  /*610b0*/  @P5 STG.E desc[UR8][R14.64], R160 ;  /* 0x000000a00e005986 */ /* 0x0003e8000c101908 */
[----:B------:R1:W-:Y:S01]  /*610c0*/  @P1 STG.E desc[UR8][R18.64], R156 ;  /* 0x0000009c12001986 */ /* 0x0003e2000c101908 */
[----:B------:R-:W-:-:S03]  /*610d0*/  ISETP.LT.AND P1, PT, R152, UR4, !P0 ;  /* 0x0000000498007c0c */ /* 0x000fc6000c721270 */
[----:B------:R2:W-:Y:S04]  /*610e0*/  @P6 STG.E desc[UR8][R10.64], R132 ;  /* 0x000000840a006986 */ /* 0x0005e8000c101908 */
[----:B------:R2:W-:Y:S01]  /*610f0*/  @P4 STG.E desc[UR8][R12.64], R28 ;  /* 0x0000001c0c004986 */ /* 0x0005e2000c101908 */
[----:B---3--:R-:W-:-:S04]  /*61100*/  IMAD.WIDE R16, R150, 0x4, R2 ;  /* 0x0000000496107825 */ /* 0x008fc800078e0202 */
[----:B-1----:R-:W-:-:S04]  /*61110*/  IMAD.WIDE R14, R150, 0x4, R4 ;  /* 0x00000004960e7825 */ /* 0x002fc800078e0204 */
[----:B------:R-:W-:-:S04]  /*61120*/  IMAD.WIDE R18, R150, 0x4, R6 ;  /* 0x0000000496127825 */ /* 0x000fc800078e0206 */
[----:B------:R-:W-:Y:S02]  /*61130*/  IMAD.WIDE R20, R150, 0x4, R8 ;  /* 0x0000000496147825 */ /* 0x000fe400078e0208 */
[----:B------:R-:W3:Y:S04]  /*61140*/  LDL.LU R150, [R1+0x1394] ;  /* 0x0013940001967983 */ /* 0x000ee80000300800 */
[----:B------:R-:W-:Y:S04]  /*61150*/  @P3 STG.E desc[UR8][R16.64], R32 ;  /* 0x0000002010003986 */ /* 0x000fe8000c101908 */
[----:B------:R1:W-:Y:S01]  /*61160*/  @P1 STG.E desc[UR8][R14.64], R36 ;  /* 0x000000240e001986 */ /* 0x0003e2000c101908 */
[----:B--2---:R-:W-:-:S04]  /*61170*/  IMAD.WIDE R10, R148, 0x4, R2 ;  /* 0x00000004940a7825 */ /* 0x004fc800078e0202 */
[----:B------:R-:W-:-:S04]  /*61180*/  IMAD.WIDE R12, R148, 0x4, R4 ;  /* 0x00000004940c7825 */ /* 0x000fc800078e0204 */
[----:B-1----:R-:W-:-:S04]  /*61190*/  IMAD.WIDE R14, R148, 0x4, R6 ;  /* 0x00000004940e7825 */ /* 0x002fc800078e0206 */
[----:B------:R-:W-:Y:S02]  /*611a0*/  IMAD.WIDE R16, R148, 0x4, R8 ;  /* 0x0000000494107825 */ /* 0x000fe400078e0208 */
[----:B------:R-:W2:Y:S02]  /*611b0*/  LDL.LU R148, [R1+0x1390] ;  /* 0x0013900001947983 */ /* 0x000ea40000300800 */
        /* <DEDUP_REMOVED lines=9> */
[----:B------:R4:W-:Y:S01]  /*61250*/  @P4 STG.E desc[UR8][R18.64], R56 ;  /* 0x0000003812004986 */ /* 0x0009e2000c101908 */
[----:B------:R-:W-:Y:S01]  /*61260*/  VIADD R0, R22, 0xe4 ;  /* 0x000000e416007836 */ /* 0x000fe20000000000 */
[----:B------:R-:W-:Y:S02]  /*61270*/  ULDC UR5, c[0x0][0x22c] ;  /* 0x00008b0000057ab9 */ /* 0x000fe40000000800 */
[----:B------:R1:W-:Y:S01]  /*61280*/  @P0 STG.E desc[UR8][R20.64], R52 ;  /* 0x0000003414000986 */ /* 0x0003e2000c101908 */
[----:B------:R-:W-:-:S02]  /*61290*/  ISETP.LT.AND P0, PT, R154, UR4, !P2 ;  /* 0x000000049a007c0c */ /* 0x000fc4000d701270 */
[----:B------:R-:W-:Y:S01]  /*612a0*/  ISETP.LT.AND P2, PT, R153, UR4, !P2 ;  /* 0x0000000499007c0c */ /* 0x000fe2000d741270 */
[----:B------:R1:W-:Y:S01]  /*612b0*/  @P3 STG.E desc[UR8][R10.64], R161 ;  /* 0x000000a10a003986 */ /* 0x0003e2000c101908 */
[----:B------:R-:W-:Y:S02]  /*612c0*/  ISETP.LT.AND P3, PT, R23, UR4, !P5 ;  /* 0x0000000417007c0c */ /* 0x000fe4000ef61270 */
[----:B------:R-:W-:Y:S01]  /*612d0*/  ISETP.LT.AND P4, PT, R152, UR4, !P5 ;  /* 0x0000000498007c0c */ /* 0x000fe2000ef81270 */
[----:B------:R1:W-:Y:S01]  /*612e0*/  @P6 STG.E desc[UR8][R12.64], R157 ;  /* 0x0000009d0c006986 */ /* 0x0003e2000c101908 */
[C---:B----4-:R-:W-:Y:S01]  /*612f0*/  IMAD.WIDE R18, R151.reuse, 0x4, R2 ;  /* 0x0000000497127825 */ /* 0x050fe200078e0202 */
[----:B------:R-:W-:Y:S01]  /*61300*/  ISETP.GE.AND P1, PT, R0, UR5, PT ;  /* 0x0000000500007c0c */ /* 0x000fe2000bf26270 */
[----:B------:R-:W-:Y:S01]  /*61310*/  ULDC UR5, c[0x0][0x22c] ;  /* 0x00008b0000057ab9 */ /* 0x000fe20000000800 */
[----:B------:R-:W-:Y:S01]  /*61320*/  ISETP.LT.AND P6, PT, R154, UR4, !P5 ;  /* 0x000000049a007c0c */ /* 0x000fe2000efc1270 */
[----:B-1----:R-:W-:Y:S01]  /*61330*/  IMAD.WIDE R20, R151, 0x4, R4 ;  /* 0x0000000497147825 */ /* 0x002fe200078e0204 */
[----:B------:R1:W-:Y:S01]  /*61340*/  @P0 STG.E desc[UR8][R14.64], R133 ;  /* 0x000000850e000986 */ /* 0x0003e2000c101908 */
[----:B------:R-:W-:-:S03]  /*61350*/  ISETP.LT.AND P5, PT, R153, UR4, !P5 ;  /* 0x0000000499007c0c */ /* 0x000fc6000efa1270 */
[----:B------:R4:W-:Y:S01]  /*61360*/  @P2 STG.E desc[UR8][R16.64], R29 ;  /* 0x0000001d10002986 */ /* 0x0009e2000c101908 */
[----:B------:R-:W-:-:S03]  /*61370*/  ISETP.LT.AND P2, PT, R23, UR4, !P1 ;  /* 0x0000000417007c0c */ /* 0x000fc6000cf41270 */
[----:B------:R4:W-:Y:S01]  /*61380*/  @P3 STG.E desc[UR8][R18.64], R33 ;  /* 0x0000002112003986 */ /* 0x0009e2000c101908 */
[----:B------:R-:W-:-:S03]  /*61390*/  ISETP.LT.AND P3, PT, R152, UR4, !P1 ;  /* 0x0000000498007c0c */ /* 0x000fc6000cf61270 */
[----:B------:R-:W-:Y:S01]  /*613a0*/  @P4 STG.E desc[UR8][R20.64], R37 ;  /* 0x0000002514004986 */ /* 0x000fe2000c101908 */
[----:B------:R-:W-:Y:S01]  /*613b0*/  ISETP.LT.AND P4, PT, R154, UR4, !P1 ;  /* 0x000000049a007c0c */ /* 0x000fe2000cf81270 */
[----:B------:R-:W-:-:S04]  /*613c0*/  IMAD.WIDE R10, R151, 0x4, R6 ;  /* 0x00000004970a7825 */ /* 0x000fc800078e0206 */
[----:B------:R-:W-:Y:S02]  /*613d0*/  VIADD R0, R22, 0xe5 ;  /* 0x000000e516007836 */ /* 0x000fe40000000000 */
[----:B------:R-:W-:Y:S01]  /*613e0*/  IMAD.WIDE R12, R151, 0x4, R8 ;  /* 0x00000004970c7825 */ /* 0x000fe200078e0208 */
[----:B------:R4:W-:Y:S03]  /*613f0*/  @P6 STG.E desc[UR8][R10.64], R57 ;  /* 0x000000390a006986 */ /* 0x0009e6000c101908 */
[----:B-1----:R-:W-:Y:S01]  /*61400*/  IMAD.WIDE R14, R149, 0x4, R2 ;  /* 0x00000004950e7825 */ /* 0x002fe200078e0202 */
[----:B------:R-:W-:-:S03]  /*61410*/  ISETP.GE.AND P0, PT, R0, UR5, PT ;  /* 0x0000000500007c0c */ /* 0x000fc6000bf06270 */
[C---:B----4-:R-:W-:Y:S01]  /*61420*/  IMAD.WIDE R16, R149.reuse, 0x4, R4 ;  /* 0x0000000495107825 */ /* 0x050fe200078e0204 */
[----:B------:R1:W-:Y:S03]  /*61430*/  @P5 STG.E desc[UR8][R12.64], R53 ;  /* 0x000000350c005986 */ /* 0x0003e6000c101908 */
[C---:B------:R-:W-:Y:S01]  /*61440*/  IMAD.WIDE R18, R149.reuse, 0x4, R6 ;  /* 0x0000000495127825 */ /* 0x040fe200078e0206 */
[----:B------:R4:W-:Y:S03]  /*61450*/  @P2 STG.E desc[UR8][R14.64], R162 ;  /* 0x000000a20e002986 */ /* 0x0009e6000c101908 */
[----:B------:R-:W-:Y:S01]  /*61460*/  IMAD.WIDE R10, R149, 0x4, R8 ;  /* 0x00000004950a7825 */ /* 0x000fe200078e0208 */
[----:B------:R-:W-:Y:S01]  /*61470*/  ISETP.LT.AND P1, PT, R153, UR4, !P1 ;  /* 0x0000000499007c0c */ /* 0x000fe2000cf21270 */
[----:B------:R-:W2:Y:S01]  /*61480*/  LDL.LU R149, [R1+0x1388] ;  /* 0x0013880001957983 */ /* 0x000ea20000300800 */
[----:B------:R-:W-:Y:S01]  /*61490*/  ISETP.LT.AND P2, PT, R23, UR4, !P0 ;  /* 0x0000000417007c0c */ /* 0x000fe2000c741270 */
[----:B---3--:R-:W-:-:S02]  /*614a0*/  IMAD.WIDE R20, R150, 0x4, R2 ;  /* 0x0000000496147825 */ /* 0x008fc400078e0202 */
[----:B------:R3:W-:Y:S01]  /*614b0*/  @P3 STG.E desc[UR8][R16.64], R158 ;  /* 0x0000009e10003986 */ /* 0x0007e2000c101908 */
[----:B------:R-:W-:-:S03]  /*614c0*/  ULDC UR5, c[0x0][0x22c] ;  /* 0x00008b0000057ab9 */ /* 0x000fc60000000800 */
[----:B------:R2:W-:Y:S01]  /*614d0*/  @P4 STG.E desc[UR8][R18.64], R134 ;  /* 0x0000008612004986 */ /* 0x0005e2000c101908 */
[----:B------:R-:W-:Y:S01]  /*614e0*/  ISETP.LT.AND P4, PT, R152, UR4, !P0 ;  /* 0x0000000498007c0c */ /* 0x000fe2000c781270 */
[----:B-1----:R-:W-:-:S04]  /*614f0*/  IMAD.WIDE R12, R150, 0x4, R4 ;  /* 0x00000004960c7825 */ /* 0x002fc800078e0204 */
[----:B----4-:R-:W-:-:S04]  /*61500*/  IMAD.WIDE R14, R150, 0x4, R6 ;  /* 0x00000004960e7825 */ /* 0x010fc800078e0206 */
[----:B---3--:R-:W-:Y:S02]  /*61510*/  IMAD.WIDE R16, R150, 0x4, R8 ;  /* 0x0000000496107825 */ /* 0x008fe400078e0208 */
        /* <DEDUP_REMOVED lines=9> */
[----:B------:R-:W-:Y:S02]  /*615b0*/  ISETP.LT.AND P5, PT, R154, UR4, !P0 ;  /* 0x000000049a007c0c */ /* 0x000fe4000c7a1270 */
[----:B------:R-:W-:Y:S01]  /*615c0*/  ISETP.LT.AND P0, PT, R153, UR4, !P0 ;  /* 0x0000000499007c0c */ /* 0x000fe2000c701270 */
[----:B------:R-:W-:Y:S01]  /*615d0*/  VIADD R0, R22, 0xe6 ;  /* 0x000000e616007836 */ /* 0x000fe20000000000 */
[----:B------:R-:W4:Y:S04]  /*615e0*/  LDL.LU R151, [R1+0x1378] ;  /* 0x0013780001977983 */ /* 0x000f280000300800 */
[----:B------:R-:W-:Y:S01]  /*615f0*/  ISETP.GE.AND P6, PT, R0, UR5, PT ;  /* 0x0000000500007c0c */ /* 0x000fe2000bfc6270 */
[----:B------:R-:W-:Y:S01]  /*61600*/  VIADD R0, R22, 0xe7 ;  /* 0x000000e716007836 */ /* 0x000fe20000000000 */
[----:B------:R-:W-:-:S02]  /*61610*/  ULDC UR5, c[0x0][0x22c] ;  /* 0x00008b0000057ab9 */ /* 0x000fc40000000800 */
[----:B------:R-:W-:Y:S01]  /*61620*/  ISETP.LT.AND P3, PT, R23, UR4, !P6 ;  /* 0x0000000417007c0c */ /* 0x000fe2000f761270 */
[----:B------:R1:W-:Y:S01]  /*61630*/  @P5 STG.E desc[UR8][R14.64], R58 ;  /* 0x0000003a0e005986 */ /* 0x0003e2000c101908 */
[----:B------:R-:W-:Y:S02]  /*61640*/  ISETP.GE.AND P1, PT, R0, UR5, PT ;  /* 0x0000000500007c0c */ /* 0x000fe4000bf26270 */
[----:B------:R-:W-:Y:S01]  /*61650*/  ISETP.LT.AND P2, PT, R152, UR4, !P6 ;  /* 0x0000000498007c0c */ /* 0x000fe2000f741270 */
[----:B------:R1:W-:Y:S01]  /*61660*/  @P0 STG.E desc[UR8][R16.64], R54 ;  /* 0x0000003610000986 */ /* 0x0003e2000c101908 */
[----:B------:R-:W-:Y:S01]  /*61670*/  ISETP.LT.AND P0, PT, R154, UR4, !P6 ;  /* 0x000000049a007c0c */ /* 0x000fe2000f701270 */
[----:B------:R-:W-:Y:S01]  /*61680*/  VIADD R0, R22, 0xe8 ;  /* 0x000000e816007836 */ /* 0x000fe20000000000 */
[----:B------:R-:W-:Y:S01]  /*61690*/  ISETP.LT.AND P6, PT, R153, UR4, !P6 ;  /* 0x0000000499007c0c */ /* 0x000fe2000f7c1270 */
[----:B------:R-:W-:Y:S01]  /*616a0*/  ULDC UR5, c[0x0][0x22c] ;  /* 0x00008b0000057ab9 */ /* 0x000fe20000000800 */
[----:B------:R-:W-:-:S02]  /*616b0*/  ISETP.LT.AND P5, PT, R23, UR4, !P1 ;  /* 0x0000000417007c0c */ /* 0x000fc4000cfa1270 */
[----:B------:R-:W-:Y:S01]  /*616c0*/  ISETP.LT.AND P4, PT, R152, UR4, !P1 ;  /* 0x0000000498007c0c */ /* 0x000fe2000cf81270 */
[----:B------:R-:W-:Y:S01]  /*616d0*/  @P3 STG.E desc[UR8][R18.64], R163 ;  /* 0x000000a312003986 */ /* 0x000fe2000c101908 */
[----:B------:R-:W-:-:S03]  /*616e0*/  ISETP.GE.AND P3, PT, R0, UR5, PT ;  /* 0x0000000500007c0c */ /* 0x000fc6000bf66270 */
[----:B------:R1:W-:Y:S04]  /*616f0*/  @P2 STG.E desc[UR8][R10.64], R159 ;  /* 0x0000009f0a002986 */ /* 0x0003e8000c101908 */
[----:B------:R-:W-:Y:S01]  /*61700*/  @P0 STG.E desc[UR8][R20.64], R135 ;  /* 0x0000008714000986 */ /* 0x000fe2000c101908 */
[----:B------:R-:W-:Y:S02]  /*61710*/  ISETP.LT.AND P0, PT, R154, UR4, !P1 ;  /* 0x000000049a007c0c */ /* 0x000fe4000cf01270 */
[----:B------:R-:W-:Y:S01]  /*61720*/  ISETP.LT.AND P1, PT, R153, UR4, !P1 ;  /* 0x0000000499007c0c */ /* 0x000fe2000cf21270 */
[----:B------:R3:W-:Y:S01]  /*61730*/  @P6 STG.E desc[UR8][R12.64], R31 ;  /* 0x0000001f0c006986 */ /* 0x0007e2000c101908 */
[----:B------:R-:W-:Y:S01]  /*61740*/  ISETP.LT.AND P6, PT, R23, UR4, !P3 ;  /* 0x0000000417007c0c */ /* 0x000fe2000dfc1270 */
[----:B-1----:R-:W-:-:S04]  /*61750*/  IMAD.WIDE R14, R149, 0x4, R2 ;  /* 0x00000004950e7825 */ /* 0x002fc800078e0202 */
[----:B------:R-:W-:Y:S01]  /*61760*/  IMAD.WIDE R16, R149, 0x4, R4 ;  /* 0x0000000495107825 */ /* 0x000fe200078e0204 */
[----:B------:R1:W-:Y:S01]  /*61770*/  @P5 STG.E desc[UR8][R14.64], R35 ;  /* 0x000000230e005986 */ /* 0x0003e2000c101908 */
[----:B------:R-:W-:-:S03]  /*61780*/  ISETP.LT.AND P5, PT, R152, UR4, !P3 ;  /* 0x0000000498007c0c */ /* 0x000fc6000dfa1270 */
[----:B------:R1:W-:Y:S01]  /*61790*/  @P4 STG.E desc[UR8][R16.64], R39 ;  /* 0x0000002710004986 */ /* 0x0003e2000c101908 */
[----:B------:R-:W-:-:S04]  /*617a0*/  IMAD.WIDE R10, R149, 0x4, R6 ;  /* 0x00000004950a7825 */ /* 0x000fc800078e0206 */
[----:B------:R-:W-:Y:S01]  /*617b0*/  IMAD.WIDE R18, R149, 0x4, R8 ;  /* 0x0000000495127825 */ /* 0x000fe200078e0208 */
[----:B------:R2:W-:Y:S04]  /*617c0*/  @P0 STG.E desc[UR8][R10.64], R59 ;  /* 0x0000003b0a000986 */ /* 0x0005e8000c101908 */
[----:B------:R2:W-:Y:S01]  /*617d0*/  @P1 STG.E desc[UR8][R18.64], R55 ;  /* 0x0000003712001986 */ /* 0x0005e2000c101908 */
[----:B---3--:R-:W-:-:S04]  /*617e0*/  IMAD.WIDE R12, R150, 0x4, R2 ;  /* 0x00000004960c7825 */ /* 0x008fc800078e0202 */
[----:B-1----:R-:W-:-:S04]  /*617f0*/  IMAD.WIDE R14, R150, 0x4, R4 ;  /* 0x00000004960e7825 */ /* 0x002fc800078e0204 */
[----:B------:R-:W-:-:S04]  /*61800*/  IMAD.WIDE R16, R150, 0x4, R6 ;  /* 0x0000000496107825 */ /* 0x000fc800078e0206 */
[----:B------:R-:W-:Y:S02]  /*61810*/  IMAD.WIDE R20, R150, 0x4, R8 ;  /* 0x0000000496147825 */ /* 0x000fe400078e0208 */
[----:B------:R-:W3:Y:S04]  /*61820*/  LDL.LU R150, [R1+0x1374] ;  /* 0x0013740001967983 */ /* 0x000ee80000300800 */
[----:B------:R1:W-:Y:S04]  /*61830*/  @P6 STG.E desc[UR8][R12.64], R48 ;  /* 0x000000300c006986 */ /* 0x0003e8000c101908 */
[----:B------:R4:W-:Y:S01]  /*61840*/  @P5 STG.E desc[UR8][R14.64], R44 ;  /* 0x0000002c0e005986 */ /* 0x0009e2000c101908 */
[----:B--2---:R-:W-:-:S04]  /*61850*/  IMAD.WIDE R10, R148, 0x4, R2 ;  /* 0x00000004940a7825 */ /* 0x004fc800078e0202 */
[----:B------:R-:W-:-:S04]  /*61860*/  IMAD.WIDE R18, R148, 0x4, R4 ;  /* 0x0000000494127825 */ /* 0x000fc800078e0204 */
[----:B-1----:R-:W-:-:S04]  /*61870*/  IMAD.WIDE R12, R148, 0x4, R6 ;  /* 0x00000004940c7825 */ /* 0x002fc800078e0206 */
[----:B----4-:R-:W-:Y:S02]  /*61880*/  IMAD.WIDE R14, R148, 0x4, R8 ;  /* 0x00000004940e7825 */ /* 0x010fe400078e0208 */
[----:B------:R-:W2:Y:S02]  /*61890*/  LDL.LU R148, [R1+0x1370] ;  /* 0x0013700001947983 */ /* 0x000ea40000300800 */
[----:B------:R-:W-:Y:S01]  /*618a0*/  VIADD R25, R22, 0xe9 ;  /* 0x000000e916197836 */ /* 0x000fe20000000000 */
[----:B------:R-:W-:Y:S01]  /*618b0*/  ISETP.LT.AND P4, PT, R154, UR4, !P3 ;  /* 0x000000049a007c0c */ /* 0x000fe2000df81270 */
[----:B------:R-:W-:Y:S01]  /*618c0*/  VIADD R0, R22, 0xea ;  /* 0x000000ea16007836 */ /* 0x000fe20000000000 */
[----:B------:R-:W-:Y:S01]  /*618d0*/  ISETP.LT.AND P3, PT, R153, UR4, !P3 ;  /* 0x0000000499007c0c */ /* 0x000fe2000df61270 */
[----:B------:R-:W4:Y:S01]  /*618e0*/  LDL.LU R149, [R1+0x1364] ;  /* 0x0013640001957983 */ /* 0x000f220000300800 */
[----:B------:R-:W-:-:S04]  /*618f0*/  ISETP.GE.AND P2, PT, R25, UR5, PT ;  /* 0x0000000519007c0c */ /* 0x000fc8000bf46270 */
[----:B------:R-:W-:Y:S02]  /*61900*/  ISETP.LT.AND P1, PT, R23, UR4, !P2 ;  /* 0x0000000417007c0c */ /* 0x000fe4000d721270 */
[----:B------:R-:W-:Y:S02]  /*61910*/  ISETP.LT.AND P6, PT, R152, UR4, !P2 ;  /* 0x0000000498007c0c */ /* 0x000fe4000d7c1270 */
[----:B------:R-:W-:Y:S01]  /*61920*/  ISETP.GE.AND P0, PT, R0, UR5, PT ;  /* 0x0000000500007c0c */ /* 0x000fe2000bf06270 */
[----:B------:R1:W-:Y:S04]  /*61930*/  @P4 STG.E desc[UR8][R16.64], R60 ;  /* 0x0000003c10004986 */ /* 0x0003e8000c101908 */
[----:B------:R1:W-:Y:S01]  /*61940*/  @P3 STG.E desc[UR8][R20.64], R40 ;  /* 0x0000002814003986 */ /* 0x0003e2000c101908 */
[----:B------:R-:W-:-:S02]  /*61950*/  ISETP.LT.AND P3, PT, R154, UR4, !P2 ;  /* 0x000000049a007c0c */ /* 0x000fc4000d761270 */
[----:B------:R-:W-:Y:S02]  /*61960*/  ISETP.LT.AND P2, PT, R153, UR4, !P2 ;  /* 0x0000000499007c0c */ /* 0x000fe4000d741270 */
[----:B------:R-:W-:Y:S01]  /*61970*/  ISETP.LT.AND P4, PT, R23, UR4, !P0 ;  /* 0x0000000417007c0c */ /* 0x000fe2000c781270 */
[----:B------:R1:W-:Y:S01]  /*61980*/  @P1 STG.E desc[UR8][R10.64], R64 ;  /* 0x000000400a001986 */ /* 0x0003e2000c101908 */
[----:B------:R-:W-:-:S03]  /*61990*/  ISETP.LT.AND P5, PT, R152, UR4, !P0 ;  /* 0x0000000498007c0c */ /* 0x000fc6000c7a1270 */
[----:B------:R-:W-:Y:S01]  /*619a0*/  @P6 STG.E desc[UR8][R18.64], R68 ;  /* 0x0000004412006986 */ /* 0x000fe2000c101908 */
[----:B------:R-:W-:Y:S01]  /*619b0*/  ISETP.LT.AND P6, PT, R154, UR4, !P0 ;  /* 0x000000049a007c0c */ /* 0x000fe2000c7c1270 */
[----:B------:R-:W-:Y:S02]  /*619c0*/  VIADD R0, R22, 0xeb ;  /* 0x000000eb16007836 */ /* 0x000fe40000000000 */
[C---:B-1----:R-:W-:Y:S01]  /*619d0*/  IMAD.WIDE R16, R151.reuse, 0x4, R2 ;  /* 0x0000000497107825 */ /* 0x042fe200078e0202 */
[----:B------:R1:W-:Y:S03]  /*619e0*/  @P3 STG.E desc[UR8][R12.64], R84 ;  /* 0x000000540c003986 */ /* 0x0003e6000c101908 */
[C---:B------:R-:W-:Y:S01]  /*619f0*/  IMAD.WIDE R20, R151.reuse, 0x4, R4 ;  /* 0x0000000497147825 */ /* 0x040fe200078e0204 */
[----:B------:R-:W-:Y:S01]  /*61a00*/  ISETP.GE.AND P1, PT, R0, UR5, PT ;  /* 0x0000000500007c0c */ /* 0x000fe2000bf26270 */
[----:B------:R3:W-:Y:S02]  /*61a10*/  @P2 STG.E desc[UR8][R14.64], R88 ;  /* 0x000000580e002986 */ /* 0x0007e4000c101908 */
[----:B------:R-:W-:Y:S01]  /*61a20*/  IMAD.WIDE R10, R151, 0x4, R6 ;  /* 0x00000004970a7825 */ /* 0x000fe200078e0206 */
[----:B------:R-:W-:Y:S01]  /*61a30*/  ISETP.LT.AND P0, PT, R153, UR4, !P0 ;  /* 0x0000000499007c0c */ /* 0x000fe2000c701270 */
[----:B------:R3:W-:Y:S01]  /*61a40*/  @P4 STG.E desc[UR8][R16.64], R49 ;  /* 0x0000003110004986 */ /* 0x0007e2000c101908 */
[----:B------:R-:W-:-:S03]  /*61a50*/  ISETP.LT.AND P3, PT, R152, UR4, !P1 ;  /* 0x0000000498007c0c */ /* 0x000fc6000cf61270 */
[----:B------:R-:W-:Y:S01]  /*61a60*/  @P5 STG.E desc[UR8][R20.64], R45 ;  /* 0x0000002d14005986 */ /* 0x000fe2000c101908 */
[----:B------:R-:W-:-:S03]  /*61a70*/  ISETP.LT.AND P5, PT, R23, UR4, !P1 ;  /* 0x0000000417007c0c */ /* 0x000fc6000cfa1270 */
[----:B------:R3:W-:Y:S01]  /*61a80*/  @P6 STG.E desc[UR8][R10.64], R61 ;  /* 0x0000003d0a006986 */ /* 0x0007e2000c101908 */
[----:B-1----:R-:W-:-:S05]  /*61a90*/  IMAD.WIDE R12, R151, 0x4, R8 ;  /* 0x00000004970c7825 */ /* 0x002fca00078e0208 */
[----:B------:R1:W-:Y:S01]  /*61aa0*/  @P0 STG.E desc[UR8][R12.64], R41 ;  /* 0x000000290c000986 */ /* 0x0003e2000c101908 */
[----:B---3--:R-:W-:-:S04]  /*61ab0*/  IMAD.WIDE R14, R150, 0x4, R2 ;  /* 0x00000004960e7825 */ /* 0x008fc800078e0202 */
[----:B------:R-:W-:-:S04]  /*61ac0*/  IMAD.WIDE R16, R150, 0x4, R4 ;  /* 0x0000000496107825 */ /* 0x000fc800078e0204 */
[----:B------:R-:W-:-:S04]  /*61ad0*/  IMAD.WIDE R18, R150, 0x4, R6 ;  /* 0x0000000496127825 */ /* 0x000fc800078e0206 */
[----:B------:R-:W-:Y:S02]  /*61ae0*/  IMAD.WIDE R10, R150, 0x4, R8 ;  /* 0x00000004960a7825 */ /* 0x000fe400078e0208 */
[----:B------:R-:W3:Y:S04]  /*61af0*/  LDL.LU R150, [R1+0x1360] ;  /* 0x0013600001967983 */ /* 0x000ee80000300800 */
[----:B------:R1:W-:Y:S04]  /*61b00*/  @P5 STG.E desc[UR8][R14.64], R65 ;  /* 0x000000410e005986 */ /* 0x0003e8000c101908 */
[----:B------:R4:W-:Y:S01]  /*61b10*/  @P3 STG.E desc[UR8][R16.64], R69 ;  /* 0x0000004510003986 */ /* 0x0009e2000c101908 */
[----:B--2---:R-:W-:-:S04]  /*61b20*/  IMAD.WIDE R20, R148, 0x4, R2 ;  /* 0x0000000494147825 */ /* 0x004fc800078e0202 */
[----:B-1----:R-:W-:-:S04]  /*61b30*/  IMAD.WIDE R12, R148, 0x4, R4 ;  /* 0x00000004940c7825 */ /* 0x002fc800078e0204 */
[----:B------:R-:W-:-:S04]  /*61b40*/  IMAD.WIDE R14, R148, 0x4, R6 ;  /* 0x00000004940e7825 */ /* 0x000fc800078e0206 */
[----:B----4-:R-:W-:Y:S02]  /*61b50*/  IMAD.WIDE R16, R148, 0x4, R8 ;  /* 0x0000000494107825 */ /* 0x010fe400078e0208 */
[----:B------:R-:W2:Y:S01]  /*61b60*/  LDL.LU R148, [R1+0x1358] ;  /* 0x0013580001947983 */ /* 0x000ea20000300800 */
[----:B------:R-:W-:Y:S01]  /*61b70*/  ISETP.LT.AND P4, PT, R154, UR4, !P1 ;  /* 0x000000049a007c0c */ /* 0x000fe2000cf81270 */
[----:B------:R-:W-:Y:S01]  /*61b80*/  VIADD R25, R22, 0xec ;  /* 0x000000ec16197836 */ /* 0x000fe20000000000 */
[----:B------:R-:W-:-:S04]  /*61b90*/  ISETP.LT.AND P1, PT, R153, UR4, !P1 ;  /* 0x0000000499007c0c */ /* 0x000fc8000cf21270 */
[----:B------:R-:W-:Y:S01]  /*61ba0*/  ISETP.GE.AND P2, PT, R25, UR5, PT ;  /* 0x0000000519007c0c */ /* 0x000fe2000bf46270 */
[----:B------:R-:W-:Y:S01]  /*61bb0*/  VIADD R0, R22, 0xed ;  /* 0x000000ed16007836 */ /* 0x000fe20000000000 */
[----:B------:R-:W1:Y:S02]  /*61bc0*/  LDS.128 R24, [R24] ;  /* 0x0000000018187984 */ /* 0x000e640000000c00 */
[----:B------:R-:W-:Y:S02]  /*61bd0*/  ISETP.LT.AND P0, PT, R23, UR4, !P2 ;  /* 0x0000000417007c0c */ /* 0x000fe4000d701270 */
[----:B------:R-:W-:Y:S01]  /*61be0*/  ISETP.LT.AND P5, PT, R152, UR4, !P2 ;  /* 0x0000000498007c0c */ /* 0x000fe2000d7a1270 */
[----:B------:R4:W-:Y:S01]  /*61bf0*/  @P4 STG.E desc[UR8][R18.64], R85 ;  /* 0x0000005512004986 */ /* 0x0009e2000c101908 */
[----:B------:R-:W-:Y:S02]  /*61c00*/  ISETP.LT.AND P4, PT, R154, UR4, !P2 ;  /* 0x000000049a007c0c */ /* 0x000fe4000d781270 */
[----:B------:R-:W-:Y:S01]  /*61c10*/  ISETP.LT.AND P2, PT, R153, UR4, !P2 ;  /* 0x0000000499007c0c */ /* 0x000fe2000d741270 */
[----:B------:R4:W-:Y:S01]  /*61c20*/  @P1 STG.E desc[UR8][R10.64], R89 ;  /* 0x000000590a001986 */ /* 0x0009e2000c101908 */
[----:B------:R-:W-:-:S05]  /*61c30*/  ISETP.GE.AND P6, PT, R0, UR5, PT ;  /* 0x0000000500007c0c */ /* 0x000fca000bfc6270 */
[----:B------:R-:W-:Y:S01]  /*61c40*/  @P0 STG.E desc[UR8][R20.64], R50 ;  /* 0x0000003214000986 */ /* 0x000fe2000c101908 */
[----:B------:R-:W-:-:S03]  /*61c50*/  ISETP.LT.AND P3, PT, R23, UR4, !P6 ;  /* 0x0000000417007c0c */ /* 0x000fc6000f761270 */
[----:B------:R1:W-:Y:S01]  /*61c60*/  @P5 STG.E desc[UR8][R12.64], R46 ;  /* 0x0000002e0c005986 */ /* 0x0003e2000c101908 */
[----:B------:R-:W-:-:S03]  /*61c70*/  ISETP.LT.AND P0, PT, R152, UR4, !P6 ;  /* 0x0000000498007c0c */ /* 0x000fc6000f701270 */
[----:B------:R1:W-:Y:S01]  /*61c80*/  @P4 STG.E desc[UR8][R14.64], R62 ;  /* 0x0000003e0e004986 */ /* 0x0003e2000c101908 */
[----:B----4-:R-:W-:-:S03]  /*61c90*/  IMAD.WIDE R18, R149, 0x4, R2 ;  /* 0x0000000495127825 */ /* 0x010fc600078e0202 */
[----:B------:R3:W-:Y:S01]  /*61ca0*/  @P2 STG.E desc[UR8][R16.64], R42 ;  /* 0x0000002a10002986 */ /* 0x0007e2000c101908 */
[----:B------:R-:W-:Y:S01]  /*61cb0*/  ISETP.LT.AND P2, PT, R154, UR4, !P6 ;  /* 0x000000049a007c0c */ /* 0x000fe2000f741270 */
[----:B------:R-:W-:Y:S01]  /*61cc0*/  IMAD.WIDE R10, R149, 0x4, R4 ;  /* 0x00000004950a7825 */ /* 0x000fe200078e0204 */
[----:B------:R-:W-:-:S03]  /*61cd0*/  IADD3 R0, R22, 0xee, RZ ;  /* 0x000000ee16007810 */ /* 0x000fc60007ffe0ff */
[----:B-1----:R-:W-:-:S04]  /*61ce0*/  IMAD.WIDE R12, R149, 0x4, R6 ;  /* 0x00000004950c7825 */ /* 0x002fc800078e0206 */
[----:B------:R-:W-:Y:S02]  /*61cf0*/  IMAD.WIDE R14, R149, 0x4, R8 ;  /* 0x00000004950e7825 */ /* 0x000fe400078e0208 */
[----:B------:R-:W4:Y:S01]  /*61d00*/  LDL.LU R149, [R1+0x1354] ;  /* 0x0013540001957983 */ /* 0x000f220000300800 */
[----:B------:R-:W-:Y:S02]  /*61d10*/  ISETP.GE.AND P1, PT, R0, UR5, PT ;  /* 0x0000000500007c0c */ /* 0x000fe4000bf26270 */
[----:B------:R-:W-:Y:S01]  /*61d20*/  ISETP.LT.AND P6, PT, R153, UR4, !P6 ;  /* 0x0000000499007c0c */ /* 0x000fe2000f7c1270 */
[----:B------:R1:W-:Y:S01]  /*61d30*/  @P3 STG.E desc[UR8][R18.64], R66 ;  /* 0x0000004212003986 */ /* 0x0003e2000c101908 */
[----:B------:R-:W-:Y:S02]  /*61d40*/  ISETP.LT.AND P5, PT, R23, UR4, !P1 ;  /* 0x0000000417007c0c */ /* 0x000fe4000cfa1270 */
[----:B------:R-:W-:Y:S01]  /*61d50*/  ISETP.LT.AND P4, PT, R152, UR4, !P1 ;  /* 0x0000000498007c0c */ /* 0x000fe2000cf81270 */
[----:B------:R1:W-:Y:S04]  /*61d60*/  @P0 STG.E desc[UR8][R10.64], R70 ;  /* 0x000000460a000986 */ /* 0x0003e8000c101908 */
[----:B------:R1:W-:Y:S01]  /*61d70*/  @P2 STG.E desc[UR8][R12.64], R86 ;  /* 0x000000560c002986 */ /* 0x0003e2000c101908 */
[----:B------:R-:W-:-:S03]  /*61d80*/  VIADD R20, R22, 0xef ;  /* 0x000000ef16147836 */ /* 0x000fc60000000000 */
[----:B------:R2:W-:Y:S02]  /*61d90*/  @P6 STG.E desc[UR8][R14.64], R90 ;  /* 0x0000005a0e006986 */ /* 0x0005e4000c101908 */
[----:B------:R-:W-:Y:S01]  /*61da0*/  ISETP.GE.AND P3, PT, R20, UR5, PT ;  /* 0x0000000514007c0c */ /* 0x000fe2000bf66270 */
        /* <DEDUP_REMOVED lines=10> */
[----:B------:R-:W-:Y:S02]  /*61e50*/  IMAD.WIDE R18, R148, 0x4, R8 ;  /* 0x0000000494127825 */ /* 0x000fe400078e0208 */
[----:B------:R-:W2:Y:S01]  /*61e60*/  LDL.LU R148, [R1+0x1348] ;  /* 0x0013480001947983 */ /* 0x000ea20000300800 */
[----:B------:R-:W-:Y:S02]  /*61e70*/  ISETP.LT.AND P2, PT, R154, UR4, !P1 ;  /* 0x000000049a007c0c */ /* 0x000fe4000cf41270 */
[----:B------:R-:W-:Y:S02]  /*61e80*/  ISETP.LT.AND P1, PT, R153, UR4, !P1 ;  /* 0x0000000499007c0c */ /* 0x000fe4000cf21270 */
[----:B------:R-:W-:Y:S02]  /*61e90*/  ISETP.LT.AND P6, PT, R23, UR4, !P3 ;  /* 0x0000000417007c0c */ /* 0x000fe4000dfc1270 */
[----:B------:R-:W-:Y:S01]  /*61ea0*/  ISETP.LT.AND P5, PT, R152, UR4, !P3 ;  /* 0x0000000498007c0c */ /* 0x000fe2000dfa1270 */
[----:B------:R-:W-:Y:S01]  /*61eb0*/  VIADD R0, R22, 0xf0 ;  /* 0x000000f016007836 */ /* 0x000fe20000000000 */
[----:B------:R-:W-:-:S04]  /*61ec0*/  ISETP.LT.AND P4, PT, R154, UR4, !P3 ;  /* 0x000000049a007c0c */ /* 0x000fc8000df81270 */
[----:B------:R-:W-:Y:S01]  /*61ed0*/  ISETP.GE.AND P0, PT, R0, UR5, PT ;  /* 0x0000000500007c0c */ /* 0x000fe2000bf06270 */
[----:B------:R4:W-:Y:S01]  /*61ee0*/  @P2 STG.E desc[UR8][R10.64], R63 ;  /* 0x0000003f0a002986 */ /* 0x0009e2000c101908 */
[----:B------:R-:W-:-:S03]  /*61ef0*/  ISETP.LT.AND P3, PT, R153, UR4, !P3 ;  /* 0x0000000499007c0c */ /* 0x000fc6000df61270 */
[----:B------:R1:W-:Y:S01]  /*61f00*/  @P1 STG.E desc[UR8][R12.64], R43 ;  /* 0x0000002b0c001986 */ /* 0x0003e2000c101908 */
[----:B------:R-:W-:-:S03]  /*61f10*/  ISETP.LT.AND P1, PT, R23, UR4, !P0 ;  /* 0x0000000417007c0c */ /* 0x000fc6000c721270 */
[----:B------:R1:W-:Y:S04]  /*61f20*/  @P6 STG.E desc[UR8][R20.64], R67 ;  /* 0x0000004314006986 */ /* 0x0003e8000c101908 */
[----:B------:R1:W-:Y:S01]  /*61f30*/  @P5 STG.E desc[UR8][R14.64], R71 ;  /* 0x000000470e005986 */ /* 0x0003e2000c101908 */
[----:B------:R-:W-:Y:S01]  /*61f40*/  ISETP.LT.AND P5, PT, R152, UR4, !P0 ;  /* 0x0000000498007c0c */ /* 0x000fe2000c7a1270 */
[----:B------:R-:W-:Y:S02]  /*61f50*/  VIADD R0, R22, 0xf1 ;  /* 0x000000f116007836 */ /* 0x000fe40000000000 */
[----:B----4-:R-:W-:-:S04]  /*61f60*/  IMAD.WIDE R10, R149, 0x4, R2 ;  /* 0x00000004950a7825 */ /* 0x010fc800078e0202 */
[----:B-1----:R-:W-:-:S04]  /*61f70*/  IMAD.WIDE R12, R149, 0x4, R4 ;  /* 0x00000004950c7825 */ /* 0x002fc800078e0204 */
[----:B------:R-:W-:-:S04]  /*61f80*/  IMAD.WIDE R20, R149, 0x4, R6 ;  /* 0x0000000495147825 */ /* 0x000fc800078e0206 */
[----:B------:R-:W-:Y:S02]  /*61f90*/  IMAD.WIDE R14, R149, 0x4, R8 ;  /* 0x00000004950e7825 */ /* 0x000fe400078e0208 */
[----:B------:R-:W4:Y:S01]  /*61fa0*/  LDL.LU R149, [R1+0x1344] ;  /* 0x0013440001957983 */ /* 0x000f220000300800 */
[----:B------:R-:W-:Y:S02]  /*61fb0*/  ISETP.GE.AND P2, PT, R0, UR5, PT ;  /* 0x0000000500007c0c */ /* 0x000fe4000bf46270 */
[----:B------:R-:W-:Y:S01]  /*61fc0*/  ISETP.LT.AND P6, PT, R154, UR4, !P0 ;  /* 0x000000049a007c0c */ /* 0x000fe2000c7c1270 */
[----:B------:R3:W-:Y:S01]  /*61fd0*/  @P4 STG.E desc[UR8][R16.64], R87 ;  /* 0x0000005710004986 */ /* 0x0007e2000c101908 */
[----:B------:R-:W-:-:S03]  /*61fe0*/  ISETP.LT.AND P0, PT, R153, UR4, !P0 ;  /* 0x0000000499007c0c */ /* 0x000fc6000c701270 */
[----:B------:R1:W-:Y:S01]  /*61ff0*/  @P3 STG.E desc[UR8][R18.64], R91 ;  /* 0x0000005b12003986 */ /* 0x0003e2000c101908 */
[----:B------:R-:W-:Y:S02]  /*62000*/  ISETP.LT.AND P3, PT, R23, UR4, !P2 ;  /* 0x0000000417007c0c */ /* 0x000fe4000d761270 */
[----:B------:R-:W-:Y:S01]  /*62010*/  ISETP.LT.AND P4, PT, R152, UR4, !P2 ;  /* 0x0000000498007c0c */ /* 0x000fe2000d781270 */
        /* <DEDUP_REMOVED lines=19> */
[----:B------:R-:W-:-:S04]  /*62150*/  ISETP.LT.AND P2, PT, R153, UR4, !P2 ;  /* 0x0000000499007c0c */ /* 0x000fc8000d741270 */
[----:B------:R-:W-:-:S04]  /*62160*/  ISETP.GE.AND P1, PT, R0, UR5, PT ;  /* 0x0000000500007c0c */ /* 0x000fc8000bf26270 */
[----:B------:R-:W-:Y:S01]  /*62170*/  ISETP.LT.AND P6, PT, R23, UR4, !P1 ;  /* 0x0000000417007c0c */ /* 0x000fe2000cfc1270 */
[----:B------:R-:W-:Y:S01]  /*62180*/  VIADD R0, R22, 0xf3 ;  /* 0x000000f316007836 */ /* 0x000fe20000000000 */
[----:B------:R-:W-:Y:S02]  /*62190*/  ISETP.LT.AND P4, PT, R152, UR4, !P1 ;  /* 0x0000000498007c0c */ /* 0x000fe4000cf81270 */
[----:B------:R-:W-:Y:S02]  /*621a0*/  ISETP.LT.AND P3, PT, R154, UR4, !P1 ;  /* 0x000000049a007c0c */ /* 0x000fe4000cf61270 */
[----:B------:R-:W-:Y:S01]  /*621b0*/  ISETP.GE.AND P0, PT, R0, UR5, PT ;  /* 0x0000000500007c0c */ /* 0x000fe2000bf06270 */
[----:B------:R4:W-:Y:S01]  /*621c0*/  @P2 STG.E desc[UR8][R12.64], R108 ;  /* 0x0000006c0c002986 */ /* 0x0009e2000c101908 */
[----:B------:R-:W-:Y:S02]  /*621d0*/  ISETP.LT.AND P2, PT, R153, UR4, !P1 ;  /* 0x0000000499007c0c */ /* 0x000fe4000cf41270 */
[----:B------:R-:W-:-:S03]  /*621e0*/  ISETP.LT.AND P5, PT, R23, UR4, !P0 ;  /* 0x0000000417007c0c */ /* 0x000fc6000c7a1270 */
[----:B------:R-:W-:Y:S01]  /*621f0*/  @P6 STG.E desc[UR8][R20.64], R77 ;  /* 0x0000004d14006986 */ /* 0x000fe2000c101908 */
[----:B------:R-:W-:Y:S01]  /*62200*/  ISETP.LT.AND P6, PT, R152, UR4, !P0 ;  /* 0x0000000498007c0c */ /* 0x000fe2000c7c1270 */
[----:B------:R-:W-:Y:S02]  /*62210*/  VIADD R0, R22, 0xf4 ;  /* 0x000000f416007836 */ /* 0x000fe40000000000 */
[----:B------:R1:W-:Y:S01]  /*62220*/  @P4 STG.E desc[UR8][R14.64], R81 ;  /* 0x000000510e004986 */ /* 0x0003e2000c101908 */
[----:B------:R-:W-:Y:S02]  /*62230*/  ISETP.LT.AND P4, PT, R154, UR4, !P0 ;  /* 0x000000049a007c0c */ /* 0x000fe4000c781270 */
[----:B------:R-:W-:Y:S01]  /*62240*/  ISETP.GE.AND P1, PT, R0, UR5, PT ;  /* 0x0000000500007c0c */ /* 0x000fe2000bf26270 */
[----:B------:R1:W-:Y:S01]  /*62250*/  @P3 STG.E desc[UR8][R16.64], R93 ;  /* 0x0000005d10003986 */ /* 0x0003e2000c101908 */
[----:B----4-:R-:W-:-:S04]  /*62260*/  IMAD.WIDE R12, R149, 0x4, R2 ;  /* 0x00000004950c7825 */ /* 0x010fc800078e0202 */
[----:B------:R-:W-:Y:S01]  /*62270*/  IMAD.WIDE R18, R149, 0x4, R4 ;  /* 0x0000000495127825 */ /* 0x000fe200078e0204 */
[----:B------:R-:W-:Y:S01]  /*62280*/  @P2 STG.E desc[UR8][R10.64], R73 ;  /* 0x000000490a002986 */ /* 0x000fe2000c101908 */
[----:B------:R-:W-:Y:S02]  /*62290*/  ISETP.LT.AND P0, PT, R153, UR4, !P0 ;  /* 0x0000000499007c0c */ /* 0x000fe4000c701270 */
[C---:B-1----:R-:W-:Y:S01]  /*622a0*/  IMAD.WIDE R14, R149.reuse, 0x4, R6 ;  /* 0x00000004950e7825 */ /* 0x042fe200078e0206 */
[----:B------:R-:W-:Y:S03]  /*622b0*/  @P5 STG.E desc[UR8][R12.64], R97 ;  /* 0x000000610c005986 */ /* 0x000fe6000c101908 */
[----:B------:R-:W-:Y:S02]  /*622c0*/  IMAD.WIDE R16, R149, 0x4, R8 ;  /* 0x0000000495107825 */ /* 0x000fe400078e0208 */
[----:B------:R-:W4:Y:S01]  /*622d0*/  LDL.LU R149, [R1+0x1330] ;  /* 0x0013300001957983 */ /* 0x000f220000300800 */
[----:B------:R-:W-:-:S03]  /*622e0*/  ISETP.LT.AND P2, PT, R152, UR4, !P1 ;  /* 0x0000000498007c0c */ /* 0x000fc6000cf41270 */
[----:B------:R-:W-:Y:S01]  /*622f0*/  @P6 STG.E desc[UR8][R18.64], R101 ;  /* 0x0000006512006986 */ /* 0x000fe2000c101908 */
[----:B------:R-:W-:Y:S02]  /*62300*/  ISETP.LT.AND P6, PT, R23, UR4, !P1 ;  /* 0x0000000417007c0c */ /* 0x000fe4000cfc1270 */
[----:B------:R-:W-:Y:S02]  /*62310*/  ISETP.LT.AND P5, PT, R154, UR4, !P1 ;  /* 0x000000049a007c0c */ /* 0x000fe4000cfa1270 */
[----:B------:R-:W-:Y:S01]  /*62320*/  ISETP.LT.AND P1, PT, R153, UR4, !P1 ;  /* 0x0000000499007c0c */ /* 0x000fe2000cf21270 */
[----:B------:R-:W-:Y:S04]  /*62330*/  @P4 STG.E desc[UR8][R14.64], R105 ;  /* 0x000000690e004986 */ /* 0x000fe8000c101908 */
[----:B------:R1:W-:Y:S02]  /*62340*/  @P0 STG.E desc[UR8][R16.64], R109 ;  /* 0x0000006d10000986 */ /* 0x0003e4000c101908 */
[----:B-1----:R-:W-:-:S02]  /*62350*/  VIADD R16, R22, 0xf7 ;  /* 0x000000f716107836 */ /* 0x002fc40000000000 */
[----:B---3--:R-:W-:-:S04]  /*62360*/  IMAD.WIDE R10, R150, 0x4, R2 ;  /* 0x00000004960a7825 */ /* 0x008fc800078e0202 */
[----:B------:R-:W-:-:S04]  /*62370*/  IMAD.WIDE R12, R150, 0x4, R4 ;  /* 0x00000004960c7825 */ /* 0x000fc800078e0204 */
[----:B------:R-:W-:-:S04]  /*62380*/  IMAD.WIDE R18, R150, 0x4, R6 ;  /* 0x0000000496127825 */ /* 0x000fc800078e0206 */
[----:B------:R-:W-:Y:S02]  /*62390*/  IMAD.WIDE R20, R150, 0x4, R8 ;  /* 0x0000000496147825 */ /* 0x000fe400078e0208 */
[----:B------:R-:W3:Y:S04]  /*623a0*/  LDL.LU R150, [R1+0x1328] ;  /* 0x0013280001967983 */ /* 0x000ee80000300800 */
[----:B------:R1:W-:Y:S04]  /*623b0*/  @P6 STG.E desc[UR8][R10.64], R78 ;  /* 0x0000004e0a006986 */ /* 0x0003e8000c101908 */
[----:B------:R1:W-:Y:S04]  /*623c0*/  @P2 STG.E desc[UR8][R12.64], R82 ;  /* 0x000000520c002986 */ /* 0x0003e8000c101908 */
[----:B------:R4:W-:Y:S04]  /*623d0*/  @P5 STG.E desc[UR8][R18.64], R94 ;  /* 0x0000005e12005986 */ /* 0x0009e8000c101908 */
[----:B------:R-:W-:Y:S01]  /*623e0*/  @P1 STG.E desc[UR8][R20.64], R74 ;  /* 0x0000004a14001986 */ /* 0x000fe2000c101908 */
[----:B------:R-:W-:Y:S01]  /*623f0*/  ISETP.GE.AND P1, PT, R16, UR5, PT ;  /* 0x0000000510007c0c */ /* 0x000fe2000bf26270 */
[----:B--2---:R-:W-:-:S04]  /*62400*/  IMAD.WIDE R14, R148, 0x4, R2 ;  /* 0x00000004940e7825 */ /* 0x004fc800078e0202 */
[----:B-1----:R-:W-:-:S04]  /*62410*/  IMAD.WIDE R10, R148, 0x4, R4 ;  /* 0x00000004940a7825 */ /* 0x002fc800078e0204 */
[----:B------:R-:W-:-:S04]  /*62420*/  IMAD.WIDE R12, R148, 0x4, R6 ;  /* 0x00000004940c7825 */ /* 0x000fc800078e0206 */
[----:B------:R-:W-:Y:S02]  /*62430*/  IMAD.WIDE R16, R148, 0x4, R8 ;  /* 0x0000000494107825 */ /* 0x000fe400078e0208 */
[----:B------:R-:W2:Y:S02]  /*62440*/  LDL.LU R148, [R1+0x1324] ;  /* 0x0013240001947983 */ /* 0x000ea40000300800 */
[----:B------:R-:W-:-:S05]  /*62450*/  VIADD R0, R22, 0xf5 ;  /* 0x000000f516007836 */ /* 0x000fca0000000000 */
[----:B------:R-:W-:-:S04]  /*62460*/  ISETP.GE.AND P3, PT, R0, UR5, PT ;  /* 0x0000000500007c0c */ /* 0x000fc8000bf66270 */
[----:B------:R-:W-:Y:S02]  /*62470*/  ISETP.LT.AND P0, PT, R23, UR4, !P3 ;  /* 0x0000000417007c0c */ /* 0x000fe4000df01270 */
[----:B------:R-:W-:Y:S02]  /*62480*/  ISETP.LT.AND P2, PT, R152, UR4, !P3 ;  /* 0x0000000498007c0c */ /* 0x000fe4000df41270 */
[----:B------:R-:W-:Y:S01]  /*62490*/  ISETP.LT.AND P5, PT, R154, UR4, !P3 ;  /* 0x000000049a007c0c */ /* 0x000fe2000dfa1270 */
[----:B------:R-:W-:Y:S01]  /*624a0*/  VIADD R0, R22, 0xf6 ;  /* 0x000000f616007836 */ /* 0x000fe20000000000 */
[----:B------:R-:W-:-:S04]  /*624b0*/  ISETP.LT.AND P3, PT, R153, UR4, !P3 ;  /* 0x0000000499007c0c */ /* 0x000fc8000df61270 */
[----:B------:R-:W-:-:S03]  /*624c0*/  ISETP.GE.AND P4, PT, R0, UR5, PT ;  /* 0x0000000500007c0c */ /* 0x000fc6000bf86270 */
[----:B------:R1:W-:Y:S01]  /*624d0*/  @P0 STG.E desc[UR8][R14.64], R98 ;  /* 0x000000620e000986 */ /* 0x0003e2000c101908 */
[----:B------:R-:W-:-:S03]  /*624e0*/  ISETP.LT.AND P6, PT, R23, UR4, !P4 ;  /* 0x0000000417007c0c */ /* 0x000fc6000e7c1270 */
[----:B------:R1:W-:Y:S01]  /*624f0*/  @P2 STG.E desc[UR8][R10.64], R102 ;  /* 0x000000660a002986 */ /* 0x0003e2000c101908 */
[----:B------:R-:W-:-:S03]  /*62500*/  ISETP.LT.AND P2, PT, R152, UR4, !P4 ;  /* 0x0000000498007c0c */ /* 0x000fc6000e741270 */
[----:B------:R3:W-:Y:S01]  /*62510*/  @P5 STG.E desc[UR8][R12.64], R106 ;  /* 0x0000006a0c005986 */ /* 0x0007e2000c101908 */
[----:B------:R-:W-:Y:S01]  /*62520*/  ISETP.LT.AND P5, PT, R154, UR4, !P4 ;  /* 0x000000049a007c0c */ /* 0x000fe2000e7a1270 */
[----:B----4-:R-:W-:-:S04]  /*62530*/  IMAD.WIDE R18, R149, 0x4, R2 ;  /* 0x0000000495127825 */ /* 0x010fc800078e0202 */
[----:B-1----:R-:W-:-:S04]  /*62540*/  IMAD.WIDE R14, R149, 0x4, R4 ;  /* 0x00000004950e7825 */ /* 0x002fc800078e0204 */
[----:B------:R-:W-:-:S04]  /*62550*/  IMAD.WIDE R10, R149, 0x4, R6 ;  /* 0x00000004950a7825 */ /* 0x000fc800078e0206 */
[----:B------:R-:W-:Y:S02]  /*62560*/  IMAD.WIDE R20, R149, 0x4, R8 ;  /* 0x0000000495147825 */ /* 0x000fe400078e0208 */
[----:B------:R-:W4:Y:S01]  /*62570*/  LDL.LU R149, [R1+0x1320] ;  /* 0x0013200001957983 */ /* 0x000f220000300800 */
[----:B------:R-:W-:-:S03]  /*62580*/  ISETP.LT.AND P4, PT, R153, UR4, !P4 ;  /* 0x0000000499007c0c */ /* 0x000fc6000e781270 */
[----:B------:R1:W-:Y:S01]  /*62590*/  @P3 STG.E desc[UR8][R16.64], R110 ;  /* 0x0000006e10003986 */ /* 0x0003e2000c101908 */
[----:B------:R-:W-:-:S03]  /*625a0*/  ISETP.LT.AND P3, PT, R152, UR4, !P1 ;  /* 0x0000000498007c0c */ /* 0x000fc6000cf61270 */
[----:B------:R-:W-:Y:S01]  /*625b0*/  @P6 STG.E desc[UR8][R18.64], R79 ;  /* 0x0000004f12006986 */ /* 0x000fe2000c101908 */
[----:B------:R-:W-:-:S03]  /*625c0*/  ISETP.LT.AND P6, PT, R23, UR4, !P1 ;  /* 0x0000000417007c0c */ /* 0x000fc6000cfc1270 */
[----:B------:R1:W-:Y:S04]  /*625d0*/  @P2 STG.E desc[UR8][R14.64], R83 ;  /* 0x000000530e002986 */ /* 0x0003e8000c101908 */
[----:B------:R1:W-:Y:S04]  /*625e0*/  @P5 STG.E desc[UR8][R10.64], R95 ;  /* 0x0000005f0a005986 */ /* 0x0003e8000c101908 */
[----:B------:R-:W-:Y:S01]  /*625f0*/  @P4 STG.E desc[UR8][R20.64], R75 ;  /* 0x0000004b14004986 */ /* 0x000fe2000c101908 */
        /* <DEDUP_REMOVED lines=10> */
[----:B------:R-:W-:Y:S02]  /*626a0*/  IMAD.WIDE R20, R148, 0x4, R8 ;  /* 0x0000000494147825 */ /* 0x000fe400078e0208 */
[----:B------:R-:W2:Y:S02]  /*626b0*/  LDL.LU R148, [R1+0x1314] ;  /* 0x0013140001947983 */ /* 0x000ea40000300800 */
[----:B------:R-:W-:Y:S01]  /*626c0*/  VIADD R0, R22, 0xf8 ;  /* 0x000000f816007836 */ /* 0x000fe20000000000 */
[----:B------:R-:W-:Y:S01]  /*626d0*/  ISETP.LT.AND P4, PT, R154, UR4, !P1 ;  /* 0x000000049a007c0c */ /* 0x000fe2000cf81270 */
[----:B------:R-:W2:Y:S03]  /*626e0*/  LDL.LU R151, [R1+0x1310] ;  /* 0x0013100001977983 */ /* 0x000ea60000300800 */
[----:B------:R-:W-:Y:S02]  /*626f0*/  ISETP.GE.AND P0, PT, R0, UR5, PT ;  /* 0x0000000500007c0c */ /* 0x000fe4000bf06270 */
[----:B------:R-:W-:-:S02]  /*62700*/  ISETP.LT.AND P1, PT, R153, UR4, !P1 ;  /* 0x0000000499007c0c */ /* 0x000fc4000cf21270 */
[----:B------:R-:W-:Y:S02]  /*62710*/  ISETP.LT.AND P5, PT, R23, UR4, !P0 ;  /* 0x0000000417007c0c */ /* 0x000fe4000c7a1270 */
[----:B------:R-:W-:Y:S01]  /*62720*/  ISETP.LT.AND P6, PT, R152, UR4, !P0 ;  /* 0x0000000498007c0c */ /* 0x000fe2000c7c1270 */
[----:B------:R-:W-:Y:S01]  /*62730*/  VIADD R0, R22, 0xf9 ;  /* 0x000000f916007836 */ /* 0x000fe20000000000 */
[----:B------:R-:W-:Y:S01]  /*62740*/  ISETP.LT.AND P3, PT, R154, UR4, !P0 ;  /* 0x000000049a007c0c */ /* 0x000fe2000c761270 */
[----:B------:R-:W-:Y:S03]  /*62750*/  @P4 STG.E desc[UR8][R14.64], R107 ;  /* 0x0000006b0e004986 */ /* 0x000fe6000c101908 */
[----:B------:R-:W-:Y:S02]  /*62760*/  ISETP.GE.AND P2, PT, R0, UR5, PT ;  /* 0x0000000500007c0c */ /* 0x000fe4000bf46270 */
[----:B------:R-:W-:Y:S01]  /*62770*/  ISETP.LT.AND P0, PT, R153, UR4, !P0 ;  /* 0x0000000499007c0c */ /* 0x000fe2000c701270 */
[----:B------:R4:W-:Y:S01]  /*62780*/  @P1 STG.E desc[UR8][R10.64], R111 ;  /* 0x0000006f0a001986 */ /* 0x0009e2000c101908 */
[----:B------:R-:W-:-:S03]  /*62790*/  ISETP.LT.AND P1, PT, R23, UR4, !P2 ;  /* 0x0000000417007c0c */ /* 0x000fc6000d721270 */
[----:B------:R1:W-:Y:S01]  /*627a0*/  @P5 STG.E desc[UR8][R18.64], R112 ;  /* 0x0000007012005986 */ /* 0x0003e2000c101908 */
[----:B------:R-:W-:-:S03]  /*627b0*/  ISETP.LT.AND P5, PT, R154, UR4, !P2 ;  /* 0x000000049a007c0c */ /* 0x000fc6000d7a1270 */
[----:B------:R1:W-:Y:S01]  /*627c0*/  @P6 STG.E desc[UR8][R12.64], R120 ;  /* 0x000000780c006986 */ /* 0x0003e2000c101908 */
[----:B------:R-:W-:Y:S01]  /*627d0*/  ISETP.LT.AND P6, PT, R152, UR4, !P2 ;  /* 0x0000000498007c0c */ /* 0x000fe2000d7c1270 */
[----:B------:R-:W-:Y:S02]  /*627e0*/  VIADD R0, R22, 0xfa ;  /* 0x000000fa16007836 */ /* 0x000fe40000000000 */
[C---:B----4-:R-:W-:Y:S01]  /*627f0*/  IMAD.WIDE R10, R149.reuse, 0x4, R2 ;  /* 0x00000004950a7825 */ /* 0x050fe200078e0202 */
[----:B------:R3:W-:Y:S02]  /*62800*/  @P3 STG.E desc[UR8][R16.64], R124 ;  /* 0x0000007c10003986 */ /* 0x0007e4000c101908 */
[----:B------:R-:W-:Y:S01]  /*62810*/  ISETP.GE.AND P4, PT, R0, UR5, PT ;  /* 0x0000000500007c0c */ /* 0x000fe2000bf86270 */
[C---:B------:R-:W-:Y:S01]  /*62820*/  IMAD.WIDE R14, R149.reuse, 0x4, R4 ;  /* 0x00000004950e7825 */ /* 0x040fe200078e0204 */
[----:B------:R4:W-:Y:S03]  /*62830*/  @P0 STG.E desc[UR8][R20.64], R116 ;  /* 0x0000007414000986 */ /* 0x0009e6000c101908 */
[----:B-1----:R-:W-:Y:S01]  /*62840*/  IMAD.WIDE R18, R149, 0x4, R6 ;  /* 0x0000000495127825 */ /* 0x002fe200078e0206 */
[----:B------:R-:W-:Y:S01]  /*62850*/  ISETP.LT.AND P2, PT, R153, UR4, !P2 ;  /* 0x0000000499007c0c */ /* 0x000fe2000d741270 */
[----:B------:R1:W-:Y:S02]  /*62860*/  @P1 STG.E desc[UR8][R10.64], R128 ;  /* 0x000000800a001986 */ /* 0x0003e4000c101908 */
[----:B------:R-:W-:-:S02]  /*62870*/  IMAD.WIDE R12, R149, 0x4, R8 ;  /* 0x00000004950c7825 */ /* 0x000fc400078e0208 */
[----:B------:R-:W2:Y:S01]  /*62880*/  LDL.LU R149, [R1+0x1304] ;  /* 0x0013040001957983 */ /* 0x000ea20000300800 */
[----:B------:R-:W-:Y:S02]  /*62890*/  ISETP.LT.AND P0, PT, R23, UR4, !P4 ;  /* 0x0000000417007c0c */ /* 0x000fe4000e701270 */
[----:B------:R-:W-:Y:S01]  /*628a0*/  ISETP.LT.AND P3, PT, R152, UR4, !P4 ;  /* 0x0000000498007c0c */ /* 0x000fe2000e761270 */
[----:B------:R1:W-:Y:S04]  /*628b0*/  @P6 STG.E desc[UR8][R14.64], R136 ;  /* 0x000000880e006986 */ /* 0x0003e8000c101908 */
[----:B------:R2:W-:Y:S01]  /*628c0*/  @P5 STG.E desc[UR8][R18.64], R144 ;  /* 0x0000009012005986 */ /* 0x0005e2000c101908 */
[----:B------:R-:W-:-:S03]  /*628d0*/  ISETP.LT.AND P5, PT, R154, UR4, !P4 ;  /* 0x000000049a007c0c */ /* 0x000fc6000e7a1270 */
[----:B------:R2:W-:Y:S01]  /*628e0*/  @P2 STG.E desc[UR8][R12.64], R24 ;  /* 0x000000180c002986 */ /* 0x0005e2000c101908 */
[----:B---3--:R-:W-:-:S04]  /*628f0*/  IMAD.WIDE R16, R150, 0x4, R2 ;  /* 0x0000000496107825 */ /* 0x008fc800078e0202 */
[----:B----4-:R-:W-:-:S04]  /*62900*/  IMAD.WIDE R20, R150, 0x4, R4 ;  /* 0x0000000496147825 */ /* 0x010fc800078e0204 */
[----:B-1----:R-:W-:-:S04]  /*62910*/  IMAD.WIDE R10, R150, 0x4, R6 ;  /* 0x00000004960a7825 */ /* 0x002fc800078e0206 */
        /* <DEDUP_REMOVED lines=8> */
[----:B----4-:R-:W-:Y:S02]  /*629a0*/  IMAD.WIDE R10, R148, 0x4, R8 ;  /* 0x00000004940a7825 */ /* 0x010fe400078e0208 */
[----:B------:R-:W2:Y:S02]  /*629b0*/  LDL.LU R148, [R1+0x13e0] ;  /* 0x0013e00001947983 */ /* 0x000ea40000300800 */
[----:B------:R-:W-:Y:S01]  /*629c0*/  VIADD R0, R22, 0xfb ;  /* 0x000000fb16007836 */ /* 0x000fe20000000000 */
[----:B------:R-:W-:-:S04]  /*629d0*/  ISETP.LT.AND P4, PT, R153, UR4, !P4 ;  /* 0x0000000499007c0c */ /* 0x000fc8000e781270 */
[----:B------:R-:W-:Y:S01]  /*629e0*/  ISETP.GE.AND P1, PT, R0, UR5, PT ;  /* 0x0000000500007c0c */ /* 0x000fe2000bf26270 */
[----:B------:R-:W-:-:S03]  /*629f0*/  VIADD R0, R22, 0xfc ;  /* 0x000000fc16007836 */ /* 0x000fc60000000000 */
[----:B------:R-:W-:Y:S02]  /*62a00*/  ISETP.LT.AND P6, PT, R23, UR4, !P1 ;  /* 0x0000000417007c0c */ /* 0x000fe4000cfc1270 */
[----:B------:R-:W-:Y:S02]  /*62a10*/  ISETP.LT.AND P3, PT, R152, UR4, !P1 ;  /* 0x0000000498007c0c */ /* 0x000fe4000cf61270 */
[----:B------:R-:W-:Y:S01]  /*62a20*/  ISETP.GE.AND P0, PT, R0, UR5, PT ;  /* 0x0000000500007c0c */ /* 0x000fe2000bf06270 */
[----:B------:R1:W-:Y:S01]  /*62a30*/  @P4 STG.E desc[UR8][R14.64], R117 ;  /* 0x000000750e004986 */ /* 0x0003e2000c101908 */
[----:B------:R-:W-:Y:S02]  /*62a40*/  ISETP.LT.AND P2, PT, R154, UR4, !P1 ;  /* 0x000000049a007c0c */ /* 0x000fe4000cf41270 */
[----:B------:R-:W-:Y:S02]  /*62a50*/  ISETP.LT.AND P4, PT, R153, UR4, !P1 ;  /* 0x0000000499007c0c */ /* 0x000fe4000cf81270 */
[----:B------:R-:W-:-:S03]  /*62a60*/  ISETP.LT.AND P5, PT, R23, UR4, !P0 ;  /* 0x0000000417007c0c */ /* 0x000fc6000c7a1270 */
[----:B------:R4:W-:Y:S01]  /*62a70*/  @P6 STG.E desc[UR8][R18.64], R129 ;  /* 0x0000008112006986 */ /* 0x0009e2000c101908 */
[----:B------:R-:W-:Y:S01]  /*62a80*/  ISETP.LT.AND P6, PT, R152, UR4, !P0 ;  /* 0x0000000498007c0c */ /* 0x000fe2000c7c1270 */
[----:B------:R-:W-:Y:S02]  /*62a90*/  VIADD R0, R22, 0xfd ;  /* 0x000000fd16007836 */ /* 0x000fe40000000000 */
[----:B------:R4:W-:Y:S01]  /*62aa0*/  @P3 STG.E desc[UR8][R12.64], R137 ;  /* 0x000000890c003986 */ /* 0x0009e2000c101908 */
[----:B------:R-:W-:Y:S01]  /*62ab0*/  ISETP.LT.AND P3, PT, R154, UR4, !P0 ;  /* 0x000000049a007c0c */ /* 0x000fe2000c761270 */
[----:B-1----:R-:W-:Y:S01]  /*62ac0*/  IMAD.WIDE R14, R151, 0x4, R2 ;  /* 0x00000004970e7825 */ /* 0x002fe200078e0202 */
[----:B------:R-:W-:Y:S01]  /*62ad0*/  ISETP.LT.AND P0, PT, R153, UR4, !P0 ;  /* 0x0000000499007c0c */ /* 0x000fe2000c701270 */
[----:B------:R1:W-:Y:S01]  /*62ae0*/  @P2 STG.E desc[UR8][R16.64], R145 ;  /* 0x0000009110002986 */ /* 0x0003e2000c101908 */
[----:B------:R-:W-:Y:S01]  /*62af0*/  ISETP.GE.AND P1, PT, R0, UR5, PT ;  /* 0x0000000500007c0c */ /* 0x000fe2000bf26270 */
[----:B------:R-:W-:-:S02]  /*62b00*/  VIADD R0, R22, 0xfe ;  /* 0x000000fe16007836 */ /* 0x000fc40000000000 */
[C---:B----4-:R-:W-:Y:S01]  /*62b10*/  IMAD.WIDE R18, R151.reuse, 0x4, R4 ;  /* 0x0000000497127825 */ /* 0x050fe200078e0204 */
[----:B------:R4:W-:Y:S01]  /*62b20*/  @P4 STG.E desc[UR8][R10.64], R25 ;  /* 0x000000190a004986 */ /* 0x0009e2000c101908 */
[----:B------:R-:W-:Y:S02]  /*62b30*/  ISETP.LT.AND P4, PT, R152, UR4, !P1 ;  /* 0x0000000498007c0c */ /* 0x000fe4000cf81270 */
[----:B------:R-:W-:Y:S01]  /*62b40*/  IMAD.WIDE R12, R151, 0x4, R6 ;  /* 0x00000004970c7825 */ /* 0x000fe200078e0206 */
[----:B------:R4:W-:Y:S01]  /*62b50*/  @P5 STG.E desc[UR8][R14.64], R114 ;  /* 0x000000720e005986 */ /* 0x0009e2000c101908 */
[----:B------:R-:W-:Y:S02]  /*62b60*/  ISETP.LT.AND P5, PT, R23, UR4, !P1 ;  /* 0x0000000417007c0c */ /* 0x000fe4000cfa1270 */
[----:B-1----:R-:W-:Y:S01]  /*62b70*/  IMAD.WIDE R16, R151, 0x4, R8 ;  /* 0x0000000497107825 */ /* 0x002fe200078e0208 */
[----:B------:R1:W-:Y:S01]  /*62b80*/  @P6 STG.E desc[UR8][R18.64], R122 ;  /* 0x0000007a12006986 */ /* 0x0003e2000c101908 */
[----:B------:R-:W-:-:S02]  /*62b90*/  ISETP.LT.AND P6, PT, R154, UR4, !P1 ;  /* 0x000000049a007c0c */ /* 0x000fc4000cfc1270 */
[----:B------:R-:W-:Y:S02]  /*62ba0*/  ISETP.GE.AND P2, PT, R0, UR5, PT ;  /* 0x0000000500007c0c */ /* 0x000fe4000bf46270 */
[----:B------:R-:W-:Y:S01]  /*62bb0*/  ISETP.LT.AND P1, PT, R153, UR4, !P1 ;  /* 0x0000000499007c0c */ /* 0x000fe2000cf21270 */
[----:B------:R1:W-:Y:S01]  /*62bc0*/  @P3 STG.E desc[UR8][R12.64], R126 ;  /* 0x0000007e0c003986 */ /* 0x0003e2000c101908 */
[----:B----4-:R-:W-:-:S03]  /*62bd0*/  IMAD.WIDE R10, R149, 0x4, R2 ;  /* 0x00000004950a7825 */ /* 0x010fc600078e0202 */
[----:B------:R-:W-:Y:S01]  /*62be0*/  @P0 STG.E desc[UR8][R16.64], R118 ;  /* 0x0000007610000986 */ /* 0x000fe2000c101908 */
[----:B------:R-:W-:Y:S01]  /*62bf0*/  ISETP.LT.AND P0, PT, R23, UR4, !P2 ;  /* 0x0000000417007c0c */ /* 0x000fe2000d701270 */
[----:B------:R-:W-:-:S04]  /*62c00*/  IMAD.WIDE R14, R149, 0x4, R4 ;  /* 0x00000004950e7825 */ /* 0x000fc800078e0204 */
[----:B------:R-:W-:Y:S02]  /*62c10*/  VIADD R22, R22, 0xff ;  /* 0x000000ff16167836 */ /* 0x000fe40000000000 */
[C---:B-1----:R-:W-:Y:S01]  /*62c20*/  IMAD.WIDE R18, R149.reuse, 0x4, R6 ;  /* 0x0000000495127825 */ /* 0x042fe200078e0206 */
[----:B------:R1:W-:Y:S03]  /*62c30*/  @P5 STG.E desc[UR8][R10.64], R130 ;  /* 0x000000820a005986 */ /* 0x0003e6000c101908 */
[----:B------:R-:W-:Y:S01]  /*62c40*/  IMAD.WIDE R12, R149, 0x4, R8 ;  /* 0x00000004950c7825 */ /* 0x000fe200078e0208 */
[----:B------:R4:W-:Y:S01]  /*62c50*/  @P4 STG.E desc[UR8][R14.64], R138 ;  /* 0x0000008a0e004986 */ /* 0x0009e2000c101908 */
[----:B------:R-:W-:Y:S02]  /*62c60*/  ISETP.GE.AND P3, PT, R22, UR5, PT ;  /* 0x0000000516007c0c */ /* 0x000fe4000bf66270 */
[----:B------:R-:W-:Y:S01]  /*62c70*/  ISETP.LT.AND P4, PT, R152, UR4, !P2 ;  /* 0x0000000498007c0c */ /* 0x000fe2000d781270 */
[----:B------:R1:W-:Y:S01]  /*62c80*/  @P6 STG.E desc[UR8][R18.64], R146 ;  /* 0x0000009212006986 */ /* 0x0003e2000c101908 */
[----:B------:R-:W-:-:S03]  /*62c90*/  ISETP.LT.AND P5, PT, R23, UR4, !P3 ;  /* 0x0000000417007c0c */ /* 0x000fc6000dfa1270 */
[----:B------:R1:W-:Y:S01]  /*62ca0*/  @P1 STG.E desc[UR8][R12.64], R26 ;  /* 0x0000001a0c001986 */ /* 0x0003e2000c101908 */
[----:B------:R-:W-:Y:S02]  /*62cb0*/  ISETP.LT.AND P1, PT, R154, UR4, !P2 ;  /* 0x000000049a007c0c */ /* 0x000fe4000d721270 */
[----:B------:R-:W-:Y:S02]  /*62cc0*/  ISETP.LT.AND P2, PT, R153, UR4, !P2 ;  /* 0x0000000499007c0c */ /* 0x000fe4000d741270 */
[----:B------:R-:W-:Y:S01]  /*62cd0*/  ISETP.LT.AND P6, PT, R152, UR4, !P3 ;  /* 0x0000000498007c0c */ /* 0x000fe2000dfc1270 */
[----:B---3--:R-:W-:-:S05]  /*62ce0*/  IMAD.WIDE R20, R150, 0x4, R2 ;  /* 0x0000000496147825 */ /* 0x008fca00078e0202 */
[----:B------:R3:W-:Y:S01]  /*62cf0*/  @P0 STG.E desc[UR8][R20.64], R115 ;  /* 0x0000007314000986 */ /* 0x0007e2000c101908 */
[----:B------:R-:W-:Y:S02]  /*62d00*/  ISETP.LT.AND P0, PT, R154, UR4, !P3 ;  /* 0x000000049a007c0c */ /* 0x000fe4000df01270 */
[----:B------:R-:W-:Y:S01]  /*62d10*/  ISETP.LT.AND P3, PT, R153, UR4, !P3 ;  /* 0x0000000499007c0c */ /* 0x000fe2000df61270 */
[----:B-1----:R-:W-:-:S04]  /*62d20*/  IMAD.WIDE R10, R150, 0x4, R4 ;  /* 0x00000004960a7825 */ /* 0x002fc800078e0204 */
[C---:B----4-:R-:W-:Y:S01]  /*62d30*/  IMAD.WIDE R14, R150.reuse, 0x4, R6 ;  /* 0x00000004960e7825 */ /* 0x050fe200078e0206 */
[----:B------:R3:W-:Y:S03]  /*62d40*/  @P4 STG.E desc[UR8][R10.64], R123 ;  /* 0x0000007b0a004986 */ /* 0x0007e6000c101908 */
[----:B------:R-:W-:Y:S01]  /*62d50*/  IMAD.WIDE R16, R150, 0x4, R8 ;  /* 0x0000000496107825 */ /* 0x000fe200078e0208 */
[----:B------:R3:W-:Y:S04]  /*62d60*/  @P1 STG.E desc[UR8][R14.64], R127 ;  /* 0x0000007f0e001986 */ /* 0x0007e8000c101908 */
[----:B------:R3:W-:Y:S01]  /*62d70*/  @P2 STG.E desc[UR8][R16.64], R119 ;  /* 0x0000007710002986 */ /* 0x0007e2000c101908 */
[----:B--2---:R-:W-:-:S04]  /*62d80*/  IMAD.WIDE R2, R148, 0x4, R2 ;  /* 0x0000000494027825 */ /* 0x004fc800078e0202 */
[C---:B------:R-:W-:Y:S01]  /*62d90*/  IMAD.WIDE R4, R148.reuse, 0x4, R4 ;  /* 0x0000000494047825 */ /* 0x040fe200078e0204 */
[----:B------:R3:W-:Y:S03]  /*62da0*/  @P5 STG.E desc[UR8][R2.64], R131 ;  /* 0x0000008302005986 */ /* 0x0007e6000c101908 */
[C---:B------:R-:W-:Y:S01]  /*62db0*/  IMAD.WIDE R6, R148.reuse, 0x4, R6 ;  /* 0x0000000494067825 */ /* 0x040fe200078e0206 */
[----:B------:R3:W-:Y:S04]  /*62dc0*/  @P6 STG.E desc[UR8][R4.64], R139 ;  /* 0x0000008b04006986 */ /* 0x0007e8000c101908 */
[----:B------:R3:W-:Y:S01]  /*62dd0*/  @P0 STG.E desc[UR8][R6.64], R147 ;  /* 0x0000009306000986 */ /* 0x0007e2000c101908 */
[----:B------:R-:W-:Y:S01]  /*62de0*/  IMAD.WIDE R8, R148, 0x4, R8 ;  /* 0x0000000494087825 */ /* 0x000fe200078e0208 */
[----:B------:R-:W-:Y:S06]  /*62df0*/  @!P3 EXIT ;  /* 0x000000000000b94d */ /* 0x000fec0003800000 */
[----:B------:R-:W-:Y:S01]  /*62e00*/  STG.E desc[UR8][R8.64], R27 ;  /* 0x0000001b08007986 */ /* 0x000fe2000c101908 */
[----:B------:R-:W-:Y:S05]  /*62e10*/  EXIT ;  /* 0x000000000000794d */ /* 0x000fea0003800000 */
.L_x_2:
[----:B------:R-:W-:-:S00]  /*62e20*/  BRA `(.L_x_2) ;  /* 0xfffffffc00fc7947 */ /* 0x000fc0000383ffff */
[----:B------:R-:W-:-:S00]  /*62e30*/  NOP ;  /* 0x0000000000007918 */ /* 0x000fc00000000000 */
        /* <DEDUP_REMOVED lines=12> */
.L_x_3:


//--------------------- .nv.shared.matmul_kernel  --------------------------
	.section	.nv.shared.matmul_kernel,"aw",@nobits
	.sectionflags	@""
	.align	16
	.zero		1024


//--------------------- .nv.shared.reserved.0     --------------------------
	.section	.nv.shared.reserved.0,"aw",@nobits
	.weak		__nv_reservedSMEM_offset_0_alias
	.size		__nv_reservedSMEM_offset_0_alias, 0, 0
	.other		__nv_reservedSMEM_offset_0_alias,@"STO_CUDA_RESERVED_SHARED STV_DEFAULT"
__nv_reservedSMEM_offset_0_alias:
	.zero		0


//--------------------- .nv.constant0.matmul_kernel --------------------------
	.section	.nv.constant0.matmul_kernel,"a",@progbits
	.sectionflags	@""
	.align	4
.nv.constant0.matmul_kernel:
	.zero		608


//--------------------- SYMBOLS --------------------------

	.type		.nv.reservedSmem.offset0,@object
	.size		.nv.reservedSmem.offset0,0x4
